	.target	sm_100a

	.elftype	@"ET_EXEC"


//--------------------- .note.nv.tkinfo           --------------------------
	.section	.note.nv.tkinfo,"",@"SHT_NOTE"
	.sectionflags	@"SHF_NOTE_NV_TKINFO"
	.tkinfo
        /*0018*/ 	.word	0x00000002
        /*0030*/ 	.string	""
        /*0030*/ 	.string	"ptxas"
        /*0030*/ 	.string	"Cuda compilation tools, release 13.0, V13.0.88"
        /*0030*/ 	.string	"Build cuda_13.0.r13.0/compiler.36424714_0"
        /*0030*/ 	.string	"-arch sm_100a -m 64 "



//--------------------- .note.nv.cuinfo           --------------------------
	.section	.note.nv.cuinfo,"",@"SHT_NOTE"
	.sectionflags	@"SHF_NOTE_NV_CUINFO"
        /*0018*/ 	.short	0x0002
        /*001a*/ 	.short	0x0064
        /*001c*/ 	.short	0x0082
	.zero		2


//--------------------- .nv.info                  --------------------------
	.section	.nv.info,"",@"SHT_CUDA_INFO"
	.align	4


	//----- nvinfo : EIATTR_REGCOUNT
	.align		4
        /*0000*/ 	.byte	0x04, 0x2f
        /*0002*/ 	.short	(.L_12 - .L_11)
	.align		4
.L_11:
        /*0004*/ 	.word	index@(_ZN7cutlass13device_kernelIN5flash11enable_sm90INS1_16FlashAttnFwdSm90INS1_25CollectiveMainloopFwdSm90ILi2EN4cute5tupleIJNS5_1CILi1EEES8_S8_EEENS6_IJNS7_ILi128EEENS7_ILi96EEENS7_ILi64EEEEEELi256ENS_6half_tEfNS_4arch4Sm90ELb1ELb0ELb1ELb1ELb1ELb1ELb1ELb1ELb0ELb1ELb1ELb0EEENS1_21CollectiveEpilogueFwdINS6_IJSA_NS7_ILi256EEESB_EEES9_SE_SG_Li256ELb1ELb1ELb1ELb0EEENS1_36VarlenDynamicPersistentTileSchedulerILi128ELi96ELi256ELi128ELb1ELb1ELb1ELb1ELb1ELb1EEEEEEEEEvNT_6ParamsE)
        /*0008*/ 	.word	0x00000004


	//----- nvinfo : EIATTR_FRAME_SIZE
	.align		4
.L_12:
        /*000c*/ 	.byte	0x04, 0x11
        /*000e*/ 	.short	(.L_14 - .L_13)
	.align		4
.L_13:
        /*0010*/ 	.word	index@(_ZN7cutlass13device_kernelIN5flash11enable_sm90INS1_16FlashAttnFwdSm90INS1_25CollectiveMainloopFwdSm90ILi2EN4cute5tupleIJNS5_1CILi1EEES8_S8_EEENS6_IJNS7_ILi128EEENS7_ILi96EEENS7_ILi64EEEEEELi256ENS_6half_tEfNS_4arch4Sm90ELb1ELb0ELb1ELb1ELb1ELb1ELb1ELb1ELb0ELb1ELb1ELb0EEENS1_21CollectiveEpilogueFwdINS6_IJSA_NS7_ILi256EEESB_EEES9_SE_SG_Li256ELb1ELb1ELb1ELb0EEENS1_36VarlenDynamicPersistentTileSchedulerILi128ELi96ELi256ELi128ELb1ELb1ELb1ELb1ELb1ELb1EEEEEEEEEvNT_6ParamsE)
        /*0014*/ 	.word	0x00000000


	//----- nvinfo : EIATTR_REGCOUNT
	.align		4
.L_14:
        /*0018*/ 	.byte	0x04, 0x2f
        /*001a*/ 	.short	(.L_16 - .L_15)
	.align		4
.L_15:
        /*001c*/ 	.word	index@(_ZN7cutlass13device_kernelIN5flash11enable_sm90INS1_16FlashAttnFwdSm90INS1_25CollectiveMainloopFwdSm90ILi2EN4cute5tupleIJNS5_1CILi1EEES8_S8_EEENS6_IJNS7_ILi128EEENS7_ILi96EEENS7_ILi64EEEEEELi256ENS_6half_tEfNS_4arch4Sm90ELb1ELb0ELb1ELb1ELb1ELb0ELb1ELb1ELb0ELb1ELb1ELb0EEENS1_21CollectiveEpilogueFwdINS6_IJSA_NS7_ILi256EEESB_EEES9_SE_SG_Li256ELb1ELb1ELb1ELb0EEENS1_36VarlenDynamicPersistentTileSchedulerILi128ELi96ELi256ELi128ELb1ELb1ELb1ELb1ELb1ELb1EEEEEEEEEvNT_6ParamsE)
        /*0020*/ 	.word	0x00000004


	//----- nvinfo : EIATTR_FRAME_SIZE
	.align		4
.L_16:
        /*0024*/ 	.byte	0x04, 0x11
        /*0026*/ 	.short	(.L_18 - .L_17)
	.align		4
.L_17:
        /*0028*/ 	.word	index@(_ZN7cutlass13device_kernelIN5flash11enable_sm90INS1_16FlashAttnFwdSm90INS1_25CollectiveMainloopFwdSm90ILi2EN4cute5tupleIJNS5_1CILi1EEES8_S8_EEENS6_IJNS7_ILi128EEENS7_ILi96EEENS7_ILi64EEEEEELi256ENS_6half_tEfNS_4arch4Sm90ELb1ELb0ELb1ELb1ELb1ELb0ELb1ELb1ELb0ELb1ELb1ELb0EEENS1_21CollectiveEpilogueFwdINS6_IJSA_NS7_ILi256EEESB_EEES9_SE_SG_Li256ELb1ELb1ELb1ELb0EEENS1_36VarlenDynamicPersistentTileSchedulerILi128ELi96ELi256ELi128ELb1ELb1ELb1ELb1ELb1ELb1EEEEEEEEEvNT_6ParamsE)
        /*002c*/ 	.word	0x00000000


	//----- nvinfo : EIATTR_REGCOUNT
	.align		4
.L_18:
        /*0030*/ 	.byte	0x04, 0x2f
        /*0032*/ 	.short	(.L_20 - .L_19)
	.align		4
.L_19:
        /*0034*/ 	.word	index@(_ZN7cutlass13device_kernelIN5flash11enable_sm90INS1_16FlashAttnFwdSm90INS1_25CollectiveMainloopFwdSm90ILi2EN4cute5tupleIJNS5_1CILi1EEES8_S8_EEENS6_IJNS7_ILi128EEENS7_ILi96EEENS7_ILi64EEEEEELi256ENS_6half_tEfNS_4arch4Sm90ELb1ELb0ELb1ELb1ELb1ELb1ELb0ELb1ELb0ELb1ELb1ELb0EEENS1_21CollectiveEpilogueFwdINS6_IJSA_NS7_ILi256EEESB_EEES9_SE_SG_Li256ELb1ELb1ELb1ELb0EEENS1_36VarlenDynamicPersistentTileSchedulerILi128ELi96ELi256ELi128ELb1ELb1ELb1ELb1ELb1ELb1EEEEEEEEEvNT_6ParamsE)
        /*0038*/ 	.word	0x00000004


	//----- nvinfo : EIATTR_FRAME_SIZE
	.align		4
.L_20:
        /*003c*/ 	.byte	0x04, 0x11
        /*003e*/ 	.short	(.L_22 - .L_21)
	.align		4
.L_21:
        /*0040*/ 	.word	index@(_ZN7cutlass13device_kernelIN5flash11enable_sm90INS1_16FlashAttnFwdSm90INS1_25CollectiveMainloopFwdSm90ILi2EN4cute5tupleIJNS5_1CILi1EEES8_S8_EEENS6_IJNS7_ILi128EEENS7_ILi96EEENS7_ILi64EEEEEELi256ENS_6half_tEfNS_4arch4Sm90ELb1ELb0ELb1ELb1ELb1ELb1ELb0ELb1ELb0ELb1ELb1ELb0EEENS1_21CollectiveEpilogueFwdINS6_IJSA_NS7_ILi256EEESB_EEES9_SE_SG_Li256ELb1ELb1ELb1ELb0EEENS1_36VarlenDynamicPersistentTileSchedulerILi128ELi96ELi256ELi128ELb1ELb1ELb1ELb1ELb1ELb1EEEEEEEEEvNT_6ParamsE)
        /*0044*/ 	.word	0x00000000


	//----- nvinfo : EIATTR_REGCOUNT
	.align		4
.L_22:
        /*0048*/ 	.byte	0x04, 0x2f
        /*004a*/ 	.short	(.L_24 - .L_23)
	.align		4
.L_23:
        /*004c*/ 	.word	index@(_ZN7cutlass13device_kernelIN5flash11enable_sm90INS1_16FlashAttnFwdSm90INS1_25CollectiveMainloopFwdSm90ILi2EN4cute5tupleIJNS5_1CILi1EEES8_S8_EEENS6_IJNS7_ILi128EEENS7_ILi96EEENS7_ILi64EEEEEELi256ENS_6half_tEfNS_4arch4Sm90ELb1ELb0ELb1ELb1ELb1ELb0ELb0ELb1ELb0ELb1ELb1ELb0EEENS1_21CollectiveEpilogueFwdINS6_IJSA_NS7_ILi256EEESB_EEES9_SE_SG_Li256ELb1ELb1ELb1ELb0EEENS1_36VarlenDynamicPersistentTileSchedulerILi128ELi96ELi256ELi128ELb1ELb1ELb1ELb1ELb1ELb1EEEEEEEEEvNT_6ParamsE)
        /*0050*/ 	.word	0x00000004


	//----- nvinfo : EIATTR_FRAME_SIZE
	.align		4
.L_24:
        /*0054*/ 	.byte	0x04, 0x11
        /*0056*/ 	.short	(.L_26 - .L_25)
	.align		4
.L_25:
        /*0058*/ 	.word	index@(_ZN7cutlass13device_kernelIN5flash11enable_sm90INS1_16FlashAttnFwdSm90INS1_25CollectiveMainloopFwdSm90ILi2EN4cute5tupleIJNS5_1CILi1EEES8_S8_EEENS6_IJNS7_ILi128EEENS7_ILi96EEENS7_ILi64EEEEEELi256ENS_6half_tEfNS_4arch4Sm90ELb1ELb0ELb1ELb1ELb1ELb0ELb0ELb1ELb0ELb1ELb1ELb0EEENS1_21CollectiveEpilogueFwdINS6_IJSA_NS7_ILi256EEESB_EEES9_SE_SG_Li256ELb1ELb1ELb1ELb0EEENS1_36VarlenDynamicPersistentTileSchedulerILi128ELi96ELi256ELi128ELb1ELb1ELb1ELb1ELb1ELb1EEEEEEEEEvNT_6ParamsE)
        /*005c*/ 	.word	0x00000000


	//----- nvinfo : EIATTR_REGCOUNT
	.align		4
.L_26:
        /*0060*/ 	.byte	0x04, 0x2f
        /*0062*/ 	.short	(.L_28 - .L_27)
	.align		4
.L_27:
        /*0064*/ 	.word	index@(_ZN7cutlass13device_kernelIN5flash11enable_sm90INS1_16FlashAttnFwdSm90INS1_25CollectiveMainloopFwdSm90ILi2EN4cute5tupleIJNS5_1CILi1EEES8_S8_EEENS6_IJNS7_ILi128EEENS7_ILi96EEENS7_ILi64EEEEEELi256ENS_6half_tEfNS_4arch4Sm90ELb1ELb0ELb1ELb0ELb1ELb0ELb1ELb1ELb0ELb1ELb1ELb0EEENS1_21CollectiveEpilogueFwdINS6_IJSA_NS7_ILi256EEESB_EEES9_SE_SG_Li256ELb0ELb1ELb1ELb0EEENS1_19SingleTileSchedulerILb0ELb1ELb1ELi128EEEEEEEEEvNT_6ParamsE)
        /*0068*/ 	.word	0x00000004


	//----- nvinfo : EIATTR_FRAME_SIZE
	.align		4
.L_28:
        /*006c*/ 	.byte	0x04, 0x11
        /*006e*/ 	.short	(.L_30 - .L_29)
	.align		4
.L_29:
        /*0070*/ 	.word	index@(_ZN7cutlass13device_kernelIN5flash11enable_sm90INS1_16FlashAttnFwdSm90INS1_25CollectiveMainloopFwdSm90ILi2EN4cute5tupleIJNS5_1CILi1EEES8_S8_EEENS6_IJNS7_ILi128EEENS7_ILi96EEENS7_ILi64EEEEEELi256ENS_6half_tEfNS_4arch4Sm90ELb1ELb0ELb1ELb0ELb1ELb0ELb1ELb1ELb0ELb1ELb1ELb0EEENS1_21CollectiveEpilogueFwdINS6_IJSA_NS7_ILi256EEESB_EEES9_SE_SG_Li256ELb0ELb1ELb1ELb0EEENS1_19SingleTileSchedulerILb0ELb1ELb1ELi128EEEEEEEEEvNT_6ParamsE)
        /*0074*/ 	.word	0x00000000


	//----- nvinfo : EIATTR_REGCOUNT
	.align		4
.L_30:
        /*0078*/ 	.byte	0x04, 0x2f
        /*007a*/ 	.short	(.L_32 - .L_31)
	.align		4
.L_31:
        /*007c*/ 	.word	index@(_ZN7cutlass13device_kernelIN5flash11enable_sm90INS1_16FlashAttnFwdSm90INS1_25CollectiveMainloopFwdSm90ILi2EN4cute5tupleIJNS5_1CILi1EEES8_S8_EEENS6_IJNS7_ILi128EEENS7_ILi96EEENS7_ILi64EEEEEELi256ENS_6half_tEfNS_4arch4Sm90ELb1ELb0ELb1ELb0ELb1ELb0ELb0ELb1ELb0ELb1ELb1ELb0EEENS1_21CollectiveEpilogueFwdINS6_IJSA_NS7_ILi256EEESB_EEES9_SE_SG_Li256ELb0ELb1ELb1ELb0EEENS1_19SingleTileSchedulerILb0ELb1ELb1ELi128EEEEEEEEEvNT_6ParamsE)
        /*0080*/ 	.word	0x00000004


	//----- nvinfo : EIATTR_FRAME_SIZE
	.align		4
.L_32:
        /*0084*/ 	.byte	0x04, 0x11
        /*0086*/ 	.short	(.L_34 - .L_33)
	.align		4
.L_33:
        /*0088*/ 	.word	index@(_ZN7cutlass13device_kernelIN5flash11enable_sm90INS1_16FlashAttnFwdSm90INS1_25CollectiveMainloopFwdSm90ILi2EN4cute5tupleIJNS5_1CILi1EEES8_S8_EEENS6_IJNS7_ILi128EEENS7_ILi96EEENS7_ILi64EEEEEELi256ENS_6half_tEfNS_4arch4Sm90ELb1ELb0ELb1ELb0ELb1ELb0ELb0ELb1ELb0ELb1ELb1ELb0EEENS1_21CollectiveEpilogueFwdINS6_IJSA_NS7_ILi256EEESB_EEES9_SE_SG_Li256ELb0ELb1ELb1ELb0EEENS1_19SingleTileSchedulerILb0ELb1ELb1ELi128EEEEEEEEEvNT_6ParamsE)
        /*008c*/ 	.word	0x00000000


	//----- nvinfo : EIATTR_REGCOUNT
	.align		4
.L_34:
        /*0090*/ 	.byte	0x04, 0x2f
        /*0092*/ 	.short	(.L_36 - .L_35)
	.align		4
.L_35:
        /*0094*/ 	.word	index@(_ZN7cutlass13device_kernelIN5flash11enable_sm90INS1_16FlashAttnFwdSm90INS1_25CollectiveMainloopFwdSm90ILi2EN4cute5tupleIJNS5_1CILi1EEES8_S8_EEENS6_IJNS7_ILi128EEENS7_ILi96EEENS7_ILi64EEEEEELi256ENS_6half_tEfNS_4arch4Sm90ELb0ELb1ELb1ELb1ELb1ELb1ELb1ELb1ELb0ELb1ELb1ELb0EEENS1_21CollectiveEpilogueFwdINS6_IJSA_NS7_ILi256EEESB_EEES9_SE_SG_Li256ELb1ELb1ELb1ELb0EEENS1_36VarlenDynamicPersistentTileSchedulerILi128ELi96ELi256ELi128ELb1ELb1ELb1ELb1ELb0ELb1EEEEEEEEEvNT_6ParamsE)
        /*0098*/ 	.word	0x00000004


	//----- nvinfo : EIATTR_FRAME_SIZE
	.align		4
.L_36:
        /*009c*/ 	.byte	0x04, 0x11
        /*009e*/ 	.short	(.L_38 - .L_37)
	.align		4
.L_37:
        /*00a0*/ 	.word	index@(_ZN7cutlass13device_kernelIN5flash11enable_sm90INS1_16FlashAttnFwdSm90INS1_25CollectiveMainloopFwdSm90ILi2EN4cute5tupleIJNS5_1CILi1EEES8_S8_EEENS6_IJNS7_ILi128EEENS7_ILi96EEENS7_ILi64EEEEEELi256ENS_6half_tEfNS_4arch4Sm90ELb0ELb1ELb1ELb1ELb1ELb1ELb1ELb1ELb0ELb1ELb1ELb0EEENS1_21CollectiveEpilogueFwdINS6_IJSA_NS7_ILi256EEESB_EEES9_SE_SG_Li256ELb1ELb1ELb1ELb0EEENS1_36VarlenDynamicPersistentTileSchedulerILi128ELi96ELi256ELi128ELb1ELb1ELb1ELb1ELb0ELb1EEEEEEEEEvNT_6ParamsE)
        /*00a4*/ 	.word	0x00000000


	//----- nvinfo : EIATTR_REGCOUNT
	.align		4
.L_38:
        /*00a8*/ 	.byte	0x04, 0x2f
        /*00aa*/ 	.short	(.L_40 - .L_39)
	.align		4
.L_39:
        /*00ac*/ 	.word	index@(_ZN7cutlass13device_kernelIN5flash11enable_sm90INS1_16FlashAttnFwdSm90INS1_25CollectiveMainloopFwdSm90ILi2EN4cute5tupleIJNS5_1CILi1EEES8_S8_EEENS6_IJNS7_ILi128EEENS7_ILi96EEENS7_ILi64EEEEEELi256ENS_6half_tEfNS_4arch4Sm90ELb0ELb1ELb1ELb1ELb1ELb0ELb1ELb1ELb0ELb1ELb1ELb0EEENS1_21CollectiveEpilogueFwdINS6_IJSA_NS7_ILi256EEESB_EEES9_SE_SG_Li256ELb1ELb1ELb1ELb0EEENS1_36VarlenDynamicPersistentTileSchedulerILi128ELi96ELi256ELi128ELb1ELb1ELb1ELb1ELb0ELb1EEEEEEEEEvNT_6ParamsE)
        /*00b0*/ 	.word	0x00000004


	//----- nvinfo : EIATTR_FRAME_SIZE
	.align		4
.L_40:
        /*00b4*/ 	.byte	0x04, 0x11
        /*00b6*/ 	.short	(.L_42 - .L_41)
	.align		4
.L_41:
        /*00b8*/ 	.word	index@(_ZN7cutlass13device_kernelIN5flash11enable_sm90INS1_16FlashAttnFwdSm90INS1_25CollectiveMainloopFwdSm90ILi2EN4cute5tupleIJNS5_1CILi1EEES8_S8_EEENS6_IJNS7_ILi128EEENS7_ILi96EEENS7_ILi64EEEEEELi256ENS_6half_tEfNS_4arch4Sm90ELb0ELb1ELb1ELb1ELb1ELb0ELb1ELb1ELb0ELb1ELb1ELb0EEENS1_21CollectiveEpilogueFwdINS6_IJSA_NS7_ILi256EEESB_EEES9_SE_SG_Li256ELb1ELb1ELb1ELb0EEENS1_36VarlenDynamicPersistentTileSchedulerILi128ELi96ELi256ELi128ELb1ELb1ELb1ELb1ELb0ELb1EEEEEEEEEvNT_6ParamsE)
        /*00bc*/ 	.word	0x00000000


	//----- nvinfo : EIATTR_REGCOUNT
	.align		4
.L_42:
        /*00c0*/ 	.byte	0x04, 0x2f
        /*00c2*/ 	.short	(.L_44 - .L_43)
	.align		4
.L_43:
        /*00c4*/ 	.word	index@(_ZN7cutlass13device_kernelIN5flash11enable_sm90INS1_16FlashAttnFwdSm90INS1_25CollectiveMainloopFwdSm90ILi2EN4cute5tupleIJNS5_1CILi1EEES8_S8_EEENS6_IJNS7_ILi128EEENS7_ILi96EEENS7_ILi64EEEEEELi256ENS_6half_tEfNS_4arch4Sm90ELb0ELb1ELb1ELb1ELb1ELb1ELb0ELb1ELb0ELb1ELb1ELb0EEENS1_21CollectiveEpilogueFwdINS6_IJSA_NS7_ILi256EEESB_EEES9_SE_SG_Li256ELb1ELb1ELb1ELb0EEENS1_36VarlenDynamicPersistentTileSchedulerILi128ELi96ELi256ELi128ELb1ELb1ELb1ELb1ELb0ELb1EEEEEEEEEvNT_6ParamsE)
        /*00c8*/ 	.word	0x00000004


	//----- nvinfo : EIATTR_FRAME_SIZE
	.align		4
.L_44:
        /*00cc*/ 	.byte	0x04, 0x11
        /*00ce*/ 	.short	(.L_46 - .L_45)
	.align		4
.L_45:
        /*00d0*/ 	.word	index@(_ZN7cutlass13device_kernelIN5flash11enable_sm90INS1_16FlashAttnFwdSm90INS1_25CollectiveMainloopFwdSm90ILi2EN4cute5tupleIJNS5_1CILi1EEES8_S8_EEENS6_IJNS7_ILi128EEENS7_ILi96EEENS7_ILi64EEEEEELi256ENS_6half_tEfNS_4arch4Sm90ELb0ELb1ELb1ELb1ELb1ELb1ELb0ELb1ELb0ELb1ELb1ELb0EEENS1_21CollectiveEpilogueFwdINS6_IJSA_NS7_ILi256EEESB_EEES9_SE_SG_Li256ELb1ELb1ELb1ELb0EEENS1_36VarlenDynamicPersistentTileSchedulerILi128ELi96ELi256ELi128ELb1ELb1ELb1ELb1ELb0ELb1EEEEEEEEEvNT_6ParamsE)
        /*00d4*/ 	.word	0x00000000


	//----- nvinfo : EIATTR_REGCOUNT
	.align		4
.L_46:
        /*00d8*/ 	.byte	0x04, 0x2f
        /*00da*/ 	.short	(.L_48 - .L_47)
	.align		4
.L_47:
        /*00dc*/ 	.word	index@(_ZN7cutlass13device_kernelIN5flash11enable_sm90INS1_16FlashAttnFwdSm90INS1_25CollectiveMainloopFwdSm90ILi2EN4cute5tupleIJNS5_1CILi1EEES8_S8_EEENS6_IJNS7_ILi128EEENS7_ILi96EEENS7_ILi64EEEEEELi256ENS_6half_tEfNS_4arch4Sm90ELb0ELb1ELb1ELb1ELb1ELb0ELb0ELb1ELb0ELb1ELb1ELb0EEENS1_21CollectiveEpilogueFwdINS6_IJSA_NS7_ILi256EEESB_EEES9_SE_SG_Li256ELb1ELb1ELb1ELb0EEENS1_36VarlenDynamicPersistentTileSchedulerILi128ELi96ELi256ELi128ELb1ELb1ELb1ELb1ELb0ELb1EEEEEEEEEvNT_6ParamsE)
        /*00e0*/ 	.word	0x00000004


	//----- nvinfo : EIATTR_FRAME_SIZE
	.align		4
.L_48:
        /*00e4*/ 	.byte	0x04, 0x11
        /*00e6*/ 	.short	(.L_50 - .L_49)
	.align		4
.L_49:
        /*00e8*/ 	.word	index@(_ZN7cutlass13device_kernelIN5flash11enable_sm90INS1_16FlashAttnFwdSm90INS1_25CollectiveMainloopFwdSm90ILi2EN4cute5tupleIJNS5_1CILi1EEES8_S8_EEENS6_IJNS7_ILi128EEENS7_ILi96EEENS7_ILi64EEEEEELi256ENS_6half_tEfNS_4arch4Sm90ELb0ELb1ELb1ELb1ELb1ELb0ELb0ELb1ELb0ELb1ELb1ELb0EEENS1_21CollectiveEpilogueFwdINS6_IJSA_NS7_ILi256EEESB_EEES9_SE_SG_Li256ELb1ELb1ELb1ELb0EEENS1_36VarlenDynamicPersistentTileSchedulerILi128ELi96ELi256ELi128ELb1ELb1ELb1ELb1ELb0ELb1EEEEEEEEEvNT_6ParamsE)
        /*00ec*/ 	.word	0x00000000


	//----- nvinfo : EIATTR_REGCOUNT
	.align		4
.L_50:
        /*00f0*/ 	.byte	0x04, 0x2f
        /*00f2*/ 	.short	(.L_52 - .L_51)
	.align		4
.L_51:
        /*00f4*/ 	.word	index@(_ZN7cutlass13device_kernelIN5flash11enable_sm90INS1_16FlashAttnFwdSm90INS1_25CollectiveMainloopFwdSm90ILi2EN4cute5tupleIJNS5_1CILi1EEES8_S8_EEENS6_IJNS7_ILi128EEENS7_ILi96EEENS7_ILi64EEEEEELi256ENS_6half_tEfNS_4arch4Sm90ELb0ELb1ELb1ELb0ELb1ELb0ELb1ELb1ELb0ELb1ELb1ELb0EEENS1_21CollectiveEpilogueFwdINS6_IJSA_NS7_ILi256EEESB_EEES9_SE_SG_Li256ELb0ELb1ELb1ELb0EEENS1_19SingleTileSchedulerILb0ELb1ELb1ELi128EEEEEEEEEvNT_6ParamsE)
        /*00f8*/ 	.word	0x00000004


	//----- nvinfo : EIATTR_FRAME_SIZE
	.align		4
.L_52:
        /*00fc*/ 	.byte	0x04, 0x11
        /*00fe*/ 	.short	(.L_54 - .L_53)
	.align		4
.L_53:
        /*0100*/ 	.word	index@(_ZN7cutlass13device_kernelIN5flash11enable_sm90INS1_16FlashAttnFwdSm90INS1_25CollectiveMainloopFwdSm90ILi2EN4cute5tupleIJNS5_1CILi1EEES8_S8_EEENS6_IJNS7_ILi128EEENS7_ILi96EEENS7_ILi64EEEEEELi256ENS_6half_tEfNS_4arch4Sm90ELb0ELb1ELb1ELb0ELb1ELb0ELb1ELb1ELb0ELb1ELb1ELb0EEENS1_21CollectiveEpilogueFwdINS6_IJSA_NS7_ILi256EEESB_EEES9_SE_SG_Li256ELb0ELb1ELb1ELb0EEENS1_19SingleTileSchedulerILb0ELb1ELb1ELi128EEEEEEEEEvNT_6ParamsE)
        /*0104*/ 	.word	0x00000000


	//----- nvinfo : EIATTR_REGCOUNT
	.align		4
.L_54:
        /*0108*/ 	.byte	0x04, 0x2f
        /*010a*/ 	.short	(.L_56 - .L_55)
	.align		4
.L_55:
        /*010c*/ 	.word	index@(_ZN7cutlass13device_kernelIN5flash11enable_sm90INS1_16FlashAttnFwdSm90INS1_25CollectiveMainloopFwdSm90ILi2EN4cute5tupleIJNS5_1CILi1EEES8_S8_EEENS6_IJNS7_ILi128EEENS7_ILi96EEENS7_ILi64EEEEEELi256ENS_6half_tEfNS_4arch4Sm90ELb0ELb1ELb1ELb0ELb1ELb0ELb0ELb1ELb0ELb1ELb1ELb0EEENS1_21CollectiveEpilogueFwdINS6_IJSA_NS7_ILi256EEESB_EEES9_SE_SG_Li256ELb0ELb1ELb1ELb0EEENS1_19SingleTileSchedulerILb0ELb1ELb1ELi128EEEEEEEEEvNT_6ParamsE)
        /*0110*/ 	.word	0x00000004


	//----- nvinfo : EIATTR_FRAME_SIZE
	.align		4
.L_56:
        /*0114*/ 	.byte	0x04, 0x11
        /*0116*/ 	.short	(.L_58 - .L_57)
	.align		4
.L_57:
        /*0118*/ 	.word	index@(_ZN7cutlass13device_kernelIN5flash11enable_sm90INS1_16FlashAttnFwdSm90INS1_25CollectiveMainloopFwdSm90ILi2EN4cute5tupleIJNS5_1CILi1EEES8_S8_EEENS6_IJNS7_ILi128EEENS7_ILi96EEENS7_ILi64EEEEEELi256ENS_6half_tEfNS_4arch4Sm90ELb0ELb1ELb1ELb0ELb1ELb0ELb0ELb1ELb0ELb1ELb1ELb0EEENS1_21CollectiveEpilogueFwdINS6_IJSA_NS7_ILi256EEESB_EEES9_SE_SG_Li256ELb0ELb1ELb1ELb0EEENS1_19SingleTileSchedulerILb0ELb1ELb1ELi128EEEEEEEEEvNT_6ParamsE)
        /*011c*/ 	.word	0x00000000


	//----- nvinfo : EIATTR_REGCOUNT
	.align		4
.L_58:
        /*0120*/ 	.byte	0x04, 0x2f
        /*0122*/ 	.short	(.L_60 - .L_59)
	.align		4
.L_59:
        /*0124*/ 	.word	index@(_ZN7cutlass13device_kernelIN5flash11enable_sm90INS1_16FlashAttnFwdSm90INS1_25CollectiveMainloopFwdSm90ILi2EN4cute5tupleIJNS5_1CILi1EEES8_S8_EEENS6_IJNS7_ILi128EEENS7_ILi96EEENS7_ILi64EEEEEELi256ENS_6half_tEfNS_4arch4Sm90ELb0ELb0ELb1ELb1ELb1ELb1ELb1ELb1ELb0ELb1ELb1ELb0EEENS1_21CollectiveEpilogueFwdINS6_IJSA_NS7_ILi256EEESB_EEES9_SE_SG_Li256ELb1ELb1ELb1ELb0EEENS1_36VarlenDynamicPersistentTileSchedulerILi128ELi96ELi256ELi128ELb1ELb1ELb1ELb0ELb1ELb1EEEEEEEEEvNT_6ParamsE)
        /*0128*/ 	.word	0x00000004


	//----- nvinfo : EIATTR_FRAME_SIZE
	.align		4
.L_60:
        /*012c*/ 	.byte	0x04, 0x11
        /*012e*/ 	.short	(.L_62 - .L_61)
	.align		4
.L_61:
        /*0130*/ 	.word	index@(_ZN7cutlass13device_kernelIN5flash11enable_sm90INS1_16FlashAttnFwdSm90INS1_25CollectiveMainloopFwdSm90ILi2EN4cute5tupleIJNS5_1CILi1EEES8_S8_EEENS6_IJNS7_ILi128EEENS7_ILi96EEENS7_ILi64EEEEEELi256ENS_6half_tEfNS_4arch4Sm90ELb0ELb0ELb1ELb1ELb1ELb1ELb1ELb1ELb0ELb1ELb1ELb0EEENS1_21CollectiveEpilogueFwdINS6_IJSA_NS7_ILi256EEESB_EEES9_SE_SG_Li256ELb1ELb1ELb1ELb0EEENS1_36VarlenDynamicPersistentTileSchedulerILi128ELi96ELi256ELi128ELb1ELb1ELb1ELb0ELb1ELb1EEEEEEEEEvNT_6ParamsE)
        /*0134*/ 	.word	0x00000000


	//----- nvinfo : EIATTR_REGCOUNT
	.align		4
.L_62:
        /*0138*/ 	.byte	0x04, 0x2f
        /*013a*/ 	.short	(.L_64 - .L_63)
	.align		4
.L_63:
        /*013c*/ 	.word	index@(_ZN7cutlass13device_kernelIN5flash11enable_sm90INS1_16FlashAttnFwdSm90INS1_25CollectiveMainloopFwdSm90ILi2EN4cute5tupleIJNS5_1CILi1EEES8_S8_EEENS6_IJNS7_ILi128EEENS7_ILi96EEENS7_ILi64EEEEEELi256ENS_6half_tEfNS_4arch4Sm90ELb0ELb0ELb1ELb1ELb1ELb0ELb1ELb1ELb0ELb1ELb1ELb0EEENS1_21CollectiveEpilogueFwdINS6_IJSA_NS7_ILi256EEESB_EEES9_SE_SG_Li256ELb1ELb1ELb1ELb0EEENS1_36VarlenDynamicPersistentTileSchedulerILi128ELi96ELi256ELi128ELb1ELb1ELb1ELb0ELb1ELb1EEEEEEEEEvNT_6ParamsE)
        /*0140*/ 	.word	0x00000004


	//----- nvinfo : EIATTR_FRAME_SIZE
	.align		4
.L_64:
        /*0144*/ 	.byte	0x04, 0x11
        /*0146*/ 	.short	(.L_66 - .L_65)
	.align		4
.L_65:
        /*0148*/ 	.word	index@(_ZN7cutlass13device_kernelIN5flash11enable_sm90INS1_16FlashAttnFwdSm90INS1_25CollectiveMainloopFwdSm90ILi2EN4cute5tupleIJNS5_1CILi1EEES8_S8_EEENS6_IJNS7_ILi128EEENS7_ILi96EEENS7_ILi64EEEEEELi256ENS_6half_tEfNS_4arch4Sm90ELb0ELb0ELb1ELb1ELb1ELb0ELb1ELb1ELb0ELb1ELb1ELb0EEENS1_21CollectiveEpilogueFwdINS6_IJSA_NS7_ILi256EEESB_EEES9_SE_SG_Li256ELb1ELb1ELb1ELb0EEENS1_36VarlenDynamicPersistentTileSchedulerILi128ELi96ELi256ELi128ELb1ELb1ELb1ELb0ELb1ELb1EEEEEEEEEvNT_6ParamsE)
        /*014c*/ 	.word	0x00000000


	//----- nvinfo : EIATTR_REGCOUNT
	.align		4
.L_66:
        /*0150*/ 	.byte	0x04, 0x2f
        /*0152*/ 	.short	(.L_68 - .L_67)
	.align		4
.L_67:
        /*0154*/ 	.word	index@(_ZN7cutlass13device_kernelIN5flash11enable_sm90INS1_16FlashAttnFwdSm90INS1_25CollectiveMainloopFwdSm90ILi2EN4cute5tupleIJNS5_1CILi1EEES8_S8_EEENS6_IJNS7_ILi128EEENS7_ILi96EEENS7_ILi64EEEEEELi256ENS_6half_tEfNS_4arch4Sm90ELb0ELb0ELb1ELb1ELb1ELb1ELb0ELb1ELb0ELb1ELb1ELb0EEENS1_21CollectiveEpilogueFwdINS6_IJSA_NS7_ILi256EEESB_EEES9_SE_SG_Li256ELb1ELb1ELb1ELb0EEENS1_36VarlenDynamicPersistentTileSchedulerILi128ELi96ELi256ELi128ELb1ELb1ELb1ELb0ELb1ELb1EEEEEEEEEvNT_6ParamsE)
        /*0158*/ 	.word	0x00000004


	//----- nvinfo : EIATTR_FRAME_SIZE
	.align		4
.L_68:
        /*015c*/ 	.byte	0x04, 0x11
        /*015e*/ 	.short	(.L_70 - .L_69)
	.align		4
.L_69:
        /*0160*/ 	.word	index@(_ZN7cutlass13device_kernelIN5flash11enable_sm90INS1_16FlashAttnFwdSm90INS1_25CollectiveMainloopFwdSm90ILi2EN4cute5tupleIJNS5_1CILi1EEES8_S8_EEENS6_IJNS7_ILi128EEENS7_ILi96EEENS7_ILi64EEEEEELi256ENS_6half_tEfNS_4arch4Sm90ELb0ELb0ELb1ELb1ELb1ELb1ELb0ELb1ELb0ELb1ELb1ELb0EEENS1_21CollectiveEpilogueFwdINS6_IJSA_NS7_ILi256EEESB_EEES9_SE_SG_Li256ELb1ELb1ELb1ELb0EEENS1_36VarlenDynamicPersistentTileSchedulerILi128ELi96ELi256ELi128ELb1ELb1ELb1ELb0ELb1ELb1EEEEEEEEEvNT_6ParamsE)
        /*0164*/ 	.word	0x00000000


	//----- nvinfo : EIATTR_REGCOUNT
	.align		4
.L_70:
        /*0168*/ 	.byte	0x04, 0x2f
        /*016a*/ 	.short	(.L_72 - .L_71)
	.align		4
.L_71:
        /*016c*/ 	.word	index@(_ZN7cutlass13device_kernelIN5flash11enable_sm90INS1_16FlashAttnFwdSm90INS1_25CollectiveMainloopFwdSm90ILi2EN4cute5tupleIJNS5_1CILi1EEES8_S8_EEENS6_IJNS7_ILi128EEENS7_ILi96EEENS7_ILi64EEEEEELi256ENS_6half_tEfNS_4arch4Sm90ELb0ELb0ELb1ELb1ELb1ELb0ELb0ELb1ELb0ELb1ELb1ELb0EEENS1_21CollectiveEpilogueFwdINS6_IJSA_NS7_ILi256EEESB_EEES9_SE_SG_Li256ELb1ELb1ELb1ELb0EEENS1_36VarlenDynamicPersistentTileSchedulerILi128ELi96ELi256ELi128ELb1ELb1ELb1ELb0ELb1ELb1EEEEEEEEEvNT_6ParamsE)
        /*0170*/ 	.word	0x00000004


	//----- nvinfo : EIATTR_FRAME_SIZE
	.align		4
.L_72:
        /*0174*/ 	.byte	0x04, 0x11
        /*0176*/ 	.short	(.L_74 - .L_73)
	.align		4
.L_73:
        /*0178*/ 	.word	index@(_ZN7cutlass13device_kernelIN5flash11enable_sm90INS1_16FlashAttnFwdSm90INS1_25CollectiveMainloopFwdSm90ILi2EN4cute5tupleIJNS5_1CILi1EEES8_S8_EEENS6_IJNS7_ILi128EEENS7_ILi96EEENS7_ILi64EEEEEELi256ENS_6half_tEfNS_4arch4Sm90ELb0ELb0ELb1ELb1ELb1ELb0ELb0ELb1ELb0ELb1ELb1ELb0EEENS1_21CollectiveEpilogueFwdINS6_IJSA_NS7_ILi256EEESB_EEES9_SE_SG_Li256ELb1ELb1ELb1ELb0EEENS1_36VarlenDynamicPersistentTileSchedulerILi128ELi96ELi256ELi128ELb1ELb1ELb1ELb0ELb1ELb1EEEEEEEEEvNT_6ParamsE)
        /*017c*/ 	.word	0x00000000


	//----- nvinfo : EIATTR_REGCOUNT
	.align		4
.L_74:
        /*0180*/ 	.byte	0x04, 0x2f
        /*0182*/ 	.short	(.L_76 - .L_75)
	.align		4
.L_75:
        /*0184*/ 	.word	index@(_ZN7cutlass13device_kernelIN5flash11enable_sm90INS1_16FlashAttnFwdSm90INS1_25CollectiveMainloopFwdSm90ILi2EN4cute5tupleIJNS5_1CILi1EEES8_S8_EEENS6_IJNS7_ILi128EEENS7_ILi96EEENS7_ILi64EEEEEELi256ENS_6half_tEfNS_4arch4Sm90ELb0ELb0ELb1ELb0ELb1ELb0ELb1ELb1ELb0ELb1ELb1ELb0EEENS1_21CollectiveEpilogueFwdINS6_IJSA_NS7_ILi256EEESB_EEES9_SE_SG_Li256ELb0ELb1ELb1ELb0EEENS1_19SingleTileSchedulerILb0ELb1ELb1ELi128EEEEEEEEEvNT_6ParamsE)
        /*0188*/ 	.word	0x00000004


	//----- nvinfo : EIATTR_FRAME_SIZE
	.align		4
.L_76:
        /*018c*/ 	.byte	0x04, 0x11
        /*018e*/ 	.short	(.L_78 - .L_77)
	.align		4
.L_77:
        /*0190*/ 	.word	index@(_ZN7cutlass13device_kernelIN5flash11enable_sm90INS1_16FlashAttnFwdSm90INS1_25CollectiveMainloopFwdSm90ILi2EN4cute5tupleIJNS5_1CILi1EEES8_S8_EEENS6_IJNS7_ILi128EEENS7_ILi96EEENS7_ILi64EEEEEELi256ENS_6half_tEfNS_4arch4Sm90ELb0ELb0ELb1ELb0ELb1ELb0ELb1ELb1ELb0ELb1ELb1ELb0EEENS1_21CollectiveEpilogueFwdINS6_IJSA_NS7_ILi256EEESB_EEES9_SE_SG_Li256ELb0ELb1ELb1ELb0EEENS1_19SingleTileSchedulerILb0ELb1ELb1ELi128EEEEEEEEEvNT_6ParamsE)
        /*0194*/ 	.word	0x00000000


	//----- nvinfo : EIATTR_REGCOUNT
	.align		4
.L_78:
        /*0198*/ 	.byte	0x04, 0x2f
        /*019a*/ 	.short	(.L_80 - .L_79)
	.align		4
.L_79:
        /*019c*/ 	.word	index@(_ZN7cutlass13device_kernelIN5flash11enable_sm90INS1_16FlashAttnFwdSm90INS1_25CollectiveMainloopFwdSm90ILi2EN4cute5tupleIJNS5_1CILi1EEES8_S8_EEENS6_IJNS7_ILi128EEENS7_ILi96EEENS7_ILi64EEEEEELi256ENS_6half_tEfNS_4arch4Sm90ELb0ELb0ELb1ELb0ELb1ELb0ELb0ELb1ELb0ELb1ELb1ELb0EEENS1_21CollectiveEpilogueFwdINS6_IJSA_NS7_ILi256EEESB_EEES9_SE_SG_Li256ELb0ELb1ELb1ELb0EEENS1_19SingleTileSchedulerILb0ELb1ELb1ELi128EEEEEEEEEvNT_6ParamsE)
        /*01a0*/ 	.word	0x00000004


	//----- nvinfo : EIATTR_FRAME_SIZE
	.align		4
.L_80:
        /*01a4*/ 	.byte	0x04, 0x11
        /*01a6*/ 	.short	(.L_82 - .L_81)
	.align		4
.L_81:
        /*01a8*/ 	.word	index@(_ZN7cutlass13device_kernelIN5flash11enable_sm90INS1_16FlashAttnFwdSm90INS1_25CollectiveMainloopFwdSm90ILi2EN4cute5tupleIJNS5_1CILi1EEES8_S8_EEENS6_IJNS7_ILi128EEENS7_ILi96EEENS7_ILi64EEEEEELi256ENS_6half_tEfNS_4arch4Sm90ELb0ELb0ELb1ELb0ELb1ELb0ELb0ELb1ELb0ELb1ELb1ELb0EEENS1_21CollectiveEpilogueFwdINS6_IJSA_NS7_ILi256EEESB_EEES9_SE_SG_Li256ELb0ELb1ELb1ELb0EEENS1_19SingleTileSchedulerILb0ELb1ELb1ELi128EEEEEEEEEvNT_6ParamsE)
        /*01ac*/ 	.word	0x00000000


	//----- nvinfo : EIATTR_REGCOUNT
	.align		4
.L_82:
        /*01b0*/ 	.byte	0x04, 0x2f
        /*01b2*/ 	.short	(.L_84 - .L_83)
	.align		4
.L_83:
        /*01b4*/ 	.word	index@(_ZN7cutlass13device_kernelIN5flash11enable_sm90INS1_16FlashAttnFwdSm90INS1_25CollectiveMainloopFwdSm90ILi2EN4cute5tupleIJNS5_1CILi1EEES8_S8_EEENS6_IJNS7_ILi64EEESA_SA_EEELi512ENS_6half_tEfNS_4arch4Sm90ELb1ELb0ELb1ELb1ELb1ELb1ELb1ELb0ELb0ELb1ELb1ELb0EEENS1_21CollectiveEpilogueFwdINS6_IJSA_NS7_ILi512EEESA_EEES9_SC_SE_Li256ELb1ELb1ELb1ELb0EEENS1_36VarlenDynamicPersistentTileSchedulerILi64ELi64ELi256ELi128ELb1ELb1ELb1ELb1ELb1ELb1EEEEEEEEEvNT_6ParamsE)
        /*01b8*/ 	.word	0x00000004


	//----- nvinfo : EIATTR_FRAME_SIZE
	.align		4
.L_84:
        /*01bc*/ 	.byte	0x04, 0x11
        /*01be*/ 	.short	(.L_86 - .L_85)
	.align		4
.L_85:
        /*01c0*/ 	.word	index@(_ZN7cutlass13device_kernelIN5flash11enable_sm90INS1_16FlashAttnFwdSm90INS1_25CollectiveMainloopFwdSm90ILi2EN4cute5tupleIJNS5_1CILi1EEES8_S8_EEENS6_IJNS7_ILi64EEESA_SA_EEELi512ENS_6half_tEfNS_4arch4Sm90ELb1ELb0ELb1ELb1ELb1ELb1ELb1ELb0ELb0ELb1ELb1ELb0EEENS1_21CollectiveEpilogueFwdINS6_IJSA_NS7_ILi512EEESA_EEES9_SC_SE_Li256ELb1ELb1ELb1ELb0EEENS1_36VarlenDynamicPersistentTileSchedulerILi64ELi64ELi256ELi128ELb1ELb1ELb1ELb1ELb1ELb1EEEEEEEEEvNT_6ParamsE)
        /*01c4*/ 	.word	0x00000000


	//----- nvinfo : EIATTR_REGCOUNT
	.align		4
.L_86:
        /*01c8*/ 	.byte	0x04, 0x2f
        /*01ca*/ 	.short	(.L_88 - .L_87)
	.align		4
.L_87:
        /*01cc*/ 	.word	index@(_ZN7cutlass13device_kernelIN5flash11enable_sm90INS1_16FlashAttnFwdSm90INS1_25CollectiveMainloopFwdSm90ILi2EN4cute5tupleIJNS5_1CILi1EEES8_S8_EEENS6_IJNS7_ILi64EEESA_SA_EEELi512ENS_6half_tEfNS_4arch4Sm90ELb1ELb0ELb1ELb1ELb1ELb0ELb1ELb0ELb0ELb1ELb1ELb0EEENS1_21CollectiveEpilogueFwdINS6_IJSA_NS7_ILi512EEESA_EEES9_SC_SE_Li256ELb1ELb1ELb1ELb0EEENS1_36VarlenDynamicPersistentTileSchedulerILi64ELi64ELi256ELi128ELb1ELb1ELb1ELb1ELb1ELb1EEEEEEEEEvNT_6ParamsE)
        /*01d0*/ 	.word	0x00000004


	//----- nvinfo : EIATTR_FRAME_SIZE
	.align		4
.L_88:
        /*01d4*/ 	.byte	0x04, 0x11
        /*01d6*/ 	.short	(.L_90 - .L_89)
	.align		4
.L_89:
        /*01d8*/ 	.word	index@(_ZN7cutlass13device_kernelIN5flash11enable_sm90INS1_16FlashAttnFwdSm90INS1_25CollectiveMainloopFwdSm90ILi2EN4cute5tupleIJNS5_1CILi1EEES8_S8_EEENS6_IJNS7_ILi64EEESA_SA_EEELi512ENS_6half_tEfNS_4arch4Sm90ELb1ELb0ELb1ELb1ELb1ELb0ELb1ELb0ELb0ELb1ELb1ELb0EEENS1_21CollectiveEpilogueFwdINS6_IJSA_NS7_ILi512EEESA_EEES9_SC_SE_Li256ELb1ELb1ELb1ELb0EEENS1_36VarlenDynamicPersistentTileSchedulerILi64ELi64ELi256ELi128ELb1ELb1ELb1ELb1ELb1ELb1EEEEEEEEEvNT_6ParamsE)
        /*01dc*/ 	.word	0x00000000


	//----- nvinfo : EIATTR_REGCOUNT
	.align		4
.L_90:
        /*01e0*/ 	.byte	0x04, 0x2f
        /*01e2*/ 	.short	(.L_92 - .L_91)
	.align		4
.L_91:
        /*01e4*/ 	.word	index@(_ZN7cutlass13device_kernelIN5flash11enable_sm90INS1_16FlashAttnFwdSm90INS1_25CollectiveMainloopFwdSm90ILi2EN4cute5tupleIJNS5_1CILi1EEES8_S8_EEENS6_IJNS7_ILi64EEESA_SA_EEELi512ENS_6half_tEfNS_4arch4Sm90ELb1ELb0ELb1ELb1ELb1ELb1ELb0ELb0ELb0ELb1ELb1ELb0EEENS1_21CollectiveEpilogueFwdINS6_IJSA_NS7_ILi512EEESA_EEES9_SC_SE_Li256ELb1ELb1ELb1ELb0EEENS1_36VarlenDynamicPersistentTileSchedulerILi64ELi64ELi256ELi128ELb1ELb1ELb1ELb1ELb1ELb1EEEEEEEEEvNT_6ParamsE)
        /*01e8*/ 	.word	0x00000004


	//----- nvinfo : EIATTR_FRAME_SIZE
	.align		4
.L_92:
        /*01ec*/ 	.byte	0x04, 0x11
        /*01ee*/ 	.short	(.L_94 - .L_93)
	.align		4
.L_93:
        /*01f0*/ 	.word	index@(_ZN7cutlass13device_kernelIN5flash11enable_sm90INS1_16FlashAttnFwdSm90INS1_25CollectiveMainloopFwdSm90ILi2EN4cute5tupleIJNS5_1CILi1EEES8_S8_EEENS6_IJNS7_ILi64EEESA_SA_EEELi512ENS_6half_tEfNS_4arch4Sm90ELb1ELb0ELb1ELb1ELb1ELb1ELb0ELb0ELb0ELb1ELb1ELb0EEENS1_21CollectiveEpilogueFwdINS6_IJSA_NS7_ILi512EEESA_EEES9_SC_SE_Li256ELb1ELb1ELb1ELb0EEENS1_36VarlenDynamicPersistentTileSchedulerILi64ELi64ELi256ELi128ELb1ELb1ELb1ELb1ELb1ELb1EEEEEEEEEvNT_6ParamsE)
        /*01f4*/ 	.word	0x00000000


	//----- nvinfo : EIATTR_REGCOUNT
	.align		4
.L_94:
        /*01f8*/ 	.byte	0x04, 0x2f
        /*01fa*/ 	.short	(.L_96 - .L_95)
	.align		4
.L_95:
        /*01fc*/ 	.word	index@(_ZN7cutlass13device_kernelIN5flash11enable_sm90INS1_16FlashAttnFwdSm90INS1_25CollectiveMainloopFwdSm90ILi2EN4cute5tupleIJNS5_1CILi1EEES8_S8_EEENS6_IJNS7_ILi64EEESA_SA_EEELi512ENS_6half_tEfNS_4arch4Sm90ELb1ELb0ELb1ELb1ELb1ELb0ELb0ELb0ELb0ELb1ELb1ELb0EEENS1_21CollectiveEpilogueFwdINS6_IJSA_NS7_ILi512EEESA_EEES9_SC_SE_Li256ELb1ELb1ELb1ELb0EEENS1_36VarlenDynamicPersistentTileSchedulerILi64ELi64ELi256ELi128ELb1ELb1ELb1ELb1ELb1ELb1EEEEEEEEEvNT_6ParamsE)
        /*0200*/ 	.word	0x00000004


	//----- nvinfo : EIATTR_FRAME_SIZE
	.align		4
.L_96:
        /*0204*/ 	.byte	0x04, 0x11
        /*0206*/ 	.short	(.L_98 - .L_97)
	.align		4
.L_97:
        /*0208*/ 	.word	index@(_ZN7cutlass13device_kernelIN5flash11enable_sm90INS1_16FlashAttnFwdSm90INS1_25CollectiveMainloopFwdSm90ILi2EN4cute5tupleIJNS5_1CILi1EEES8_S8_EEENS6_IJNS7_ILi64EEESA_SA_EEELi512ENS_6half_tEfNS_4arch4Sm90ELb1ELb0ELb1ELb1ELb1ELb0ELb0ELb0ELb0ELb1ELb1ELb0EEENS1_21CollectiveEpilogueFwdINS6_IJSA_NS7_ILi512EEESA_EEES9_SC_SE_Li256ELb1ELb1ELb1ELb0EEENS1_36VarlenDynamicPersistentTileSchedulerILi64ELi64ELi256ELi128ELb1ELb1ELb1ELb1ELb1ELb1EEEEEEEEEvNT_6ParamsE)
        /*020c*/ 	.word	0x00000000


	//----- nvinfo : EIATTR_REGCOUNT
	.align		4
.L_98:
        /*0210*/ 	.byte	0x04, 0x2f
        /*0212*/ 	.short	(.L_100 - .L_99)
	.align		4
.L_99:
        /*0214*/ 	.word	index@(_ZN7cutlass13device_kernelIN5flash11enable_sm90INS1_16FlashAttnFwdSm90INS1_25CollectiveMainloopFwdSm90ILi2EN4cute5tupleIJNS5_1CILi1EEES8_S8_EEENS6_IJNS7_ILi64EEESA_SA_EEELi512ENS_6half_tEfNS_4arch4Sm90ELb1ELb0ELb1ELb0ELb1ELb0ELb1ELb0ELb0ELb1ELb1ELb0EEENS1_21CollectiveEpilogueFwdINS6_IJSA_NS7_ILi512EEESA_EEES9_SC_SE_Li256ELb0ELb1ELb1ELb0EEENS1_19SingleTileSchedulerILb0ELb1ELb1ELi64EEEEEEEEEvNT_6ParamsE)
        /*0218*/ 	.word	0x00000004


	//----- nvinfo : EIATTR_FRAME_SIZE
	.align		4
.L_100:
        /*021c*/ 	.byte	0x04, 0x11
        /*021e*/ 	.short	(.L_102 - .L_101)
	.align		4
.L_101:
        /*0220*/ 	.word	index@(_ZN7cutlass13device_kernelIN5flash11enable_sm90INS1_16FlashAttnFwdSm90INS1_25CollectiveMainloopFwdSm90ILi2EN4cute5tupleIJNS5_1CILi1EEES8_S8_EEENS6_IJNS7_ILi64EEESA_SA_EEELi512ENS_6half_tEfNS_4arch4Sm90ELb1ELb0ELb1ELb0ELb1ELb0ELb1ELb0ELb0ELb1ELb1ELb0EEENS1_21CollectiveEpilogueFwdINS6_IJSA_NS7_ILi512EEESA_EEES9_SC_SE_Li256ELb0ELb1ELb1ELb0EEENS1_19SingleTileSchedulerILb0ELb1ELb1ELi64EEEEEEEEEvNT_6ParamsE)
        /*0224*/ 	.word	0x00000000


	//----- nvinfo : EIATTR_REGCOUNT
	.align		4
.L_102:
        /*0228*/ 	.byte	0x04, 0x2f
        /*022a*/ 	.short	(.L_104 - .L_103)
	.align		4
.L_103:
        /*022c*/ 	.word	index@(_ZN7cutlass13device_kernelIN5flash11enable_sm90INS1_16FlashAttnFwdSm90INS1_25CollectiveMainloopFwdSm90ILi2EN4cute5tupleIJNS5_1CILi1EEES8_S8_EEENS6_IJNS7_ILi64EEESA_SA_EEELi512ENS_6half_tEfNS_4arch4Sm90ELb1ELb0ELb1ELb0ELb1ELb0ELb0ELb0ELb0ELb1ELb1ELb0EEENS1_21CollectiveEpilogueFwdINS6_IJSA_NS7_ILi512EEESA_EEES9_SC_SE_Li256ELb0ELb1ELb1ELb0EEENS1_19SingleTileSchedulerILb0ELb1ELb1ELi64EEEEEEEEEvNT_6ParamsE)
        /*0230*/ 	.word	0x00000004


	//----- nvinfo : EIATTR_FRAME_SIZE
	.align		4
.L_104:
        /*0234*/ 	.byte	0x04, 0x11
        /*0236*/ 	.short	(.L_106 - .L_105)
	.align		4
.L_105:
        /*0238*/ 	.word	index@(_ZN7cutlass13device_kernelIN5flash11enable_sm90INS1_16FlashAttnFwdSm90INS1_25CollectiveMainloopFwdSm90ILi2EN4cute5tupleIJNS5_1CILi1EEES8_S8_EEENS6_IJNS7_ILi64EEESA_SA_EEELi512ENS_6half_tEfNS_4arch4Sm90ELb1ELb0ELb1ELb0ELb1ELb0ELb0ELb0ELb0ELb1ELb1ELb0EEENS1_21CollectiveEpilogueFwdINS6_IJSA_NS7_ILi512EEESA_EEES9_SC_SE_Li256ELb0ELb1ELb1ELb0EEENS1_19SingleTileSchedulerILb0ELb1ELb1ELi64EEEEEEEEEvNT_6ParamsE)
        /*023c*/ 	.word	0x00000000


	//----- nvinfo : EIATTR_REGCOUNT
	.align		4
.L_106:
        /*0240*/ 	.byte	0x04, 0x2f
        /*0242*/ 	.short	(.L_108 - .L_107)
	.align		4
.L_107:
        /*0244*/ 	.word	index@(_ZN7cutlass13device_kernelIN5flash11enable_sm90INS1_16FlashAttnFwdSm90INS1_25CollectiveMainloopFwdSm90ILi2EN4cute5tupleIJNS5_1CILi1EEES8_S8_EEENS6_IJNS7_ILi64EEESA_SA_EEELi512ENS_6half_tEfNS_4arch4Sm90ELb0ELb1ELb1ELb1ELb1ELb1ELb1ELb0ELb0ELb1ELb1ELb0EEENS1_21CollectiveEpilogueFwdINS6_IJSA_NS7_ILi512EEESA_EEES9_SC_SE_Li256ELb1ELb1ELb1ELb0EEENS1_36VarlenDynamicPersistentTileSchedulerILi64ELi64ELi256ELi128ELb1ELb1ELb1ELb1ELb0ELb1EEEEEEEEEvNT_6ParamsE)
        /*0248*/ 	.word	0x00000004


	//----- nvinfo : EIATTR_FRAME_SIZE
	.align		4
.L_108:
        /*024c*/ 	.byte	0x04, 0x11
        /*024e*/ 	.short	(.L_110 - .L_109)
	.align		4
.L_109:
        /*0250*/ 	.word	index@(_ZN7cutlass13device_kernelIN5flash11enable_sm90INS1_16FlashAttnFwdSm90INS1_25CollectiveMainloopFwdSm90ILi2EN4cute5tupleIJNS5_1CILi1EEES8_S8_EEENS6_IJNS7_ILi64EEESA_SA_EEELi512ENS_6half_tEfNS_4arch4Sm90ELb0ELb1ELb1ELb1ELb1ELb1ELb1ELb0ELb0ELb1ELb1ELb0EEENS1_21CollectiveEpilogueFwdINS6_IJSA_NS7_ILi512EEESA_EEES9_SC_SE_Li256ELb1ELb1ELb1ELb0EEENS1_36VarlenDynamicPersistentTileSchedulerILi64ELi64ELi256ELi128ELb1ELb1ELb1ELb1ELb0ELb1EEEEEEEEEvNT_6ParamsE)
        /*0254*/ 	.word	0x00000000


	//----- nvinfo : EIATTR_REGCOUNT
	.align		4
.L_110:
        /*0258*/ 	.byte	0x04, 0x2f
        /*025a*/ 	.short	(.L_112 - .L_111)
	.align		4
.L_111:
        /*025c*/ 	.word	index@(_ZN7cutlass13device_kernelIN5flash11enable_sm90INS1_16FlashAttnFwdSm90INS1_25CollectiveMainloopFwdSm90ILi2EN4cute5tupleIJNS5_1CILi1EEES8_S8_EEENS6_IJNS7_ILi64EEESA_SA_EEELi512ENS_6half_tEfNS_4arch4Sm90ELb0ELb1ELb1ELb1ELb1ELb0ELb1ELb0ELb0ELb1ELb1ELb0EEENS1_21CollectiveEpilogueFwdINS6_IJSA_NS7_ILi512EEESA_EEES9_SC_SE_Li256ELb1ELb1ELb1ELb0EEENS1_36VarlenDynamicPersistentTileSchedulerILi64ELi64ELi256ELi128ELb1ELb1ELb1ELb1ELb0ELb1EEEEEEEEEvNT_6ParamsE)
        /*0260*/ 	.word	0x00000004


	//----- nvinfo : EIATTR_FRAME_SIZE
	.align		4
.L_112:
        /*0264*/ 	.byte	0x04, 0x11
        /*0266*/ 	.short	(.L_114 - .L_113)
	.align		4
.L_113:
        /*0268*/ 	.word	index@(_ZN7cutlass13device_kernelIN5flash11enable_sm90INS1_16FlashAttnFwdSm90INS1_25CollectiveMainloopFwdSm90ILi2EN4cute5tupleIJNS5_1CILi1EEES8_S8_EEENS6_IJNS7_ILi64EEESA_SA_EEELi512ENS_6half_tEfNS_4arch4Sm90ELb0ELb1ELb1ELb1ELb1ELb0ELb1ELb0ELb0ELb1ELb1ELb0EEENS1_21CollectiveEpilogueFwdINS6_IJSA_NS7_ILi512EEESA_EEES9_SC_SE_Li256ELb1ELb1ELb1ELb0EEENS1_36VarlenDynamicPersistentTileSchedulerILi64ELi64ELi256ELi128ELb1ELb1ELb1ELb1ELb0ELb1EEEEEEEEEvNT_6ParamsE)
        /*026c*/ 	.word	0x00000000


	//----- nvinfo : EIATTR_REGCOUNT
	.align		4
.L_114:
        /*0270*/ 	.byte	0x04, 0x2f
        /*0272*/ 	.short	(.L_116 - .L_115)
	.align		4
.L_115:
        /*0274*/ 	.word	index@(_ZN7cutlass13device_kernelIN5flash11enable_sm90INS1_16FlashAttnFwdSm90INS1_25CollectiveMainloopFwdSm90ILi2EN4cute5tupleIJNS5_1CILi1EEES8_S8_EEENS6_IJNS7_ILi64EEESA_SA_EEELi512ENS_6half_tEfNS_4arch4Sm90ELb0ELb1ELb1ELb1ELb1ELb1ELb0ELb0ELb0ELb1ELb1ELb0EEENS1_21CollectiveEpilogueFwdINS6_IJSA_NS7_ILi512EEESA_EEES9_SC_SE_Li256ELb1ELb1ELb1ELb0EEENS1_36VarlenDynamicPersistentTileSchedulerILi64ELi64ELi256ELi128ELb1ELb1ELb1ELb1ELb0ELb1EEEEEEEEEvNT_6ParamsE)
        /*0278*/ 	.word	0x00000004


	//----- nvinfo : EIATTR_FRAME_SIZE
	.align		4
.L_116:
        /*027c*/ 	.byte	0x04, 0x11
        /*027e*/ 	.short	(.L_118 - .L_117)
	.align		4
.L_117:
        /*0280*/ 	.word	index@(_ZN7cutlass13device_kernelIN5flash11enable_sm90INS1_16FlashAttnFwdSm90INS1_25CollectiveMainloopFwdSm90ILi2EN4cute5tupleIJNS5_1CILi1EEES8_S8_EEENS6_IJNS7_ILi64EEESA_SA_EEELi512ENS_6half_tEfNS_4arch4Sm90ELb0ELb1ELb1ELb1ELb1ELb1ELb0ELb0ELb0ELb1ELb1ELb0EEENS1_21CollectiveEpilogueFwdINS6_IJSA_NS7_ILi512EEESA_EEES9_SC_SE_Li256ELb1ELb1ELb1ELb0EEENS1_36VarlenDynamicPersistentTileSchedulerILi64ELi64ELi256ELi128ELb1ELb1ELb1ELb1ELb0ELb1EEEEEEEEEvNT_6ParamsE)
        /*0284*/ 	.word	0x00000000


	//----- nvinfo : EIATTR_REGCOUNT
	.align		4
.L_118:
        /*0288*/ 	.byte	0x04, 0x2f
        /*028a*/ 	.short	(.L_120 - .L_119)
	.align		4
.L_119:
        /*028c*/ 	.word	index@(_ZN7cutlass13device_kernelIN5flash11enable_sm90INS1_16FlashAttnFwdSm90INS1_25CollectiveMainloopFwdSm90ILi2EN4cute5tupleIJNS5_1CILi1EEES8_S8_EEENS6_IJNS7_ILi64EEESA_SA_EEELi512ENS_6half_tEfNS_4arch4Sm90ELb0ELb1ELb1ELb1ELb1ELb0ELb0ELb0ELb0ELb1ELb1ELb0EEENS1_21CollectiveEpilogueFwdINS6_IJSA_NS7_ILi512EEESA_EEES9_SC_SE_Li256ELb1ELb1ELb1ELb0EEENS1_36VarlenDynamicPersistentTileSchedulerILi64ELi64ELi256ELi128ELb1ELb1ELb1ELb1ELb0ELb1EEEEEEEEEvNT_6ParamsE)
        /*0290*/ 	.word	0x00000004


	//----- nvinfo : EIATTR_FRAME_SIZE
	.align		4
.L_120:
        /*0294*/ 	.byte	0x04, 0x11
        /*0296*/ 	.short	(.L_122 - .L_121)
	.align		4
.L_121:
        /*0298*/ 	.word	index@(_ZN7cutlass13device_kernelIN5flash11enable_sm90INS1_16FlashAttnFwdSm90INS1_25CollectiveMainloopFwdSm90ILi2EN4cute5tupleIJNS5_1CILi1EEES8_S8_EEENS6_IJNS7_ILi64EEESA_SA_EEELi512ENS_6half_tEfNS_4arch4Sm90ELb0ELb1ELb1ELb1ELb1ELb0ELb0ELb0ELb0ELb1ELb1ELb0EEENS1_21CollectiveEpilogueFwdINS6_IJSA_NS7_ILi512EEESA_EEES9_SC_SE_Li256ELb1ELb1ELb1ELb0EEENS1_36VarlenDynamicPersistentTileSchedulerILi64ELi64ELi256ELi128ELb1ELb1ELb1ELb1ELb0ELb1EEEEEEEEEvNT_6ParamsE)
        /*029c*/ 	.word	0x00000000


	//----- nvinfo : EIATTR_REGCOUNT
	.align		4
.L_122:
        /*02a0*/ 	.byte	0x04, 0x2f
        /*02a2*/ 	.short	(.L_124 - .L_123)
	.align		4
.L_123:
        /*02a4*/ 	.word	index@(_ZN7cutlass13device_kernelIN5flash11enable_sm90INS1_16FlashAttnFwdSm90INS1_25CollectiveMainloopFwdSm90ILi2EN4cute5tupleIJNS5_1CILi1EEES8_S8_EEENS6_IJNS7_ILi64EEESA_SA_EEELi512ENS_6half_tEfNS_4arch4Sm90ELb0ELb1ELb1ELb0ELb1ELb0ELb1ELb0ELb0ELb1ELb1ELb0EEENS1_21CollectiveEpilogueFwdINS6_IJSA_NS7_ILi512EEESA_EEES9_SC_SE_Li256ELb0ELb1ELb1ELb0EEENS1_19SingleTileSchedulerILb0ELb1ELb1ELi64EEEEEEEEEvNT_6ParamsE)
        /*02a8*/ 	.word	0x00000004


	//----- nvinfo : EIATTR_FRAME_SIZE
	.align		4
.L_124:
        /*02ac*/ 	.byte	0x04, 0x11
        /*02ae*/ 	.short	(.L_126 - .L_125)
	.align		4
.L_125:
        /*02b0*/ 	.word	index@(_ZN7cutlass13device_kernelIN5flash11enable_sm90INS1_16FlashAttnFwdSm90INS1_25CollectiveMainloopFwdSm90ILi2EN4cute5tupleIJNS5_1CILi1EEES8_S8_EEENS6_IJNS7_ILi64EEESA_SA_EEELi512ENS_6half_tEfNS_4arch4Sm90ELb0ELb1ELb1ELb0ELb1ELb0ELb1ELb0ELb0ELb1ELb1ELb0EEENS1_21CollectiveEpilogueFwdINS6_IJSA_NS7_ILi512EEESA_EEES9_SC_SE_Li256ELb0ELb1ELb1ELb0EEENS1_19SingleTileSchedulerILb0ELb1ELb1ELi64EEEEEEEEEvNT_6ParamsE)
        /*02b4*/ 	.word	0x00000000


	//----- nvinfo : EIATTR_REGCOUNT
	.align		4
.L_126:
        /*02b8*/ 	.byte	0x04, 0x2f
        /*02ba*/ 	.short	(.L_128 - .L_127)
	.align		4
.L_127:
        /*02bc*/ 	.word	index@(_ZN7cutlass13device_kernelIN5flash11enable_sm90INS1_16FlashAttnFwdSm90INS1_25CollectiveMainloopFwdSm90ILi2EN4cute5tupleIJNS5_1CILi1EEES8_S8_EEENS6_IJNS7_ILi64EEESA_SA_EEELi512ENS_6half_tEfNS_4arch4Sm90ELb0ELb1ELb1ELb0ELb1ELb0ELb0ELb0ELb0ELb1ELb1ELb0EEENS1_21CollectiveEpilogueFwdINS6_IJSA_NS7_ILi512EEESA_EEES9_SC_SE_Li256ELb0ELb1ELb1ELb0EEENS1_19SingleTileSchedulerILb0ELb1ELb1ELi64EEEEEEEEEvNT_6ParamsE)
        /*02c0*/ 	.word	0x00000004


	//----- nvinfo : EIATTR_FRAME_SIZE
	.align		4
.L_128:
        /*02c4*/ 	.byte	0x04, 0x11
        /*02c6*/ 	.short	(.L_130 - .L_129)
	.align		4
.L_129:
        /*02c8*/ 	.word	index@(_ZN7cutlass13device_kernelIN5flash11enable_sm90INS1_16FlashAttnFwdSm90INS1_25CollectiveMainloopFwdSm90ILi2EN4cute5tupleIJNS5_1CILi1EEES8_S8_EEENS6_IJNS7_ILi64EEESA_SA_EEELi512ENS_6half_tEfNS_4arch4Sm90ELb0ELb1ELb1ELb0ELb1ELb0ELb0ELb0ELb0ELb1ELb1ELb0EEENS1_21CollectiveEpilogueFwdINS6_IJSA_NS7_ILi512EEESA_EEES9_SC_SE_Li256ELb0ELb1ELb1ELb0EEENS1_19SingleTileSchedulerILb0ELb1ELb1ELi64EEEEEEEEEvNT_6ParamsE)
        /*02cc*/ 	.word	0x00000000


	//----- nvinfo : EIATTR_REGCOUNT
	.align		4
.L_130:
        /*02d0*/ 	.byte	0x04, 0x2f
        /*02d2*/ 	.short	(.L_132 - .L_131)
	.align		4
.L_131:
        /*02d4*/ 	.word	index@(_ZN7cutlass13device_kernelIN5flash11enable_sm90INS1_16FlashAttnFwdSm90INS1_25CollectiveMainloopFwdSm90ILi2EN4cute5tupleIJNS5_1CILi1EEES8_S8_EEENS6_IJNS7_ILi64EEESA_SA_EEELi512ENS_6half_tEfNS_4arch4Sm90ELb0ELb0ELb1ELb1ELb1ELb1ELb1ELb0ELb0ELb1ELb1ELb0EEENS1_21CollectiveEpilogueFwdINS6_IJSA_NS7_ILi512EEESA_EEES9_SC_SE_Li256ELb1ELb1ELb1ELb0EEENS1_36VarlenDynamicPersistentTileSchedulerILi64ELi64ELi256ELi128ELb1ELb1ELb1ELb0ELb1ELb1EEEEEEEEEvNT_6ParamsE)
        /*02d8*/ 	.word	0x00000004


	//----- nvinfo : EIATTR_FRAME_SIZE
	.align		4
.L_132:
        /*02dc*/ 	.byte	0x04, 0x11
        /*02de*/ 	.short	(.L_134 - .L_133)
	.align		4
.L_133:
        /*02e0*/ 	.word	index@(_ZN7cutlass13device_kernelIN5flash11enable_sm90INS1_16FlashAttnFwdSm90INS1_25CollectiveMainloopFwdSm90ILi2EN4cute5tupleIJNS5_1CILi1EEES8_S8_EEENS6_IJNS7_ILi64EEESA_SA_EEELi512ENS_6half_tEfNS_4arch4Sm90ELb0ELb0ELb1ELb1ELb1ELb1ELb1ELb0ELb0ELb1ELb1ELb0EEENS1_21CollectiveEpilogueFwdINS6_IJSA_NS7_ILi512EEESA_EEES9_SC_SE_Li256ELb1ELb1ELb1ELb0EEENS1_36VarlenDynamicPersistentTileSchedulerILi64ELi64ELi256ELi128ELb1ELb1ELb1ELb0ELb1ELb1EEEEEEEEEvNT_6ParamsE)
        /*02e4*/ 	.word	0x00000000


	//----- nvinfo : EIATTR_REGCOUNT
	.align		4
.L_134:
        /*02e8*/ 	.byte	0x04, 0x2f
        /*02ea*/ 	.short	(.L_136 - .L_135)
	.align		4
.L_135:
        /*02ec*/ 	.word	index@(_ZN7cutlass13device_kernelIN5flash11enable_sm90INS1_16FlashAttnFwdSm90INS1_25CollectiveMainloopFwdSm90ILi2EN4cute5tupleIJNS5_1CILi1EEES8_S8_EEENS6_IJNS7_ILi64EEESA_SA_EEELi512ENS_6half_tEfNS_4arch4Sm90ELb0ELb0ELb1ELb1ELb1ELb0ELb1ELb0ELb0ELb1ELb1ELb0EEENS1_21CollectiveEpilogueFwdINS6_IJSA_NS7_ILi512EEESA_EEES9_SC_SE_Li256ELb1ELb1ELb1ELb0EEENS1_36VarlenDynamicPersistentTileSchedulerILi64ELi64ELi256ELi128ELb1ELb1ELb1ELb0ELb1ELb1EEEEEEEEEvNT_6ParamsE)
        /*02f0*/ 	.word	0x00000004


	//----- nvinfo : EIATTR_FRAME_SIZE
	.align		4
.L_136:
        /*02f4*/ 	.byte	0x04, 0x11
        /*02f6*/ 	.short	(.L_138 - .L_137)
	.align		4
.L_137:
        /*02f8*/ 	.word	index@(_ZN7cutlass13device_kernelIN5flash11enable_sm90INS1_16FlashAttnFwdSm90INS1_25CollectiveMainloopFwdSm90ILi2EN4cute5tupleIJNS5_1CILi1EEES8_S8_EEENS6_IJNS7_ILi64EEESA_SA_EEELi512ENS_6half_tEfNS_4arch4Sm90ELb0ELb0ELb1ELb1ELb1ELb0ELb1ELb0ELb0ELb1ELb1ELb0EEENS1_21CollectiveEpilogueFwdINS6_IJSA_NS7_ILi512EEESA_EEES9_SC_SE_Li256ELb1ELb1ELb1ELb0EEENS1_36VarlenDynamicPersistentTileSchedulerILi64ELi64ELi256ELi128ELb1ELb1ELb1ELb0ELb1ELb1EEEEEEEEEvNT_6ParamsE)
        /*02fc*/ 	.word	0x00000000


	//----- nvinfo : EIATTR_REGCOUNT
	.align		4
.L_138:
        /*0300*/ 	.byte	0x04, 0x2f
        /*0302*/ 	.short	(.L_140 - .L_139)
	.align		4
.L_139:
        /*0304*/ 	.word	index@(_ZN7cutlass13device_kernelIN5flash11enable_sm90INS1_16FlashAttnFwdSm90INS1_25CollectiveMainloopFwdSm90ILi2EN4cute5tupleIJNS5_1CILi1EEES8_S8_EEENS6_IJNS7_ILi64EEESA_SA_EEELi512ENS_6half_tEfNS_4arch4Sm90ELb0ELb0ELb1ELb1ELb1ELb1ELb0ELb0ELb0ELb1ELb1ELb0EEENS1_21CollectiveEpilogueFwdINS6_IJSA_NS7_ILi512EEESA_EEES9_SC_SE_Li256ELb1ELb1ELb1ELb0EEENS1_36VarlenDynamicPersistentTileSchedulerILi64ELi64ELi256ELi128ELb1ELb1ELb1ELb0ELb1ELb1EEEEEEEEEvNT_6ParamsE)
        /*0308*/ 	.word	0x00000004


	//----- nvinfo : EIATTR_FRAME_SIZE
	.align		4
.L_140:
        /*030c*/ 	.byte	0x04, 0x11
        /*030e*/ 	.short	(.L_142 - .L_141)
	.align		4
.L_141:
        /*0310*/ 	.word	index@(_ZN7cutlass13device_kernelIN5flash11enable_sm90INS1_16FlashAttnFwdSm90INS1_25CollectiveMainloopFwdSm90ILi2EN4cute5tupleIJNS5_1CILi1EEES8_S8_EEENS6_IJNS7_ILi64EEESA_SA_EEELi512ENS_6half_tEfNS_4arch4Sm90ELb0ELb0ELb1ELb1ELb1ELb1ELb0ELb0ELb0ELb1ELb1ELb0EEENS1_21CollectiveEpilogueFwdINS6_IJSA_NS7_ILi512EEESA_EEES9_SC_SE_Li256ELb1ELb1ELb1ELb0EEENS1_36VarlenDynamicPersistentTileSchedulerILi64ELi64ELi256ELi128ELb1ELb1ELb1ELb0ELb1ELb1EEEEEEEEEvNT_6ParamsE)
        /*0314*/ 	.word	0x00000000


	//----- nvinfo : EIATTR_REGCOUNT
	.align		4
.L_142:
        /*0318*/ 	.byte	0x04, 0x2f
        /*031a*/ 	.short	(.L_144 - .L_143)
	.align		4
.L_143:
        /*031c*/ 	.word	index@(_ZN7cutlass13device_kernelIN5flash11enable_sm90INS1_16FlashAttnFwdSm90INS1_25CollectiveMainloopFwdSm90ILi2EN4cute5tupleIJNS5_1CILi1EEES8_S8_EEENS6_IJNS7_ILi64EEESA_SA_EEELi512ENS_6half_tEfNS_4arch4Sm90ELb0ELb0ELb1ELb1ELb1ELb0ELb0ELb0ELb0ELb1ELb1ELb0EEENS1_21CollectiveEpilogueFwdINS6_IJSA_NS7_ILi512EEESA_EEES9_SC_SE_Li256ELb1ELb1ELb1ELb0EEENS1_36VarlenDynamicPersistentTileSchedulerILi64ELi64ELi256ELi128ELb1ELb1ELb1ELb0ELb1ELb1EEEEEEEEEvNT_6ParamsE)
        /*0320*/ 	.word	0x00000004


	//----- nvinfo : EIATTR_FRAME_SIZE
	.align		4
.L_144:
        /*0324*/ 	.byte	0x04, 0x11
        /*0326*/ 	.short	(.L_146 - .L_145)
	.align		4
.L_145:
        /*0328*/ 	.word	index@(_ZN7cutlass13device_kernelIN5flash11enable_sm90INS1_16FlashAttnFwdSm90INS1_25CollectiveMainloopFwdSm90ILi2EN4cute5tupleIJNS5_1CILi1EEES8_S8_EEENS6_IJNS7_ILi64EEESA_SA_EEELi512ENS_6half_tEfNS_4arch4Sm90ELb0ELb0ELb1ELb1ELb1ELb0ELb0ELb0ELb0ELb1ELb1ELb0EEENS1_21CollectiveEpilogueFwdINS6_IJSA_NS7_ILi512EEESA_EEES9_SC_SE_Li256ELb1ELb1ELb1ELb0EEENS1_36VarlenDynamicPersistentTileSchedulerILi64ELi64ELi256ELi128ELb1ELb1ELb1ELb0ELb1ELb1EEEEEEEEEvNT_6ParamsE)
        /*032c*/ 	.word	0x00000000


	//----- nvinfo : EIATTR_REGCOUNT
	.align		4
.L_146:
        /*0330*/ 	.byte	0x04, 0x2f
        /*0332*/ 	.short	(.L_148 - .L_147)
	.align		4
.L_147:
        /*0334*/ 	.word	index@(_ZN7cutlass13device_kernelIN5flash11enable_sm90INS1_16FlashAttnFwdSm90INS1_25CollectiveMainloopFwdSm90ILi2EN4cute5tupleIJNS5_1CILi1EEES8_S8_EEENS6_IJNS7_ILi64EEESA_SA_EEELi512ENS_6half_tEfNS_4arch4Sm90ELb0ELb0ELb1ELb0ELb1ELb0ELb1ELb0ELb0ELb1ELb1ELb0EEENS1_21CollectiveEpilogueFwdINS6_IJSA_NS7_ILi512EEESA_EEES9_SC_SE_Li256ELb0ELb1ELb1ELb0EEENS1_19SingleTileSchedulerILb0ELb1ELb1ELi64EEEEEEEEEvNT_6ParamsE)
        /*0338*/ 	.word	0x00000004


	//----- nvinfo : EIATTR_FRAME_SIZE
	.align		4
.L_148:
        /*033c*/ 	.byte	0x04, 0x11
        /*033e*/ 	.short	(.L_150 - .L_149)
	.align		4
.L_149:
        /*0340*/ 	.word	index@(_ZN7cutlass13device_kernelIN5flash11enable_sm90INS1_16FlashAttnFwdSm90INS1_25CollectiveMainloopFwdSm90ILi2EN4cute5tupleIJNS5_1CILi1EEES8_S8_EEENS6_IJNS7_ILi64EEESA_SA_EEELi512ENS_6half_tEfNS_4arch4Sm90ELb0ELb0ELb1ELb0ELb1ELb0ELb1ELb0ELb0ELb1ELb1ELb0EEENS1_21CollectiveEpilogueFwdINS6_IJSA_NS7_ILi512EEESA_EEES9_SC_SE_Li256ELb0ELb1ELb1ELb0EEENS1_19SingleTileSchedulerILb0ELb1ELb1ELi64EEEEEEEEEvNT_6ParamsE)
        /*0344*/ 	.word	0x00000000


	//----- nvinfo : EIATTR_REGCOUNT
	.align		4
.L_150:
        /*0348*/ 	.byte	0x04, 0x2f
        /*034a*/ 	.short	(.L_152 - .L_151)
	.align		4
.L_151:
        /*034c*/ 	.word	index@(_ZN7cutlass13device_kernelIN5flash11enable_sm90INS1_16FlashAttnFwdSm90INS1_25CollectiveMainloopFwdSm90ILi2EN4cute5tupleIJNS5_1CILi1EEES8_S8_EEENS6_IJNS7_ILi64EEESA_SA_EEELi512ENS_6half_tEfNS_4arch4Sm90ELb0ELb0ELb1ELb0ELb1ELb0ELb0ELb0ELb0ELb1ELb1ELb0EEENS1_21CollectiveEpilogueFwdINS6_IJSA_NS7_ILi512EEESA_EEES9_SC_SE_Li256ELb0ELb1ELb1ELb0EEENS1_19SingleTileSchedulerILb0ELb1ELb1ELi64EEEEEEEEEvNT_6ParamsE)
        /*0350*/ 	.word	0x00000004


	//----- nvinfo : EIATTR_FRAME_SIZE
	.align		4
.L_152:
        /*0354*/ 	.byte	0x04, 0x11
        /*0356*/ 	.short	(.L_154 - .L_153)
	.align		4
.L_153:
        /*0358*/ 	.word	index@(_ZN7cutlass13device_kernelIN5flash11enable_sm90INS1_16FlashAttnFwdSm90INS1_25CollectiveMainloopFwdSm90ILi2EN4cute5tupleIJNS5_1CILi1EEES8_S8_EEENS6_IJNS7_ILi64EEESA_SA_EEELi512ENS_6half_tEfNS_4arch4Sm90ELb0ELb0ELb1ELb0ELb1ELb0ELb0ELb0ELb0ELb1ELb1ELb0EEENS1_21CollectiveEpilogueFwdINS6_IJSA_NS7_ILi512EEESA_EEES9_SC_SE_Li256ELb0ELb1ELb1ELb0EEENS1_19SingleTileSchedulerILb0ELb1ELb1ELi64EEEEEEEEEvNT_6ParamsE)
        /*035c*/ 	.word	0x00000000


	//----- nvinfo : EIATTR_REGCOUNT
	.align		4
.L_154:
        /*0360*/ 	.byte	0x04, 0x2f
        /*0362*/ 	.short	(.L_156 - .L_155)
	.align		4
.L_155:
        /*0364*/ 	.word	index@(_ZN7cutlass13device_kernelIN5flash11enable_sm90INS1_16FlashAttnFwdSm90INS1_25CollectiveMainloopFwdSm90ILi2EN4cute5tupleIJNS5_1CILi1EEES8_S8_EEENS6_IJNS7_ILi128EEENS7_ILi96EEENS7_ILi192EEEEEELi128ENS_6half_tEfNS_4arch4Sm90ELb1ELb0ELb1ELb1ELb1ELb1ELb0ELb1ELb1ELb1ELb1ELb0EEENS1_21CollectiveEpilogueFwdINS6_IJSA_SA_SB_EEES9_SE_SG_Li256ELb1ELb1ELb1ELb0EEENS1_36VarlenDynamicPersistentTileSchedulerILi128ELi96ELi256ELi128ELb1ELb1ELb1ELb1ELb1ELb1EEEEEEEEEvNT_6ParamsE)
        /*0368*/ 	.word	0x00000004


	//----- nvinfo : EIATTR_FRAME_SIZE
	.align		4
.L_156:
        /*036c*/ 	.byte	0x04, 0x11
        /*036e*/ 	.short	(.L_158 - .L_157)
	.align		4
.L_157:
        /*0370*/ 	.word	index@(_ZN7cutlass13device_kernelIN5flash11enable_sm90INS1_16FlashAttnFwdSm90INS1_25CollectiveMainloopFwdSm90ILi2EN4cute5tupleIJNS5_1CILi1EEES8_S8_EEENS6_IJNS7_ILi128EEENS7_ILi96EEENS7_ILi192EEEEEELi128ENS_6half_tEfNS_4arch4Sm90ELb1ELb0ELb1ELb1ELb1ELb1ELb0ELb1ELb1ELb1ELb1ELb0EEENS1_21CollectiveEpilogueFwdINS6_IJSA_SA_SB_EEES9_SE_SG_Li256ELb1ELb1ELb1ELb0EEENS1_36VarlenDynamicPersistentTileSchedulerILi128ELi96ELi256ELi128ELb1ELb1ELb1ELb1ELb1ELb1EEEEEEEEEvNT_6ParamsE)
        /*0374*/ 	.word	0x00000000


	//----- nvinfo : EIATTR_REGCOUNT
	.align		4
.L_158:
        /*0378*/ 	.byte	0x04, 0x2f
        /*037a*/ 	.short	(.L_160 - .L_159)
	.align		4
.L_159:
        /*037c*/ 	.word	index@(_ZN7cutlass13device_kernelIN5flash11enable_sm90INS1_16FlashAttnFwdSm90INS1_25CollectiveMainloopFwdSm90ILi2EN4cute5tupleIJNS5_1CILi1EEES8_S8_EEENS6_IJNS7_ILi128EEENS7_ILi96EEENS7_ILi192EEEEEELi128ENS_6half_tEfNS_4arch4Sm90ELb1ELb0ELb1ELb1ELb1ELb0ELb0ELb1ELb1ELb1ELb1ELb0EEENS1_21CollectiveEpilogueFwdINS6_IJSA_SA_SB_EEES9_SE_SG_Li256ELb1ELb1ELb1ELb0EEENS1_36VarlenDynamicPersistentTileSchedulerILi128ELi96ELi256ELi128ELb1ELb1ELb1ELb1ELb1ELb1EEEEEEEEEvNT_6ParamsE)
        /*0380*/ 	.word	0x00000004


	//----- nvinfo : EIATTR_FRAME_SIZE
	.align		4
.L_160:
        /*0384*/ 	.byte	0x04, 0x11
        /*0386*/ 	.short	(.L_162 - .L_161)
	.align		4
.L_161:
        /*0388*/ 	.word	index@(_ZN7cutlass13device_kernelIN5flash11enable_sm90INS1_16FlashAttnFwdSm90INS1_25CollectiveMainloopFwdSm90ILi2EN4cute5tupleIJNS5_1CILi1EEES8_S8_EEENS6_IJNS7_ILi128EEENS7_ILi96EEENS7_ILi192EEEEEELi128ENS_6half_tEfNS_4arch4Sm90ELb1ELb0ELb1ELb1ELb1ELb0ELb0ELb1ELb1ELb1ELb1ELb0EEENS1_21CollectiveEpilogueFwdINS6_IJSA_SA_SB_EEES9_SE_SG_Li256ELb1ELb1ELb1ELb0EEENS1_36VarlenDynamicPersistentTileSchedulerILi128ELi96ELi256ELi128ELb1ELb1ELb1ELb1ELb1ELb1EEEEEEEEEvNT_6ParamsE)
        /*038c*/ 	.word	0x00000000


	//----- nvinfo : EIATTR_REGCOUNT
	.align		4
.L_162:
        /*0390*/ 	.byte	0x04, 0x2f
        /*0392*/ 	.short	(.L_164 - .L_163)
	.align		4
.L_163:
        /*0394*/ 	.word	index@(_ZN7cutlass13device_kernelIN5flash11enable_sm90INS1_16FlashAttnFwdSm90INS1_25CollectiveMainloopFwdSm90ILi2EN4cute5tupleIJNS5_1CILi1EEES8_S8_EEENS6_IJNS7_ILi128EEENS7_ILi96EEENS7_ILi192EEEEEELi128ENS_6half_tEfNS_4arch4Sm90ELb1ELb0ELb1ELb0ELb1ELb0ELb0ELb1ELb1ELb1ELb1ELb0EEENS1_21CollectiveEpilogueFwdINS6_IJSA_SA_SB_EEES9_SE_SG_Li256ELb0ELb1ELb1ELb0EEENS1_19SingleTileSchedulerILb0ELb1ELb1ELi128EEEEEEEEEvNT_6ParamsE)
        /*0398*/ 	.word	0x00000004


	//----- nvinfo : EIATTR_FRAME_SIZE
	.align		4
.L_164:
        /*039c*/ 	.byte	0x04, 0x11
        /*039e*/ 	.short	(.L_166 - .L_165)
	.align		4
.L_165:
        /*03a0*/ 	.word	index@(_ZN7cutlass13device_kernelIN5flash11enable_sm90INS1_16FlashAttnFwdSm90INS1_25CollectiveMainloopFwdSm90ILi2EN4cute5tupleIJNS5_1CILi1EEES8_S8_EEENS6_IJNS7_ILi128EEENS7_ILi96EEENS7_ILi192EEEEEELi128ENS_6half_tEfNS_4arch4Sm90ELb1ELb0ELb1ELb0ELb1ELb0ELb0ELb1ELb1ELb1ELb1ELb0EEENS1_21CollectiveEpilogueFwdINS6_IJSA_SA_SB_EEES9_SE_SG_Li256ELb0ELb1ELb1ELb0EEENS1_19SingleTileSchedulerILb0ELb1ELb1ELi128EEEEEEEEEvNT_6ParamsE)
        /*03a4*/ 	.word	0x00000000


	//----- nvinfo : EIATTR_REGCOUNT
	.align		4
.L_166:
        /*03a8*/ 	.byte	0x04, 0x2f
        /*03aa*/ 	.short	(.L_168 - .L_167)
	.align		4
.L_167:
        /*03ac*/ 	.word	index@(_ZN7cutlass13device_kernelIN5flash11enable_sm90INS1_16FlashAttnFwdSm90INS1_25CollectiveMainloopFwdSm90ILi2EN4cute5tupleIJNS5_1CILi1EEES8_S8_EEENS6_IJNS7_ILi128EEENS7_ILi96EEENS7_ILi192EEEEEELi128ENS_6half_tEfNS_4arch4Sm90ELb0ELb1ELb1ELb1ELb1ELb1ELb0ELb1ELb1ELb1ELb1ELb0EEENS1_21CollectiveEpilogueFwdINS6_IJSA_SA_SB_EEES9_SE_SG_Li256ELb1ELb1ELb1ELb0EEENS1_36VarlenDynamicPersistentTileSchedulerILi128ELi96ELi256ELi128ELb1ELb1ELb1ELb1ELb0ELb1EEEEEEEEEvNT_6ParamsE)
        /*03b0*/ 	.word	0x00000004


	//----- nvinfo : EIATTR_FRAME_SIZE
	.align		4
.L_168:
        /*03b4*/ 	.byte	0x04, 0x11
        /*03b6*/ 	.short	(.L_170 - .L_169)
	.align		4
.L_169:
        /*03b8*/ 	.word	index@(_ZN7cutlass13device_kernelIN5flash11enable_sm90INS1_16FlashAttnFwdSm90INS1_25CollectiveMainloopFwdSm90ILi2EN4cute5tupleIJNS5_1CILi1EEES8_S8_EEENS6_IJNS7_ILi128EEENS7_ILi96EEENS7_ILi192EEEEEELi128ENS_6half_tEfNS_4arch4Sm90ELb0ELb1ELb1ELb1ELb1ELb1ELb0ELb1ELb1ELb1ELb1ELb0EEENS1_21CollectiveEpilogueFwdINS6_IJSA_SA_SB_EEES9_SE_SG_Li256ELb1ELb1ELb1ELb0EEENS1_36VarlenDynamicPersistentTileSchedulerILi128ELi96ELi256ELi128ELb1ELb1ELb1ELb1ELb0ELb1EEEEEEEEEvNT_6ParamsE)
        /*03bc*/ 	.word	0x00000000


	//----- nvinfo : EIATTR_REGCOUNT
	.align		4
.L_170:
        /*03c0*/ 	.byte	0x04, 0x2f
        /*03c2*/ 	.short	(.L_172 - .L_171)
	.align		4
.L_171:
        /*03c4*/ 	.word	index@(_ZN7cutlass13device_kernelIN5flash11enable_sm90INS1_16FlashAttnFwdSm90INS1_25CollectiveMainloopFwdSm90ILi2EN4cute5tupleIJNS5_1CILi1EEES8_S8_EEENS6_IJNS7_ILi128EEENS7_ILi96EEENS7_ILi192EEEEEELi128ENS_6half_tEfNS_4arch4Sm90ELb0ELb1ELb1ELb1ELb1ELb0ELb0ELb1ELb1ELb1ELb1ELb0EEENS1_21CollectiveEpilogueFwdINS6_IJSA_SA_SB_EEES9_SE_SG_Li256ELb1ELb1ELb1ELb0EEENS1_36VarlenDynamicPersistentTileSchedulerILi128ELi96ELi256ELi128ELb1ELb1ELb1ELb1ELb0ELb1EEEEEEEEEvNT_6ParamsE)
        /*03c8*/ 	.word	0x00000004


	//----- nvinfo : EIATTR_FRAME_SIZE
	.align		4
.L_172:
        /*03cc*/ 	.byte	0x04, 0x11
        /*03ce*/ 	.short	(.L_174 - .L_173)
	.align		4
.L_173:
        /*03d0*/ 	.word	index@(_ZN7cutlass13device_kernelIN5flash11enable_sm90INS1_16FlashAttnFwdSm90INS1_25CollectiveMainloopFwdSm90ILi2EN4cute5tupleIJNS5_1CILi1EEES8_S8_EEENS6_IJNS7_ILi128EEENS7_ILi96EEENS7_ILi192EEEEEELi128ENS_6half_tEfNS_4arch4Sm90ELb0ELb1ELb1ELb1ELb1ELb0ELb0ELb1ELb1ELb1ELb1ELb0EEENS1_21CollectiveEpilogueFwdINS6_IJSA_SA_SB_EEES9_SE_SG_Li256ELb1ELb1ELb1ELb0EEENS1_36VarlenDynamicPersistentTileSchedulerILi128ELi96ELi256ELi128ELb1ELb1ELb1ELb1ELb0ELb1EEEEEEEEEvNT_6ParamsE)
        /*03d4*/ 	.word	0x00000000


	//----- nvinfo : EIATTR_REGCOUNT
	.align		4
.L_174:
        /*03d8*/ 	.byte	0x04, 0x2f
        /*03da*/ 	.short	(.L_176 - .L_175)
	.align		4
.L_175:
        /*03dc*/ 	.word	index@(_ZN7cutlass13device_kernelIN5flash11enable_sm90INS1_16FlashAttnFwdSm90INS1_25CollectiveMainloopFwdSm90ILi2EN4cute5tupleIJNS5_1CILi1EEES8_S8_EEENS6_IJNS7_ILi128EEENS7_ILi96EEENS7_ILi192EEEEEELi128ENS_6half_tEfNS_4arch4Sm90ELb0ELb1ELb1ELb0ELb1ELb0ELb0ELb1ELb1ELb1ELb1ELb0EEENS1_21CollectiveEpilogueFwdINS6_IJSA_SA_SB_EEES9_SE_SG_Li256ELb0ELb1ELb1ELb0EEENS1_19SingleTileSchedulerILb0ELb1ELb1ELi128EEEEEEEEEvNT_6ParamsE)
        /*03e0*/ 	.word	0x00000004


	//----- nvinfo : EIATTR_FRAME_SIZE
	.align		4
.L_176:
        /*03e4*/ 	.byte	0x04, 0x11
        /*03e6*/ 	.short	(.L_178 - .L_177)
	.align		4
.L_177:
        /*03e8*/ 	.word	index@(_ZN7cutlass13device_kernelIN5flash11enable_sm90INS1_16FlashAttnFwdSm90INS1_25CollectiveMainloopFwdSm90ILi2EN4cute5tupleIJNS5_1CILi1EEES8_S8_EEENS6_IJNS7_ILi128EEENS7_ILi96EEENS7_ILi192EEEEEELi128ENS_6half_tEfNS_4arch4Sm90ELb0ELb1ELb1ELb0ELb1ELb0ELb0ELb1ELb1ELb1ELb1ELb0EEENS1_21CollectiveEpilogueFwdINS6_IJSA_SA_SB_EEES9_SE_SG_Li256ELb0ELb1ELb1ELb0EEENS1_19SingleTileSchedulerILb0ELb1ELb1ELi128EEEEEEEEEvNT_6ParamsE)
        /*03ec*/ 	.word	0x00000000


	//----- nvinfo : EIATTR_REGCOUNT
	.align		4
.L_178:
        /*03f0*/ 	.byte	0x04, 0x2f
        /*03f2*/ 	.short	(.L_180 - .L_179)
	.align		4
.L_179:
        /*03f4*/ 	.word	index@(_ZN7cutlass13device_kernelIN5flash11enable_sm90INS1_16FlashAttnFwdSm90INS1_25CollectiveMainloopFwdSm90ILi2EN4cute5tupleIJNS5_1CILi1EEES8_S8_EEENS6_IJNS7_ILi128EEENS7_ILi96EEENS7_ILi192EEEEEELi128ENS_6half_tEfNS_4arch4Sm90ELb0ELb0ELb1ELb1ELb1ELb1ELb0ELb1ELb1ELb1ELb1ELb0EEENS1_21CollectiveEpilogueFwdINS6_IJSA_SA_SB_EEES9_SE_SG_Li256ELb1ELb1ELb1ELb0EEENS1_36VarlenDynamicPersistentTileSchedulerILi128ELi96ELi256ELi128ELb1ELb1ELb1ELb0ELb1ELb1EEEEEEEEEvNT_6ParamsE)
        /*03f8*/ 	.word	0x00000004


	//----- nvinfo : EIATTR_FRAME_SIZE
	.align		4
.L_180:
        /*03fc*/ 	.byte	0x04, 0x11
        /*03fe*/ 	.short	(.L_182 - .L_181)
	.align		4
.L_181:
        /*0400*/ 	.word	index@(_ZN7cutlass13device_kernelIN5flash11enable_sm90INS1_16FlashAttnFwdSm90INS1_25CollectiveMainloopFwdSm90ILi2EN4cute5tupleIJNS5_1CILi1EEES8_S8_EEENS6_IJNS7_ILi128EEENS7_ILi96EEENS7_ILi192EEEEEELi128ENS_6half_tEfNS_4arch4Sm90ELb0ELb0ELb1ELb1ELb1ELb1ELb0ELb1ELb1ELb1ELb1ELb0EEENS1_21CollectiveEpilogueFwdINS6_IJSA_SA_SB_EEES9_SE_SG_Li256ELb1ELb1ELb1ELb0EEENS1_36VarlenDynamicPersistentTileSchedulerILi128ELi96ELi256ELi128ELb1ELb1ELb1ELb0ELb1ELb1EEEEEEEEEvNT_6ParamsE)
        /*0404*/ 	.word	0x00000000


	//----- nvinfo : EIATTR_REGCOUNT
	.align		4
.L_182:
        /*0408*/ 	.byte	0x04, 0x2f
        /*040a*/ 	.short	(.L_184 - .L_183)
	.align		4
.L_183:
        /*040c*/ 	.word	index@(_ZN7cutlass13device_kernelIN5flash11enable_sm90INS1_16FlashAttnFwdSm90INS1_25CollectiveMainloopFwdSm90ILi2EN4cute5tupleIJNS5_1CILi1EEES8_S8_EEENS6_IJNS7_ILi128EEENS7_ILi96EEENS7_ILi192EEEEEELi128ENS_6half_tEfNS_4arch4Sm90ELb0ELb0ELb1ELb1ELb1ELb0ELb0ELb1ELb1ELb1ELb1ELb0EEENS1_21CollectiveEpilogueFwdINS6_IJSA_SA_SB_EEES9_SE_SG_Li256ELb1ELb1ELb1ELb0EEENS1_36VarlenDynamicPersistentTileSchedulerILi128ELi96ELi256ELi128ELb1ELb1ELb1ELb0ELb1ELb1EEEEEEEEEvNT_6ParamsE)
        /*0410*/ 	.word	0x00000004


	//----- nvinfo : EIATTR_FRAME_SIZE
	.align		4
.L_184:
        /*0414*/ 	.byte	0x04, 0x11
        /*0416*/ 	.short	(.L_186 - .L_185)
	.align		4
.L_185:
        /*0418*/ 	.word	index@(_ZN7cutlass13device_kernelIN5flash11enable_sm90INS1_16FlashAttnFwdSm90INS1_25CollectiveMainloopFwdSm90ILi2EN4cute5tupleIJNS5_1CILi1EEES8_S8_EEENS6_IJNS7_ILi128EEENS7_ILi96EEENS7_ILi192EEEEEELi128ENS_6half_tEfNS_4arch4Sm90ELb0ELb0ELb1ELb1ELb1ELb0ELb0ELb1ELb1ELb1ELb1ELb0EEENS1_21CollectiveEpilogueFwdINS6_IJSA_SA_SB_EEES9_SE_SG_Li256ELb1ELb1ELb1ELb0EEENS1_36VarlenDynamicPersistentTileSchedulerILi128ELi96ELi256ELi128ELb1ELb1ELb1ELb0ELb1ELb1EEEEEEEEEvNT_6ParamsE)
        /*041c*/ 	.word	0x00000000


	//----- nvinfo : EIATTR_REGCOUNT
	.align		4
.L_186:
        /*0420*/ 	.byte	0x04, 0x2f
        /*0422*/ 	.short	(.L_188 - .L_187)
	.align		4
.L_187:
        /*0424*/ 	.word	index@(_ZN7cutlass13device_kernelIN5flash11enable_sm90INS1_16FlashAttnFwdSm90INS1_25CollectiveMainloopFwdSm90ILi2EN4cute5tupleIJNS5_1CILi1EEES8_S8_EEENS6_IJNS7_ILi128EEENS7_ILi96EEENS7_ILi192EEEEEELi128ENS_6half_tEfNS_4arch4Sm90ELb0ELb0ELb1ELb0ELb1ELb0ELb0ELb1ELb1ELb1ELb1ELb0EEENS1_21CollectiveEpilogueFwdINS6_IJSA_SA_SB_EEES9_SE_SG_Li256ELb0ELb1ELb1ELb0EEENS1_19SingleTileSchedulerILb0ELb1ELb1ELi128EEEEEEEEEvNT_6ParamsE)
        /*0428*/ 	.word	0x00000004


	//----- nvinfo : EIATTR_FRAME_SIZE
	.align		4
.L_188:
        /*042c*/ 	.byte	0x04, 0x11
        /*042e*/ 	.short	(.L_190 - .L_189)
	.align		4
.L_189:
        /*0430*/ 	.word	index@(_ZN7cutlass13device_kernelIN5flash11enable_sm90INS1_16FlashAttnFwdSm90INS1_25CollectiveMainloopFwdSm90ILi2EN4cute5tupleIJNS5_1CILi1EEES8_S8_EEENS6_IJNS7_ILi128EEENS7_ILi96EEENS7_ILi192EEEEEELi128ENS_6half_tEfNS_4arch4Sm90ELb0ELb0ELb1ELb0ELb1ELb0ELb0ELb1ELb1ELb1ELb1ELb0EEENS1_21CollectiveEpilogueFwdINS6_IJSA_SA_SB_EEES9_SE_SG_Li256ELb0ELb1ELb1ELb0EEENS1_19SingleTileSchedulerILb0ELb1ELb1ELi128EEEEEEEEEvNT_6ParamsE)
        /*0434*/ 	.word	0x00000000


	//----- nvinfo : EIATTR_MIN_STACK_SIZE
	.align		4
.L_190:
        /*0438*/ 	.byte	0x04, 0x12
        /*043a*/ 	.short	(.L_192 - .L_191)
	.align		4
.L_191:
        /*043c*/ 	.word	index@(_ZN7cutlass13device_kernelIN5flash11enable_sm90INS1_16FlashAttnFwdSm90INS1_25CollectiveMainloopFwdSm90ILi2EN4cute5tupleIJNS5_1CILi1EEES8_S8_EEENS6_IJNS7_ILi128EEENS7_ILi96EEENS7_ILi192EEEEEELi128ENS_6half_tEfNS_4arch4Sm90ELb0ELb0ELb1ELb0ELb1ELb0ELb0ELb1ELb1ELb1ELb1ELb0EEENS1_21CollectiveEpilogueFwdINS6_IJSA_SA_SB_EEES9_SE_SG_Li256ELb0ELb1ELb1ELb0EEENS1_19SingleTileSchedulerILb0ELb1ELb1ELi128EEEEEEEEEvNT_6ParamsE)
        /*0440*/ 	.word	0x00000000


	//----- nvinfo : EIATTR_MIN_STACK_SIZE
	.align		4
.L_192:
        /*0444*/ 	.byte	0x04, 0x12
        /*0446*/ 	.short	(.L_194 - .L_193)
	.align		4
.L_193:
        /*0448*/ 	.word	index@(_ZN7cutlass13device_kernelIN5flash11enable_sm90INS1_16FlashAttnFwdSm90INS1_25CollectiveMainloopFwdSm90ILi2EN4cute5tupleIJNS5_1CILi1EEES8_S8_EEENS6_IJNS7_ILi128EEENS7_ILi96EEENS7_ILi192EEEEEELi128ENS_6half_tEfNS_4arch4Sm90ELb0ELb0ELb1ELb1ELb1ELb0ELb0ELb1ELb1ELb1ELb1ELb0EEENS1_21CollectiveEpilogueFwdINS6_IJSA_SA_SB_EEES9_SE_SG_Li256ELb1ELb1ELb1ELb0EEENS1_36VarlenDynamicPersistentTileSchedulerILi128ELi96ELi256ELi128ELb1ELb1ELb1ELb0ELb1ELb1EEEEEEEEEvNT_6ParamsE)
        /*044c*/ 	.word	0x00000000


	//----- nvinfo : EIATTR_MIN_STACK_SIZE
	.align		4
.L_194:
        /*0450*/ 	.byte	0x04, 0x12
        /*0452*/ 	.short	(.L_196 - .L_195)
	.align		4
.L_195:
        /*0454*/ 	.word	index@(_ZN7cutlass13device_kernelIN5flash11enable_sm90INS1_16FlashAttnFwdSm90INS1_25CollectiveMainloopFwdSm90ILi2EN4cute5tupleIJNS5_1CILi1EEES8_S8_EEENS6_IJNS7_ILi128EEENS7_ILi96EEENS7_ILi192EEEEEELi128ENS_6half_tEfNS_4arch4Sm90ELb0ELb0ELb1ELb1ELb1ELb1ELb0ELb1ELb1ELb1ELb1ELb0EEENS1_21CollectiveEpilogueFwdINS6_IJSA_SA_SB_EEES9_SE_SG_Li256ELb1ELb1ELb1ELb0EEENS1_36VarlenDynamicPersistentTileSchedulerILi128ELi96ELi256ELi128ELb1ELb1ELb1ELb0ELb1ELb1EEEEEEEEEvNT_6ParamsE)
        /*0458*/ 	.word	0x00000000


	//----- nvinfo : EIATTR_MIN_STACK_SIZE
	.align		4
.L_196:
        /*045c*/ 	.byte	0x04, 0x12
        /*045e*/ 	.short	(.L_198 - .L_197)
	.align		4
.L_197:
        /*0460*/ 	.word	index@(_ZN7cutlass13device_kernelIN5flash11enable_sm90INS1_16FlashAttnFwdSm90INS1_25CollectiveMainloopFwdSm90ILi2EN4cute5tupleIJNS5_1CILi1EEES8_S8_EEENS6_IJNS7_ILi128EEENS7_ILi96EEENS7_ILi192EEEEEELi128ENS_6half_tEfNS_4arch4Sm90ELb0ELb1ELb1ELb0ELb1ELb0ELb0ELb1ELb1ELb1ELb1ELb0EEENS1_21CollectiveEpilogueFwdINS6_IJSA_SA_SB_EEES9_SE_SG_Li256ELb0ELb1ELb1ELb0EEENS1_19SingleTileSchedulerILb0ELb1ELb1ELi128EEEEEEEEEvNT_6ParamsE)
        /*0464*/ 	.word	0x00000000


	//----- nvinfo : EIATTR_MIN_STACK_SIZE
	.align		4
.L_198:
        /*0468*/ 	.byte	0x04, 0x12
        /*046a*/ 	.short	(.L_200 - .L_199)
	.align		4
.L_199:
        /*046c*/ 	.word	index@(_ZN7cutlass13device_kernelIN5flash11enable_sm90INS1_16FlashAttnFwdSm90INS1_25CollectiveMainloopFwdSm90ILi2EN4cute5tupleIJNS5_1CILi1EEES8_S8_EEENS6_IJNS7_ILi128EEENS7_ILi96EEENS7_ILi192EEEEEELi128ENS_6half_tEfNS_4arch4Sm90ELb0ELb1ELb1ELb1ELb1ELb0ELb0ELb1ELb1ELb1ELb1ELb0EEENS1_21CollectiveEpilogueFwdINS6_IJSA_SA_SB_EEES9_SE_SG_Li256ELb1ELb1ELb1ELb0EEENS1_36VarlenDynamicPersistentTileSchedulerILi128ELi96ELi256ELi128ELb1ELb1ELb1ELb1ELb0ELb1EEEEEEEEEvNT_6ParamsE)
        /*0470*/ 	.word	0x00000000


	//----- nvinfo : EIATTR_MIN_STACK_SIZE
	.align		4
.L_200:
        /*0474*/ 	.byte	0x04, 0x12
        /*0476*/ 	.short	(.L_202 - .L_201)
	.align		4
.L_201:
        /*0478*/ 	.word	index@(_ZN7cutlass13device_kernelIN5flash11enable_sm90INS1_16FlashAttnFwdSm90INS1_25CollectiveMainloopFwdSm90ILi2EN4cute5tupleIJNS5_1CILi1EEES8_S8_EEENS6_IJNS7_ILi128EEENS7_ILi96EEENS7_ILi192EEEEEELi128ENS_6half_tEfNS_4arch4Sm90ELb0ELb1ELb1ELb1ELb1ELb1ELb0ELb1ELb1ELb1ELb1ELb0EEENS1_21CollectiveEpilogueFwdINS6_IJSA_SA_SB_EEES9_SE_SG_Li256ELb1ELb1ELb1ELb0EEENS1_36VarlenDynamicPersistentTileSchedulerILi128ELi96ELi256ELi128ELb1ELb1ELb1ELb1ELb0ELb1EEEEEEEEEvNT_6ParamsE)
        /*047c*/ 	.word	0x00000000


	//----- nvinfo : EIATTR_MIN_STACK_SIZE
	.align		4
.L_202:
        /*0480*/ 	.byte	0x04, 0x12
        /*0482*/ 	.short	(.L_204 - .L_203)
	.align		4
.L_203:
        /*0484*/ 	.word	index@(_ZN7cutlass13device_kernelIN5flash11enable_sm90INS1_16FlashAttnFwdSm90INS1_25CollectiveMainloopFwdSm90ILi2EN4cute5tupleIJNS5_1CILi1EEES8_S8_EEENS6_IJNS7_ILi128EEENS7_ILi96EEENS7_ILi192EEEEEELi128ENS_6half_tEfNS_4arch4Sm90ELb1ELb0ELb1ELb0ELb1ELb0ELb0ELb1ELb1ELb1ELb1ELb0EEENS1_21CollectiveEpilogueFwdINS6_IJSA_SA_SB_EEES9_SE_SG_Li256ELb0ELb1ELb1ELb0EEENS1_19SingleTileSchedulerILb0ELb1ELb1ELi128EEEEEEEEEvNT_6ParamsE)
        /*0488*/ 	.word	0x00000000


	//----- nvinfo : EIATTR_MIN_STACK_SIZE
	.align		4
.L_204:
        /*048c*/ 	.byte	0x04, 0x12
        /*048e*/ 	.short	(.L_206 - .L_205)
	.align		4
.L_205:
        /*0490*/ 	.word	index@(_ZN7cutlass13device_kernelIN5flash11enable_sm90INS1_16FlashAttnFwdSm90INS1_25CollectiveMainloopFwdSm90ILi2EN4cute5tupleIJNS5_1CILi1EEES8_S8_EEENS6_IJNS7_ILi128EEENS7_ILi96EEENS7_ILi192EEEEEELi128ENS_6half_tEfNS_4arch4Sm90ELb1ELb0ELb1ELb1ELb1ELb0ELb0ELb1ELb1ELb1ELb1ELb0EEENS1_21CollectiveEpilogueFwdINS6_IJSA_SA_SB_EEES9_SE_SG_Li256ELb1ELb1ELb1ELb0EEENS1_36VarlenDynamicPersistentTileSchedulerILi128ELi96ELi256ELi128ELb1ELb1ELb1ELb1ELb1ELb1EEEEEEEEEvNT_6ParamsE)
        /*0494*/ 	.word	0x00000000


	//----- nvinfo : EIATTR_MIN_STACK_SIZE
	.align		4
.L_206:
        /*0498*/ 	.byte	0x04, 0x12
        /*049a*/ 	.short	(.L_208 - .L_207)
	.align		4
.L_207:
        /*049c*/ 	.word	index@(_ZN7cutlass13device_kernelIN5flash11enable_sm90INS1_16FlashAttnFwdSm90INS1_25CollectiveMainloopFwdSm90ILi2EN4cute5tupleIJNS5_1CILi1EEES8_S8_EEENS6_IJNS7_ILi128EEENS7_ILi96EEENS7_ILi192EEEEEELi128ENS_6half_tEfNS_4arch4Sm90ELb1ELb0ELb1ELb1ELb1ELb1ELb0ELb1ELb1ELb1ELb1ELb0EEENS1_21CollectiveEpilogueFwdINS6_IJSA_SA_SB_EEES9_SE_SG_Li256ELb1ELb1ELb1ELb0EEENS1_36VarlenDynamicPersistentTileSchedulerILi128ELi96ELi256ELi128ELb1ELb1ELb1ELb1ELb1ELb1EEEEEEEEEvNT_6ParamsE)
        /*04a0*/ 	.word	0x00000000


	//----- nvinfo : EIATTR_MIN_STACK_SIZE
	.align		4
.L_208:
        /*04a4*/ 	.byte	0x04, 0x12
        /*04a6*/ 	.short	(.L_210 - .L_209)
	.align		4
.L_209:
        /*04a8*/ 	.word	index@(_ZN7cutlass13device_kernelIN5flash11enable_sm90INS1_16FlashAttnFwdSm90INS1_25CollectiveMainloopFwdSm90ILi2EN4cute5tupleIJNS5_1CILi1EEES8_S8_EEENS6_IJNS7_ILi64EEESA_SA_EEELi512ENS_6half_tEfNS_4arch4Sm90ELb0ELb0ELb1ELb0ELb1ELb0ELb0ELb0ELb0ELb1ELb1ELb0EEENS1_21CollectiveEpilogueFwdINS6_IJSA_NS7_ILi512EEESA_EEES9_SC_SE_Li256ELb0ELb1ELb1ELb0EEENS1_19SingleTileSchedulerILb0ELb1ELb1ELi64EEEEEEEEEvNT_6ParamsE)
        /*04ac*/ 	.word	0x00000000


	//----- nvinfo : EIATTR_MIN_STACK_SIZE
	.align		4
.L_210:
        /*04b0*/ 	.byte	0x04, 0x12
        /*04b2*/ 	.short	(.L_212 - .L_211)
	.align		4
.L_211:
        /*04b4*/ 	.word	index@(_ZN7cutlass13device_kernelIN5flash11enable_sm90INS1_16FlashAttnFwdSm90INS1_25CollectiveMainloopFwdSm90ILi2EN4cute5tupleIJNS5_1CILi1EEES8_S8_EEENS6_IJNS7_ILi64EEESA_SA_EEELi512ENS_6half_tEfNS_4arch4Sm90ELb0ELb0ELb1ELb0ELb1ELb0ELb1ELb0ELb0ELb1ELb1ELb0EEENS1_21CollectiveEpilogueFwdINS6_IJSA_NS7_ILi512EEESA_EEES9_SC_SE_Li256ELb0ELb1ELb1ELb0EEENS1_19SingleTileSchedulerILb0ELb1ELb1ELi64EEEEEEEEEvNT_6ParamsE)
        /*04b8*/ 	.word	0x00000000


	//----- nvinfo : EIATTR_MIN_STACK_SIZE
	.align		4
.L_212:
        /*04bc*/ 	.byte	0x04, 0x12
        /*04be*/ 	.short	(.L_214 - .L_213)
	.align		4
.L_213:
        /*04c0*/ 	.word	index@(_ZN7cutlass13device_kernelIN5flash11enable_sm90INS1_16FlashAttnFwdSm90INS1_25CollectiveMainloopFwdSm90ILi2EN4cute5tupleIJNS5_1CILi1EEES8_S8_EEENS6_IJNS7_ILi64EEESA_SA_EEELi512ENS_6half_tEfNS_4arch4Sm90ELb0ELb0ELb1ELb1ELb1ELb0ELb0ELb0ELb0ELb1ELb1ELb0EEENS1_21CollectiveEpilogueFwdINS6_IJSA_NS7_ILi512EEESA_EEES9_SC_SE_Li256ELb1ELb1ELb1ELb0EEENS1_36VarlenDynamicPersistentTileSchedulerILi64ELi64ELi256ELi128ELb1ELb1ELb1ELb0ELb1ELb1EEEEEEEEEvNT_6ParamsE)
        /*04c4*/ 	.word	0x00000000


	//----- nvinfo : EIATTR_MIN_STACK_SIZE
	.align		4
.L_214:
        /*04c8*/ 	.byte	0x04, 0x12
        /*04ca*/ 	.short	(.L_216 - .L_215)
	.align		4
.L_215:
        /*04cc*/ 	.word	index@(_ZN7cutlass13device_kernelIN5flash11enable_sm90INS1_16FlashAttnFwdSm90INS1_25CollectiveMainloopFwdSm90ILi2EN4cute5tupleIJNS5_1CILi1EEES8_S8_EEENS6_IJNS7_ILi64EEESA_SA_EEELi512ENS_6half_tEfNS_4arch4Sm90ELb0ELb0ELb1ELb1ELb1ELb1ELb0ELb0ELb0ELb1ELb1ELb0EEENS1_21CollectiveEpilogueFwdINS6_IJSA_NS7_ILi512EEESA_EEES9_SC_SE_Li256ELb1ELb1ELb1ELb0EEENS1_36VarlenDynamicPersistentTileSchedulerILi64ELi64ELi256ELi128ELb1ELb1ELb1ELb0ELb1ELb1EEEEEEEEEvNT_6ParamsE)
        /*04d0*/ 	.word	0x00000000


	//----- nvinfo : EIATTR_MIN_STACK_SIZE
	.align		4
.L_216:
        /*04d4*/ 	.byte	0x04, 0x12
        /*04d6*/ 	.short	(.L_218 - .L_217)
	.align		4
.L_217:
        /*04d8*/ 	.word	index@(_ZN7cutlass13device_kernelIN5flash11enable_sm90INS1_16FlashAttnFwdSm90INS1_25CollectiveMainloopFwdSm90ILi2EN4cute5tupleIJNS5_1CILi1EEES8_S8_EEENS6_IJNS7_ILi64EEESA_SA_EEELi512ENS_6half_tEfNS_4arch4Sm90ELb0ELb0ELb1ELb1ELb1ELb0ELb1ELb0ELb0ELb1ELb1ELb0EEENS1_21CollectiveEpilogueFwdINS6_IJSA_NS7_ILi512EEESA_EEES9_SC_SE_Li256ELb1ELb1ELb1ELb0EEENS1_36VarlenDynamicPersistentTileSchedulerILi64ELi64ELi256ELi128ELb1ELb1ELb1ELb0ELb1ELb1EEEEEEEEEvNT_6ParamsE)
        /*04dc*/ 	.word	0x00000000


	//----- nvinfo : EIATTR_MIN_STACK_SIZE
	.align		4
.L_218:
        /*04e0*/ 	.byte	0x04, 0x12
        /*04e2*/ 	.short	(.L_220 - .L_219)
	.align		4
.L_219:
        /*04e4*/ 	.word	index@(_ZN7cutlass13device_kernelIN5flash11enable_sm90INS1_16FlashAttnFwdSm90INS1_25CollectiveMainloopFwdSm90ILi2EN4cute5tupleIJNS5_1CILi1EEES8_S8_EEENS6_IJNS7_ILi64EEESA_SA_EEELi512ENS_6half_tEfNS_4arch4Sm90ELb0ELb0ELb1ELb1ELb1ELb1ELb1ELb0ELb0ELb1ELb1ELb0EEENS1_21CollectiveEpilogueFwdINS6_IJSA_NS7_ILi512EEESA_EEES9_SC_SE_Li256ELb1ELb1ELb1ELb0EEENS1_36VarlenDynamicPersistentTileSchedulerILi64ELi64ELi256ELi128ELb1ELb1ELb1ELb0ELb1ELb1EEEEEEEEEvNT_6ParamsE)
        /*04e8*/ 	.word	0x00000000


	//----- nvinfo : EIATTR_MIN_STACK_SIZE
	.align		4
.L_220:
        /*04ec*/ 	.byte	0x04, 0x12
        /*04ee*/ 	.short	(.L_222 - .L_221)
	.align		4
.L_221:
        /*04f0*/ 	.word	index@(_ZN7cutlass13device_kernelIN5flash11enable_sm90INS1_16FlashAttnFwdSm90INS1_25CollectiveMainloopFwdSm90ILi2EN4cute5tupleIJNS5_1CILi1EEES8_S8_EEENS6_IJNS7_ILi64EEESA_SA_EEELi512ENS_6half_tEfNS_4arch4Sm90ELb0ELb1ELb1ELb0ELb1ELb0ELb0ELb0ELb0ELb1ELb1ELb0EEENS1_21CollectiveEpilogueFwdINS6_IJSA_NS7_ILi512EEESA_EEES9_SC_SE_Li256ELb0ELb1ELb1ELb0EEENS1_19SingleTileSchedulerILb0ELb1ELb1ELi64EEEEEEEEEvNT_6ParamsE)
        /*04f4*/ 	.word	0x00000000


	//----- nvinfo : EIATTR_MIN_STACK_SIZE
	.align		4
.L_222:
        /*04f8*/ 	.byte	0x04, 0x12
        /*04fa*/ 	.short	(.L_224 - .L_223)
	.align		4
.L_223:
        /*04fc*/ 	.word	index@(_ZN7cutlass13device_kernelIN5flash11enable_sm90INS1_16FlashAttnFwdSm90INS1_25CollectiveMainloopFwdSm90ILi2EN4cute5tupleIJNS5_1CILi1EEES8_S8_EEENS6_IJNS7_ILi64EEESA_SA_EEELi512ENS_6half_tEfNS_4arch4Sm90ELb0ELb1ELb1ELb0ELb1ELb0ELb1ELb0ELb0ELb1ELb1ELb0EEENS1_21CollectiveEpilogueFwdINS6_IJSA_NS7_ILi512EEESA_EEES9_SC_SE_Li256ELb0ELb1ELb1ELb0EEENS1_19SingleTileSchedulerILb0ELb1ELb1ELi64EEEEEEEEEvNT_6ParamsE)
        /*0500*/ 	.word	0x00000000


	//----- nvinfo : EIATTR_MIN_STACK_SIZE
	.align		4
.L_224:
        /*0504*/ 	.byte	0x04, 0x12
        /*0506*/ 	.short	(.L_226 - .L_225)
	.align		4
.L_225:
        /*0508*/ 	.word	index@(_ZN7cutlass13device_kernelIN5flash11enable_sm90INS1_16FlashAttnFwdSm90INS1_25CollectiveMainloopFwdSm90ILi2EN4cute5tupleIJNS5_1CILi1EEES8_S8_EEENS6_IJNS7_ILi64EEESA_SA_EEELi512ENS_6half_tEfNS_4arch4Sm90ELb0ELb1ELb1ELb1ELb1ELb0ELb0ELb0ELb0ELb1ELb1ELb0EEENS1_21CollectiveEpilogueFwdINS6_IJSA_NS7_ILi512EEESA_EEES9_SC_SE_Li256ELb1ELb1ELb1ELb0EEENS1_36VarlenDynamicPersistentTileSchedulerILi64ELi64ELi256ELi128ELb1ELb1ELb1ELb1ELb0ELb1EEEEEEEEEvNT_6ParamsE)
        /*050c*/ 	.word	0x00000000


	//----- nvinfo : EIATTR_MIN_STACK_SIZE
	.align		4
.L_226:
        /*0510*/ 	.byte	0x04, 0x12
        /*0512*/ 	.short	(.L_228 - .L_227)
	.align		4
.L_227:
        /*0514*/ 	.word	index@(_ZN7cutlass13device_kernelIN5flash11enable_sm90INS1_16FlashAttnFwdSm90INS1_25CollectiveMainloopFwdSm90ILi2EN4cute5tupleIJNS5_1CILi1EEES8_S8_EEENS6_IJNS7_ILi64EEESA_SA_EEELi512ENS_6half_tEfNS_4arch4Sm90ELb0ELb1ELb1ELb1ELb1ELb1ELb0ELb0ELb0ELb1ELb1ELb0EEENS1_21CollectiveEpilogueFwdINS6_IJSA_NS7_ILi512EEESA_EEES9_SC_SE_Li256ELb1ELb1ELb1ELb0EEENS1_36VarlenDynamicPersistentTileSchedulerILi64ELi64ELi256ELi128ELb1ELb1ELb1ELb1ELb0ELb1EEEEEEEEEvNT_6ParamsE)
        /*0518*/ 	.word	0x00000000


	//----- nvinfo : EIATTR_MIN_STACK_SIZE
	.align		4
.L_228:
        /*051c*/ 	.byte	0x04, 0x12
        /*051e*/ 	.short	(.L_230 - .L_229)
	.align		4
.L_229:
        /*0520*/ 	.word	index@(_ZN7cutlass13device_kernelIN5flash11enable_sm90INS1_16FlashAttnFwdSm90INS1_25CollectiveMainloopFwdSm90ILi2EN4cute5tupleIJNS5_1CILi1EEES8_S8_EEENS6_IJNS7_ILi64EEESA_SA_EEELi512ENS_6half_tEfNS_4arch4Sm90ELb0ELb1ELb1ELb1ELb1ELb0ELb1ELb0ELb0ELb1ELb1ELb0EEENS1_21CollectiveEpilogueFwdINS6_IJSA_NS7_ILi512EEESA_EEES9_SC_SE_Li256ELb1ELb1ELb1ELb0EEENS1_36VarlenDynamicPersistentTileSchedulerILi64ELi64ELi256ELi128ELb1ELb1ELb1ELb1ELb0ELb1EEEEEEEEEvNT_6ParamsE)
        /*0524*/ 	.word	0x00000000


	//----- nvinfo : EIATTR_MIN_STACK_SIZE
	.align		4
.L_230:
        /*0528*/ 	.byte	0x04, 0x12
        /*052a*/ 	.short	(.L_232 - .L_231)
	.align		4
.L_231:
        /*052c*/ 	.word	index@(_ZN7cutlass13device_kernelIN5flash11enable_sm90INS1_16FlashAttnFwdSm90INS1_25CollectiveMainloopFwdSm90ILi2EN4cute5tupleIJNS5_1CILi1EEES8_S8_EEENS6_IJNS7_ILi64EEESA_SA_EEELi512ENS_6half_tEfNS_4arch4Sm90ELb0ELb1ELb1ELb1ELb1ELb1ELb1ELb0ELb0ELb1ELb1ELb0EEENS1_21CollectiveEpilogueFwdINS6_IJSA_NS7_ILi512EEESA_EEES9_SC_SE_Li256ELb1ELb1ELb1ELb0EEENS1_36VarlenDynamicPersistentTileSchedulerILi64ELi64ELi256ELi128ELb1ELb1ELb1ELb1ELb0ELb1EEEEEEEEEvNT_6ParamsE)
        /*0530*/ 	.word	0x00000000


	//----- nvinfo : EIATTR_MIN_STACK_SIZE
	.align		4
.L_232:
        /*0534*/ 	.byte	0x04, 0x12
        /*0536*/ 	.short	(.L_234 - .L_233)
	.align		4
.L_233:
        /*0538*/ 	.word	index@(_ZN7cutlass13device_kernelIN5flash11enable_sm90INS1_16FlashAttnFwdSm90INS1_25CollectiveMainloopFwdSm90ILi2EN4cute5tupleIJNS5_1CILi1EEES8_S8_EEENS6_IJNS7_ILi64EEESA_SA_EEELi512ENS_6half_tEfNS_4arch4Sm90ELb1ELb0ELb1ELb0ELb1ELb0ELb0ELb0ELb0ELb1ELb1ELb0EEENS1_21CollectiveEpilogueFwdINS6_IJSA_NS7_ILi512EEESA_EEES9_SC_SE_Li256ELb0ELb1ELb1ELb0EEENS1_19SingleTileSchedulerILb0ELb1ELb1ELi64EEEEEEEEEvNT_6ParamsE)
        /*053c*/ 	.word	0x00000000


	//----- nvinfo : EIATTR_MIN_STACK_SIZE
	.align		4
.L_234:
        /*0540*/ 	.byte	0x04, 0x12
        /*0542*/ 	.short	(.L_236 - .L_235)
	.align		4
.L_235:
        /*0544*/ 	.word	index@(_ZN7cutlass13device_kernelIN5flash11enable_sm90INS1_16FlashAttnFwdSm90INS1_25CollectiveMainloopFwdSm90ILi2EN4cute5tupleIJNS5_1CILi1EEES8_S8_EEENS6_IJNS7_ILi64EEESA_SA_EEELi512ENS_6half_tEfNS_4arch4Sm90ELb1ELb0ELb1ELb0ELb1ELb0ELb1ELb0ELb0ELb1ELb1ELb0EEENS1_21CollectiveEpilogueFwdINS6_IJSA_NS7_ILi512EEESA_EEES9_SC_SE_Li256ELb0ELb1ELb1ELb0EEENS1_19SingleTileSchedulerILb0ELb1ELb1ELi64EEEEEEEEEvNT_6ParamsE)
        /*0548*/ 	.word	0x00000000


	//----- nvinfo : EIATTR_MIN_STACK_SIZE
	.align		4
.L_236:
        /*054c*/ 	.byte	0x04, 0x12
        /*054e*/ 	.short	(.L_238 - .L_237)
	.align		4
.L_237:
        /*0550*/ 	.word	index@(_ZN7cutlass13device_kernelIN5flash11enable_sm90INS1_16FlashAttnFwdSm90INS1_25CollectiveMainloopFwdSm90ILi2EN4cute5tupleIJNS5_1CILi1EEES8_S8_EEENS6_IJNS7_ILi64EEESA_SA_EEELi512ENS_6half_tEfNS_4arch4Sm90ELb1ELb0ELb1ELb1ELb1ELb0ELb0ELb0ELb0ELb1ELb1ELb0EEENS1_21CollectiveEpilogueFwdINS6_IJSA_NS7_ILi512EEESA_EEES9_SC_SE_Li256ELb1ELb1ELb1ELb0EEENS1_36VarlenDynamicPersistentTileSchedulerILi64ELi64ELi256ELi128ELb1ELb1ELb1ELb1ELb1ELb1EEEEEEEEEvNT_6ParamsE)
        /*0554*/ 	.word	0x00000000


	//----- nvinfo : EIATTR_MIN_STACK_SIZE
	.align		4
.L_238:
        /*0558*/ 	.byte	0x04, 0x12
        /*055a*/ 	.short	(.L_240 - .L_239)
	.align		4
.L_239:
        /*055c*/ 	.word	index@(_ZN7cutlass13device_kernelIN5flash11enable_sm90INS1_16FlashAttnFwdSm90INS1_25CollectiveMainloopFwdSm90ILi2EN4cute5tupleIJNS5_1CILi1EEES8_S8_EEENS6_IJNS7_ILi64EEESA_SA_EEELi512ENS_6half_tEfNS_4arch4Sm90ELb1ELb0ELb1ELb1ELb1ELb1ELb0ELb0ELb0ELb1ELb1ELb0EEENS1_21CollectiveEpilogueFwdINS6_IJSA_NS7_ILi512EEESA_EEES9_SC_SE_Li256ELb1ELb1ELb1ELb0EEENS1_36VarlenDynamicPersistentTileSchedulerILi64ELi64ELi256ELi128ELb1ELb1ELb1ELb1ELb1ELb1EEEEEEEEEvNT_6ParamsE)
        /*0560*/ 	.word	0x00000000


	//----- nvinfo : EIATTR_MIN_STACK_SIZE
	.align		4
.L_240:
        /*0564*/ 	.byte	0x04, 0x12
        /*0566*/ 	.short	(.L_242 - .L_241)
	.align		4
.L_241:
        /*0568*/ 	.word	index@(_ZN7cutlass13device_kernelIN5flash11enable_sm90INS1_16FlashAttnFwdSm90INS1_25CollectiveMainloopFwdSm90ILi2EN4cute5tupleIJNS5_1CILi1EEES8_S8_EEENS6_IJNS7_ILi64EEESA_SA_EEELi512ENS_6half_tEfNS_4arch4Sm90ELb1ELb0ELb1ELb1ELb1ELb0ELb1ELb0ELb0ELb1ELb1ELb0EEENS1_21CollectiveEpilogueFwdINS6_IJSA_NS7_ILi512EEESA_EEES9_SC_SE_Li256ELb1ELb1ELb1ELb0EEENS1_36VarlenDynamicPersistentTileSchedulerILi64ELi64ELi256ELi128ELb1ELb1ELb1ELb1ELb1ELb1EEEEEEEEEvNT_6ParamsE)
        /*056c*/ 	.word	0x00000000


	//----- nvinfo : EIATTR_MIN_STACK_SIZE
	.align		4
.L_242:
        /*0570*/ 	.byte	0x04, 0x12
        /*0572*/ 	.short	(.L_244 - .L_243)
	.align		4
.L_243:
        /*0574*/ 	.word	index@(_ZN7cutlass13device_kernelIN5flash11enable_sm90INS1_16FlashAttnFwdSm90INS1_25CollectiveMainloopFwdSm90ILi2EN4cute5tupleIJNS5_1CILi1EEES8_S8_EEENS6_IJNS7_ILi64EEESA_SA_EEELi512ENS_6half_tEfNS_4arch4Sm90ELb1ELb0ELb1ELb1ELb1ELb1ELb1ELb0ELb0ELb1ELb1ELb0EEENS1_21CollectiveEpilogueFwdINS6_IJSA_NS7_ILi512EEESA_EEES9_SC_SE_Li256ELb1ELb1ELb1ELb0EEENS1_36VarlenDynamicPersistentTileSchedulerILi64ELi64ELi256ELi128ELb1ELb1ELb1ELb1ELb1ELb1EEEEEEEEEvNT_6ParamsE)
        /*0578*/ 	.word	0x00000000


	//----- nvinfo : EIATTR_MIN_STACK_SIZE
	.align		4
.L_244:
        /*057c*/ 	.byte	0x04, 0x12
        /*057e*/ 	.short	(.L_246 - .L_245)
	.align		4
.L_245:
        /*0580*/ 	.word	index@(_ZN7cutlass13device_kernelIN5flash11enable_sm90INS1_16FlashAttnFwdSm90INS1_25CollectiveMainloopFwdSm90ILi2EN4cute5tupleIJNS5_1CILi1EEES8_S8_EEENS6_IJNS7_ILi128EEENS7_ILi96EEENS7_ILi64EEEEEELi256ENS_6half_tEfNS_4arch4Sm90ELb0ELb0ELb1ELb0ELb1ELb0ELb0ELb1ELb0ELb1ELb1ELb0EEENS1_21CollectiveEpilogueFwdINS6_IJSA_NS7_ILi256EEESB_EEES9_SE_SG_Li256ELb0ELb1ELb1ELb0EEENS1_19SingleTileSchedulerILb0ELb1ELb1ELi128EEEEEEEEEvNT_6ParamsE)
        /*0584*/ 	.word	0x00000000


	//----- nvinfo : EIATTR_MIN_STACK_SIZE
	.align		4
.L_246:
        /*0588*/ 	.byte	0x04, 0x12
        /*058a*/ 	.short	(.L_248 - .L_247)
	.align		4
.L_247:
        /*058c*/ 	.word	index@(_ZN7cutlass13device_kernelIN5flash11enable_sm90INS1_16FlashAttnFwdSm90INS1_25CollectiveMainloopFwdSm90ILi2EN4cute5tupleIJNS5_1CILi1EEES8_S8_EEENS6_IJNS7_ILi128EEENS7_ILi96EEENS7_ILi64EEEEEELi256ENS_6half_tEfNS_4arch4Sm90ELb0ELb0ELb1ELb0ELb1ELb0ELb1ELb1ELb0ELb1ELb1ELb0EEENS1_21CollectiveEpilogueFwdINS6_IJSA_NS7_ILi256EEESB_EEES9_SE_SG_Li256ELb0ELb1ELb1ELb0EEENS1_19SingleTileSchedulerILb0ELb1ELb1ELi128EEEEEEEEEvNT_6ParamsE)
        /*0590*/ 	.word	0x00000000


	//----- nvinfo : EIATTR_MIN_STACK_SIZE
	.align		4
.L_248:
        /*0594*/ 	.byte	0x04, 0x12
        /*0596*/ 	.short	(.L_250 - .L_249)
	.align		4
.L_249:
        /*0598*/ 	.word	index@(_ZN7cutlass13device_kernelIN5flash11enable_sm90INS1_16FlashAttnFwdSm90INS1_25CollectiveMainloopFwdSm90ILi2EN4cute5tupleIJNS5_1CILi1EEES8_S8_EEENS6_IJNS7_ILi128EEENS7_ILi96EEENS7_ILi64EEEEEELi256ENS_6half_tEfNS_4arch4Sm90ELb0ELb0ELb1ELb1ELb1ELb0ELb0ELb1ELb0ELb1ELb1ELb0EEENS1_21CollectiveEpilogueFwdINS6_IJSA_NS7_ILi256EEESB_EEES9_SE_SG_Li256ELb1ELb1ELb1ELb0EEENS1_36VarlenDynamicPersistentTileSchedulerILi128ELi96ELi256ELi128ELb1ELb1ELb1ELb0ELb1ELb1EEEEEEEEEvNT_6ParamsE)
        /*059c*/ 	.word	0x00000000


	//----- nvinfo : EIATTR_MIN_STACK_SIZE
	.align		4
.L_250:
        /*05a0*/ 	.byte	0x04, 0x12
        /*05a2*/ 	.short	(.L_252 - .L_251)
	.align		4
.L_251:
        /*05a4*/ 	.word	index@(_ZN7cutlass13device_kernelIN5flash11enable_sm90INS1_16FlashAttnFwdSm90INS1_25CollectiveMainloopFwdSm90ILi2EN4cute5tupleIJNS5_1CILi1EEES8_S8_EEENS6_IJNS7_ILi128EEENS7_ILi96EEENS7_ILi64EEEEEELi256ENS_6half_tEfNS_4arch4Sm90ELb0ELb0ELb1ELb1ELb1ELb1ELb0ELb1ELb0ELb1ELb1ELb0EEENS1_21CollectiveEpilogueFwdINS6_IJSA_NS7_ILi256EEESB_EEES9_SE_SG_Li256ELb1ELb1ELb1ELb0EEENS1_36VarlenDynamicPersistentTileSchedulerILi128ELi96ELi256ELi128ELb1ELb1ELb1ELb0ELb1ELb1EEEEEEEEEvNT_6ParamsE)
        /*05a8*/ 	.word	0x00000000


	//----- nvinfo : EIATTR_MIN_STACK_SIZE
	.align		4
.L_252:
        /*05ac*/ 	.byte	0x04, 0x12
        /*05ae*/ 	.short	(.L_254 - .L_253)
	.align		4
.L_253:
        /*05b0*/ 	.word	index@(_ZN7cutlass13device_kernelIN5flash11enable_sm90INS1_16FlashAttnFwdSm90INS1_25CollectiveMainloopFwdSm90ILi2EN4cute5tupleIJNS5_1CILi1EEES8_S8_EEENS6_IJNS7_ILi128EEENS7_ILi96EEENS7_ILi64EEEEEELi256ENS_6half_tEfNS_4arch4Sm90ELb0ELb0ELb1ELb1ELb1ELb0ELb1ELb1ELb0ELb1ELb1ELb0EEENS1_21CollectiveEpilogueFwdINS6_IJSA_NS7_ILi256EEESB_EEES9_SE_SG_Li256ELb1ELb1ELb1ELb0EEENS1_36VarlenDynamicPersistentTileSchedulerILi128ELi96ELi256ELi128ELb1ELb1ELb1ELb0ELb1ELb1EEEEEEEEEvNT_6ParamsE)
        /*05b4*/ 	.word	0x00000000


	//----- nvinfo : EIATTR_MIN_STACK_SIZE
	.align		4
.L_254:
        /*05b8*/ 	.byte	0x04, 0x12
        /*05ba*/ 	.short	(.L_256 - .L_255)
	.align		4
.L_255:
        /*05bc*/ 	.word	index@(_ZN7cutlass13device_kernelIN5flash11enable_sm90INS1_16FlashAttnFwdSm90INS1_25CollectiveMainloopFwdSm90ILi2EN4cute5tupleIJNS5_1CILi1EEES8_S8_EEENS6_IJNS7_ILi128EEENS7_ILi96EEENS7_ILi64EEEEEELi256ENS_6half_tEfNS_4arch4Sm90ELb0ELb0ELb1ELb1ELb1ELb1ELb1ELb1ELb0ELb1ELb1ELb0EEENS1_21CollectiveEpilogueFwdINS6_IJSA_NS7_ILi256EEESB_EEES9_SE_SG_Li256ELb1ELb1ELb1ELb0EEENS1_36VarlenDynamicPersistentTileSchedulerILi128ELi96ELi256ELi128ELb1ELb1ELb1ELb0ELb1ELb1EEEEEEEEEvNT_6ParamsE)
        /*05c0*/ 	.word	0x00000000


	//----- nvinfo : EIATTR_MIN_STACK_SIZE
	.align		4
.L_256:
        /*05c4*/ 	.byte	0x04, 0x12
        /*05c6*/ 	.short	(.L_258 - .L_257)
	.align		4
.L_257:
        /*05c8*/ 	.word	index@(_ZN7cutlass13device_kernelIN5flash11enable_sm90INS1_16FlashAttnFwdSm90INS1_25CollectiveMainloopFwdSm90ILi2EN4cute5tupleIJNS5_1CILi1EEES8_S8_EEENS6_IJNS7_ILi128EEENS7_ILi96EEENS7_ILi64EEEEEELi256ENS_6half_tEfNS_4arch4Sm90ELb0ELb1ELb1ELb0ELb1ELb0ELb0ELb1ELb0ELb1ELb1ELb0EEENS1_21CollectiveEpilogueFwdINS6_IJSA_NS7_ILi256EEESB_EEES9_SE_SG_Li256ELb0ELb1ELb1ELb0EEENS1_19SingleTileSchedulerILb0ELb1ELb1ELi128EEEEEEEEEvNT_6ParamsE)
        /*05cc*/ 	.word	0x00000000


	//----- nvinfo : EIATTR_MIN_STACK_SIZE
	.align		4
.L_258:
        /*05d0*/ 	.byte	0x04, 0x12
        /*05d2*/ 	.short	(.L_260 - .L_259)
	.align		4
.L_259:
        /*05d4*/ 	.word	index@(_ZN7cutlass13device_kernelIN5flash11enable_sm90INS1_16FlashAttnFwdSm90INS1_25CollectiveMainloopFwdSm90ILi2EN4cute5tupleIJNS5_1CILi1EEES8_S8_EEENS6_IJNS7_ILi128EEENS7_ILi96EEENS7_ILi64EEEEEELi256ENS_6half_tEfNS_4arch4Sm90ELb0ELb1ELb1ELb0ELb1ELb0ELb1ELb1ELb0ELb1ELb1ELb0EEENS1_21CollectiveEpilogueFwdINS6_IJSA_NS7_ILi256EEESB_EEES9_SE_SG_Li256ELb0ELb1ELb1ELb0EEENS1_19SingleTileSchedulerILb0ELb1ELb1ELi128EEEEEEEEEvNT_6ParamsE)
        /*05d8*/ 	.word	0x00000000


	//----- nvinfo : EIATTR_MIN_STACK_SIZE
	.align		4
.L_260:
        /*05dc*/ 	.byte	0x04, 0x12
        /*05de*/ 	.short	(.L_262 - .L_261)
	.align		4
.L_261:
        /*05e0*/ 	.word	index@(_ZN7cutlass13device_kernelIN5flash11enable_sm90INS1_16FlashAttnFwdSm90INS1_25CollectiveMainloopFwdSm90ILi2EN4cute5tupleIJNS5_1CILi1EEES8_S8_EEENS6_IJNS7_ILi128EEENS7_ILi96EEENS7_ILi64EEEEEELi256ENS_6half_tEfNS_4arch4Sm90ELb0ELb1ELb1ELb1ELb1ELb0ELb0ELb1ELb0ELb1ELb1ELb0EEENS1_21CollectiveEpilogueFwdINS6_IJSA_NS7_ILi256EEESB_EEES9_SE_SG_Li256ELb1ELb1ELb1ELb0EEENS1_36VarlenDynamicPersistentTileSchedulerILi128ELi96ELi256ELi128ELb1ELb1ELb1ELb1ELb0ELb1EEEEEEEEEvNT_6ParamsE)
        /*05e4*/ 	.word	0x00000000


	//----- nvinfo : EIATTR_MIN_STACK_SIZE
	.align		4
.L_262:
        /*05e8*/ 	.byte	0x04, 0x12
        /*05ea*/ 	.short	(.L_264 - .L_263)
	.align		4
.L_263:
        /*05ec*/ 	.word	index@(_ZN7cutlass13device_kernelIN5flash11enable_sm90INS1_16FlashAttnFwdSm90INS1_25CollectiveMainloopFwdSm90ILi2EN4cute5tupleIJNS5_1CILi1EEES8_S8_EEENS6_IJNS7_ILi128EEENS7_ILi96EEENS7_ILi64EEEEEELi256ENS_6half_tEfNS_4arch4Sm90ELb0ELb1ELb1ELb1ELb1ELb1ELb0ELb1ELb0ELb1ELb1ELb0EEENS1_21CollectiveEpilogueFwdINS6_IJSA_NS7_ILi256EEESB_EEES9_SE_SG_Li256ELb1ELb1ELb1ELb0EEENS1_36VarlenDynamicPersistentTileSchedulerILi128ELi96ELi256ELi128ELb1ELb1ELb1ELb1ELb0ELb1EEEEEEEEEvNT_6ParamsE)
        /*05f0*/ 	.word	0x00000000


	//----- nvinfo : EIATTR_MIN_STACK_SIZE
	.align		4
.L_264:
        /*05f4*/ 	.byte	0x04, 0x12
        /*05f6*/ 	.short	(.L_266 - .L_265)
	.align		4
.L_265:
        /*05f8*/ 	.word	index@(_ZN7cutlass13device_kernelIN5flash11enable_sm90INS1_16FlashAttnFwdSm90INS1_25CollectiveMainloopFwdSm90ILi2EN4cute5tupleIJNS5_1CILi1EEES8_S8_EEENS6_IJNS7_ILi128EEENS7_ILi96EEENS7_ILi64EEEEEELi256ENS_6half_tEfNS_4arch4Sm90ELb0ELb1ELb1ELb1ELb1ELb0ELb1ELb1ELb0ELb1ELb1ELb0EEENS1_21CollectiveEpilogueFwdINS6_IJSA_NS7_ILi256EEESB_EEES9_SE_SG_Li256ELb1ELb1ELb1ELb0EEENS1_36VarlenDynamicPersistentTileSchedulerILi128ELi96ELi256ELi128ELb1ELb1ELb1ELb1ELb0ELb1EEEEEEEEEvNT_6ParamsE)
        /*05fc*/ 	.word	0x00000000


	//----- nvinfo : EIATTR_MIN_STACK_SIZE
	.align		4
.L_266:
        /*0600*/ 	.byte	0x04, 0x12
        /*0602*/ 	.short	(.L_268 - .L_267)
	.align		4
.L_267:
        /*0604*/ 	.word	index@(_ZN7cutlass13device_kernelIN5flash11enable_sm90INS1_16FlashAttnFwdSm90INS1_25CollectiveMainloopFwdSm90ILi2EN4cute5tupleIJNS5_1CILi1EEES8_S8_EEENS6_IJNS7_ILi128EEENS7_ILi96EEENS7_ILi64EEEEEELi256ENS_6half_tEfNS_4arch4Sm90ELb0ELb1ELb1ELb1ELb1ELb1ELb1ELb1ELb0ELb1ELb1ELb0EEENS1_21CollectiveEpilogueFwdINS6_IJSA_NS7_ILi256EEESB_EEES9_SE_SG_Li256ELb1ELb1ELb1ELb0EEENS1_36VarlenDynamicPersistentTileSchedulerILi128ELi96ELi256ELi128ELb1ELb1ELb1ELb1ELb0ELb1EEEEEEEEEvNT_6ParamsE)
        /*0608*/ 	.word	0x00000000


	//----- nvinfo : EIATTR_MIN_STACK_SIZE
	.align		4
.L_268:
        /*060c*/ 	.byte	0x04, 0x12
        /*060e*/ 	.short	(.L_270 - .L_269)
	.align		4
.L_269:
        /*0610*/ 	.word	index@(_ZN7cutlass13device_kernelIN5flash11enable_sm90INS1_16FlashAttnFwdSm90INS1_25CollectiveMainloopFwdSm90ILi2EN4cute5tupleIJNS5_1CILi1EEES8_S8_EEENS6_IJNS7_ILi128EEENS7_ILi96EEENS7_ILi64EEEEEELi256ENS_6half_tEfNS_4arch4Sm90ELb1ELb0ELb1ELb0ELb1ELb0ELb0ELb1ELb0ELb1ELb1ELb0EEENS1_21CollectiveEpilogueFwdINS6_IJSA_NS7_ILi256EEESB_EEES9_SE_SG_Li256ELb0ELb1ELb1ELb0EEENS1_19SingleTileSchedulerILb0ELb1ELb1ELi128EEEEEEEEEvNT_6ParamsE)
        /*0614*/ 	.word	0x00000000


	//----- nvinfo : EIATTR_MIN_STACK_SIZE
	.align		4
.L_270:
        /*0618*/ 	.byte	0x04, 0x12
        /*061a*/ 	.short	(.L_272 - .L_271)
	.align		4
.L_271:
        /*061c*/ 	.word	index@(_ZN7cutlass13device_kernelIN5flash11enable_sm90INS1_16FlashAttnFwdSm90INS1_25CollectiveMainloopFwdSm90ILi2EN4cute5tupleIJNS5_1CILi1EEES8_S8_EEENS6_IJNS7_ILi128EEENS7_ILi96EEENS7_ILi64EEEEEELi256ENS_6half_tEfNS_4arch4Sm90ELb1ELb0ELb1ELb0ELb1ELb0ELb1ELb1ELb0ELb1ELb1ELb0EEENS1_21CollectiveEpilogueFwdINS6_IJSA_NS7_ILi256EEESB_EEES9_SE_SG_Li256ELb0ELb1ELb1ELb0EEENS1_19SingleTileSchedulerILb0ELb1ELb1ELi128EEEEEEEEEvNT_6ParamsE)
        /*0620*/ 	.word	0x00000000


	//----- nvinfo : EIATTR_MIN_STACK_SIZE
	.align		4
.L_272:
        /*0624*/ 	.byte	0x04, 0x12
        /*0626*/ 	.short	(.L_274 - .L_273)
	.align		4
.L_273:
        /*0628*/ 	.word	index@(_ZN7cutlass13device_kernelIN5flash11enable_sm90INS1_16FlashAttnFwdSm90INS1_25CollectiveMainloopFwdSm90ILi2EN4cute5tupleIJNS5_1CILi1EEES8_S8_EEENS6_IJNS7_ILi128EEENS7_ILi96EEENS7_ILi64EEEEEELi256ENS_6half_tEfNS_4arch4Sm90ELb1ELb0ELb1ELb1ELb1ELb0ELb0ELb1ELb0ELb1ELb1ELb0EEENS1_21CollectiveEpilogueFwdINS6_IJSA_NS7_ILi256EEESB_EEES9_SE_SG_Li256ELb1ELb1ELb1ELb0EEENS1_36VarlenDynamicPersistentTileSchedulerILi128ELi96ELi256ELi128ELb1ELb1ELb1ELb1ELb1ELb1EEEEEEEEEvNT_6ParamsE)
        /*062c*/ 	.word	0x00000000


	//----- nvinfo : EIATTR_MIN_STACK_SIZE
	.align		4
.L_274:
        /*0630*/ 	.byte	0x04, 0x12
        /*0632*/ 	.short	(.L_276 - .L_275)
	.align		4
.L_275:
        /*0634*/ 	.word	index@(_ZN7cutlass13device_kernelIN5flash11enable_sm90INS1_16FlashAttnFwdSm90INS1_25CollectiveMainloopFwdSm90ILi2EN4cute5tupleIJNS5_1CILi1EEES8_S8_EEENS6_IJNS7_ILi128EEENS7_ILi96EEENS7_ILi64EEEEEELi256ENS_6half_tEfNS_4arch4Sm90ELb1ELb0ELb1ELb1ELb1ELb1ELb0ELb1ELb0ELb1ELb1ELb0EEENS1_21CollectiveEpilogueFwdINS6_IJSA_NS7_ILi256EEESB_EEES9_SE_SG_Li256ELb1ELb1ELb1ELb0EEENS1_36VarlenDynamicPersistentTileSchedulerILi128ELi96ELi256ELi128ELb1ELb1ELb1ELb1ELb1ELb1EEEEEEEEEvNT_6ParamsE)
        /*0638*/ 	.word	0x00000000


	//----- nvinfo : EIATTR_MIN_STACK_SIZE
	.align		4
.L_276:
        /*063c*/ 	.byte	0x04, 0x12
        /*063e*/ 	.short	(.L_278 - .L_277)
	.align		4
.L_277:
        /*0640*/ 	.word	index@(_ZN7cutlass13device_kernelIN5flash11enable_sm90INS1_16FlashAttnFwdSm90INS1_25CollectiveMainloopFwdSm90ILi2EN4cute5tupleIJNS5_1CILi1EEES8_S8_EEENS6_IJNS7_ILi128EEENS7_ILi96EEENS7_ILi64EEEEEELi256ENS_6half_tEfNS_4arch4Sm90ELb1ELb0ELb1ELb1ELb1ELb0ELb1ELb1ELb0ELb1ELb1ELb0EEENS1_21CollectiveEpilogueFwdINS6_IJSA_NS7_ILi256EEESB_EEES9_SE_SG_Li256ELb1ELb1ELb1ELb0EEENS1_36VarlenDynamicPersistentTileSchedulerILi128ELi96ELi256ELi128ELb1ELb1ELb1ELb1ELb1ELb1EEEEEEEEEvNT_6ParamsE)
        /*0644*/ 	.word	0x00000000


	//----- nvinfo : EIATTR_MIN_STACK_SIZE
	.align		4
.L_278:
        /*0648*/ 	.byte	0x04, 0x12
        /*064a*/ 	.short	(.L_280 - .L_279)
	.align		4
.L_279:
        /*064c*/ 	.word	index@(_ZN7cutlass13device_kernelIN5flash11enable_sm90INS1_16FlashAttnFwdSm90INS1_25CollectiveMainloopFwdSm90ILi2EN4cute5tupleIJNS5_1CILi1EEES8_S8_EEENS6_IJNS7_ILi128EEENS7_ILi96EEENS7_ILi64EEEEEELi256ENS_6half_tEfNS_4arch4Sm90ELb1ELb0ELb1ELb1ELb1ELb1ELb1ELb1ELb0ELb1ELb1ELb0EEENS1_21CollectiveEpilogueFwdINS6_IJSA_NS7_ILi256EEESB_EEES9_SE_SG_Li256ELb1ELb1ELb1ELb0EEENS1_36VarlenDynamicPersistentTileSchedulerILi128ELi96ELi256ELi128ELb1ELb1ELb1ELb1ELb1ELb1EEEEEEEEEvNT_6ParamsE)
        /*0650*/ 	.word	0x00000000
.L_280:


//--------------------- .nv.compat                --------------------------
	.section	.nv.compat,"",@"SHT_CUDA_COMPAT_INFO"
	.align	4
        /*0000*/ 	.byte	0x02, 0x09, 0x01, 0x00, 0x02, 0x02, 0x01, 0x00, 0x02, 0x05, 0x05, 0x00, 0x03, 0x07, 0x01, 0x01
        /*0010*/ 	.byte	0x02, 0x03, 0x00, 0x00, 0x02, 0x06, 0x01, 0x00, 0x04, 0x0b, 0x08, 0x00, 0x09, 0x00, 0x00, 0x00
        /*0020*/ 	.byte	0x00, 0x00, 0x00, 0x00


//--------------------- .nv.info._ZN7cutlass13device_kernelIN5flash11enable_sm90INS1_16FlashAttnFwdSm90INS1_25CollectiveMainloopFwdSm90ILi2EN4cute5tupleIJNS5_1CILi1EEES8_S8_EEENS6_IJNS7_ILi128EEENS7_ILi96EEENS7_ILi192EEEEEELi128ENS_6half_tEfNS_4arch4Sm90ELb0ELb0ELb1ELb0ELb1ELb0ELb0ELb1ELb1ELb1ELb1ELb0EEENS1_21CollectiveEpilogueFwdINS6_IJSA_SA_SB_EEES9_SE_SG_Li256ELb0ELb1ELb1ELb0EEENS1_19SingleTileSchedulerILb0ELb1ELb1ELi128EEEEEEEEEvNT_6ParamsE --------------------------
	.section	.nv.info._ZN7cutlass13device_kernelIN5flash11enable_sm90INS1_16FlashAttnFwdSm90INS1_25CollectiveMainloopFwdSm90ILi2EN4cute5tupleIJNS5_1CILi1EEES8_S8_EEENS6_IJNS7_ILi128EEENS7_ILi96EEENS7_ILi192EEEEEELi128ENS_6half_tEfNS_4arch4Sm90ELb0ELb0ELb1ELb0ELb1ELb0ELb0ELb1ELb1ELb1ELb1ELb0EEENS1_21CollectiveEpilogueFwdINS6_IJSA_SA_SB_EEES9_SE_SG_Li256ELb0ELb1ELb1ELb0EEENS1_19SingleTileSchedulerILb0ELb1ELb1ELi128EEEEEEEEEvNT_6ParamsE,"",@"SHT_CUDA_INFO"
	.sectionflags	@""
	.align	4


	//----- nvinfo : EIATTR_CUDA_API_VERSION
	.align		4
        /*0000*/ 	.byte	0x04, 0x37
        /*0002*/ 	.short	(.L_282 - .L_281)
.L_281:
        /*0004*/ 	.word	0x00000082


	//----- nvinfo : EIATTR_KPARAM_INFO
	.align		4
.L_282:
        /*0008*/ 	.byte	0x04, 0x17
        /*000a*/ 	.short	(.L_284 - .L_283)
.L_283:
        /*000c*/ 	.word	0x00000000
        /*0010*/ 	.short	0x0000
        /*0012*/ 	.short	0x0000
        /*0014*/ 	.byte	0x00, 0xf0, 0x01, 0x28


	//----- nvinfo : EIATTR_SPARSE_MMA_MASK
	.align		4
.L_284:
        /*0018*/ 	.byte	0x03, 0x50
        /*001a*/ 	.short	0x0000


	//----- nvinfo : EIATTR_MAXREG_COUNT
	.align		4
        /*001c*/ 	.byte	0x03, 0x1b
        /*001e*/ 	.short	0x00a8


	//----- nvinfo : EIATTR_MERCURY_ISA_VERSION
	.align		4
        /*0020*/ 	.byte	0x03, 0x5f
        /*0022*/ 	.short	0x0101


	//----- nvinfo : EIATTR_VRC_CTA_INIT_COUNT
	.align		4
        /*0024*/ 	.byte	0x02, 0x4a
	.zero		1
	.zero		1


	//----- nvinfo : EIATTR_EXIT_INSTR_OFFSETS
	.align		4
        /*0028*/ 	.byte	0x04, 0x1c
        /*002a*/ 	.short	(.L_286 - .L_285)


	//   ....[0]....
.L_285:
        /*002c*/ 	.word	0x00000010


	//----- nvinfo : EIATTR_MAX_THREADS
	.align		4
.L_286:
        /*0030*/ 	.byte	0x04, 0x05
        /*0032*/ 	.short	(.L_288 - .L_287)
.L_287:
        /*0034*/ 	.word	0x00000180
        /*0038*/ 	.word	0x00000001
        /*003c*/ 	.word	0x00000001


	//----- nvinfo : EIATTR_CBANK_PARAM_SIZE
	.align		4
.L_288:
        /*0040*/ 	.byte	0x03, 0x19
        /*0042*/ 	.short	0x0a00


	//----- nvinfo : EIATTR_PARAM_CBANK
	.align		4
        /*0044*/ 	.byte	0x04, 0x0a
        /*0046*/ 	.short	(.L_290 - .L_289)
	.align		4
.L_289:
        /*0048*/ 	.word	index@(.nv.constant0._ZN7cutlass13device_kernelIN5flash11enable_sm90INS1_16FlashAttnFwdSm90INS1_25CollectiveMainloopFwdSm90ILi2EN4cute5tupleIJNS5_1CILi1EEES8_S8_EEENS6_IJNS7_ILi128EEENS7_ILi96EEENS7_ILi192EEEEEELi128ENS_6half_tEfNS_4arch4Sm90ELb0ELb0ELb1ELb0ELb1ELb0ELb0ELb1ELb1ELb1ELb1ELb0EEENS1_21CollectiveEpilogueFwdINS6_IJSA_SA_SB_EEES9_SE_SG_Li256ELb0ELb1ELb1ELb0EEENS1_19SingleTileSchedulerILb0ELb1ELb1ELi128EEEEEEEEEvNT_6ParamsE)
        /*004c*/ 	.short	0x0380
        /*004e*/ 	.short	0x0a00


	//----- nvinfo : EIATTR_SW_WAR
	.align		4
.L_290:
        /*0050*/ 	.byte	0x04, 0x36
        /*0052*/ 	.short	(.L_292 - .L_291)
.L_291:
        /*0054*/ 	.word	0x00000008
.L_292:


//--------------------- .nv.info._ZN7cutlass13device_kernelIN5flash11enable_sm90INS1_16FlashAttnFwdSm90INS1_25CollectiveMainloopFwdSm90ILi2EN4cute5tupleIJNS5_1CILi1EEES8_S8_EEENS6_IJNS7_ILi128EEENS7_ILi96EEENS7_ILi192EEEEEELi128ENS_6half_tEfNS_4arch4Sm90ELb0ELb0ELb1ELb1ELb1ELb0ELb0ELb1ELb1ELb1ELb1ELb0EEENS1_21CollectiveEpilogueFwdINS6_IJSA_SA_SB_EEES9_SE_SG_Li256ELb1ELb1ELb1ELb0EEENS1_36VarlenDynamicPersistentTileSchedulerILi128ELi96ELi256ELi128ELb1ELb1ELb1ELb0ELb1ELb1EEEEEEEEEvNT_6ParamsE --------------------------
	.section	.nv.info._ZN7cutlass13device_kernelIN5flash11enable_sm90INS1_16FlashAttnFwdSm90INS1_25CollectiveMainloopFwdSm90ILi2EN4cute5tupleIJNS5_1CILi1EEES8_S8_EEENS6_IJNS7_ILi128EEENS7_ILi96EEENS7_ILi192EEEEEELi128ENS_6half_tEfNS_4arch4Sm90ELb0ELb0ELb1ELb1ELb1ELb0ELb0ELb1ELb1ELb1ELb1ELb0EEENS1_21CollectiveEpilogueFwdINS6_IJSA_SA_SB_EEES9_SE_SG_Li256ELb1ELb1ELb1ELb0EEENS1_36VarlenDynamicPersistentTileSchedulerILi128ELi96ELi256ELi128ELb1ELb1ELb1ELb0ELb1ELb1EEEEEEEEEvNT_6ParamsE,"",@"SHT_CUDA_INFO"
	.sectionflags	@""
	.align	4


	//----- nvinfo : EIATTR_CUDA_API_VERSION
	.align		4
        /*0000*/ 	.byte	0x04, 0x37
        /*0002*/ 	.short	(.L_294 - .L_293)
.L_293:
        /*0004*/ 	.word	0x00000082


	//----- nvinfo : EIATTR_KPARAM_INFO
	.align		4
.L_294:
        /*0008*/ 	.byte	0x04, 0x17
        /*000a*/ 	.short	(.L_296 - .L_295)
.L_295:
        /*000c*/ 	.word	0x00000000
        /*0010*/ 	.short	0x0000
        /*0012*/ 	.short	0x0000
        /*0014*/ 	.byte	0x00, 0xf0, 0x01, 0x2a


	//----- nvinfo : EIATTR_SPARSE_MMA_MASK
	.align		4
.L_296:
        /*0018*/ 	.byte	0x03, 0x50
        /*001a*/ 	.short	0x0000


	//----- nvinfo : EIATTR_MAXREG_COUNT
	.align		4
        /*001c*/ 	.byte	0x03, 0x1b
        /*001e*/ 	.short	0x00a8


	//----- nvinfo : EIATTR_MERCURY_ISA_VERSION
	.align		4
        /*0020*/ 	.byte	0x03, 0x5f
        /*0022*/ 	.short	0x0101


	//----- nvinfo : EIATTR_VRC_CTA_INIT_COUNT
	.align		4
        /*0024*/ 	.byte	0x02, 0x4a
	.zero		1
	.zero		1


	//----- nvinfo : EIATTR_EXIT_INSTR_OFFSETS
	.align		4
        /*0028*/ 	.byte	0x04, 0x1c
        /*002a*/ 	.short	(.L_298 - .L_297)


	//   ....[0]....
.L_297:
        /*002c*/ 	.word	0x00000010


	//----- nvinfo : EIATTR_MAX_THREADS
	.align		4
.L_298:
        /*0030*/ 	.byte	0x04, 0x05
        /*0032*/ 	.short	(.L_300 - .L_299)
.L_299:
        /*0034*/ 	.word	0x00000180
        /*0038*/ 	.word	0x00000001
        /*003c*/ 	.word	0x00000001


	//----- nvinfo : EIATTR_CBANK_PARAM_SIZE
	.align		4
.L_300:
        /*0040*/ 	.byte	0x03, 0x19
        /*0042*/ 	.short	0x0a80


	//----- nvinfo : EIATTR_PARAM_CBANK
	.align		4
        /*0044*/ 	.byte	0x04, 0x0a
        /*0046*/ 	.short	(.L_302 - .L_301)
	.align		4
.L_301:
        /*0048*/ 	.word	index@(.nv.constant0._ZN7cutlass13device_kernelIN5flash11enable_sm90INS1_16FlashAttnFwdSm90INS1_25CollectiveMainloopFwdSm90ILi2EN4cute5tupleIJNS5_1CILi1EEES8_S8_EEENS6_IJNS7_ILi128EEENS7_ILi96EEENS7_ILi192EEEEEELi128ENS_6half_tEfNS_4arch4Sm90ELb0ELb0ELb1ELb1ELb1ELb0ELb0ELb1ELb1ELb1ELb1ELb0EEENS1_21CollectiveEpilogueFwdINS6_IJSA_SA_SB_EEES9_SE_SG_Li256ELb1ELb1ELb1ELb0EEENS1_36VarlenDynamicPersistentTileSchedulerILi128ELi96ELi256ELi128ELb1ELb1ELb1ELb0ELb1ELb1EEEEEEEEEvNT_6ParamsE)
        /*004c*/ 	.short	0x0380
        /*004e*/ 	.short	0x0a80


	//----- nvinfo : EIATTR_SW_WAR
	.align		4
.L_302:
        /*0050*/ 	.byte	0x04, 0x36
        /*0052*/ 	.short	(.L_304 - .L_303)
.L_303:
        /*0054*/ 	.word	0x00000008
.L_304:


//--------------------- .nv.info._ZN7cutlass13device_kernelIN5flash11enable_sm90INS1_16FlashAttnFwdSm90INS1_25CollectiveMainloopFwdSm90ILi2EN4cute5tupleIJNS5_1CILi1EEES8_S8_EEENS6_IJNS7_ILi128EEENS7_ILi96EEENS7_ILi192EEEEEELi128ENS_6half_tEfNS_4arch4Sm90ELb0ELb0ELb1ELb1ELb1ELb1ELb0ELb1ELb1ELb1ELb1ELb0EEENS1_21CollectiveEpilogueFwdINS6_IJSA_SA_SB_EEES9_SE_SG_Li256ELb1ELb1ELb1ELb0EEENS1_36VarlenDynamicPersistentTileSchedulerILi128ELi96ELi256ELi128ELb1ELb1ELb1ELb0ELb1ELb1EEEEEEEEEvNT_6ParamsE --------------------------
	.section	.nv.info._ZN7cutlass13device_kernelIN5flash11enable_sm90INS1_16FlashAttnFwdSm90INS1_25CollectiveMainloopFwdSm90ILi2EN4cute5tupleIJNS5_1CILi1EEES8_S8_EEENS6_IJNS7_ILi128EEENS7_ILi96EEENS7_ILi192EEEEEELi128ENS_6half_tEfNS_4arch4Sm90ELb0ELb0ELb1ELb1ELb1ELb1ELb0ELb1ELb1ELb1ELb1ELb0EEENS1_21CollectiveEpilogueFwdINS6_IJSA_SA_SB_EEES9_SE_SG_Li256ELb1ELb1ELb1ELb0EEENS1_36VarlenDynamicPersistentTileSchedulerILi128ELi96ELi256ELi128ELb1ELb1ELb1ELb0ELb1ELb1EEEEEEEEEvNT_6ParamsE,"",@"SHT_CUDA_INFO"
	.sectionflags	@""
	.align	4


	//----- nvinfo : EIATTR_CUDA_API_VERSION
	.align		4
        /*0000*/ 	.byte	0x04, 0x37
        /*0002*/ 	.short	(.L_306 - .L_305)
.L_305:
        /*0004*/ 	.word	0x00000082


	//----- nvinfo : EIATTR_KPARAM_INFO
	.align		4
.L_306:
        /*0008*/ 	.byte	0x04, 0x17
        /*000a*/ 	.short	(.L_308 - .L_307)
.L_307:
        /*000c*/ 	.word	0x00000000
        /*0010*/ 	.short	0x0000
        /*0012*/ 	.short	0x0000
        /*0014*/ 	.byte	0x00, 0xf0, 0x01, 0x2a


	//----- nvinfo : EIATTR_SPARSE_MMA_MASK
	.align		4
.L_308:
        /*0018*/ 	.byte	0x03, 0x50
        /*001a*/ 	.short	0x0000


	//----- nvinfo : EIATTR_MAXREG_COUNT
	.align		4
        /*001c*/ 	.byte	0x03, 0x1b
        /*001e*/ 	.short	0x00a8


	//----- nvinfo : EIATTR_MERCURY_ISA_VERSION
	.align		4
        /*0020*/ 	.byte	0x03, 0x5f
        /*0022*/ 	.short	0x0101


	//----- nvinfo : EIATTR_VRC_CTA_INIT_COUNT
	.align		4
        /*0024*/ 	.byte	0x02, 0x4a
	.zero		1
	.zero		1


	//----- nvinfo : EIATTR_EXIT_INSTR_OFFSETS
	.align		4
        /*0028*/ 	.byte	0x04, 0x1c
        /*002a*/ 	.short	(.L_310 - .L_309)


	//   ....[0]....
.L_309:
        /*002c*/ 	.word	0x00000010


	//----- nvinfo : EIATTR_MAX_THREADS
	.align		4
.L_310:
        /*0030*/ 	.byte	0x04, 0x05
        /*0032*/ 	.short	(.L_312 - .L_311)
.L_311:
        /*0034*/ 	.word	0x00000180
        /*0038*/ 	.word	0x00000001
        /*003c*/ 	.word	0x00000001


	//----- nvinfo : EIATTR_CBANK_PARAM_SIZE
	.align		4
.L_312:
        /*0040*/ 	.byte	0x03, 0x19
        /*0042*/ 	.short	0x0a80


	//----- nvinfo : EIATTR_PARAM_CBANK
	.align		4
        /*0044*/ 	.byte	0x04, 0x0a
        /*0046*/ 	.short	(.L_314 - .L_313)
	.align		4
.L_313:
        /*0048*/ 	.word	index@(.nv.constant0._ZN7cutlass13device_kernelIN5flash11enable_sm90INS1_16FlashAttnFwdSm90INS1_25CollectiveMainloopFwdSm90ILi2EN4cute5tupleIJNS5_1CILi1EEES8_S8_EEENS6_IJNS7_ILi128EEENS7_ILi96EEENS7_ILi192EEEEEELi128ENS_6half_tEfNS_4arch4Sm90ELb0ELb0ELb1ELb1ELb1ELb1ELb0ELb1ELb1ELb1ELb1ELb0EEENS1_21CollectiveEpilogueFwdINS6_IJSA_SA_SB_EEES9_SE_SG_Li256ELb1ELb1ELb1ELb0EEENS1_36VarlenDynamicPersistentTileSchedulerILi128ELi96ELi256ELi128ELb1ELb1ELb1ELb0ELb1ELb1EEEEEEEEEvNT_6ParamsE)
        /*004c*/ 	.short	0x0380
        /*004e*/ 	.short	0x0a80


	//----- nvinfo : EIATTR_SW_WAR
	.align		4
.L_314:
        /*0050*/ 	.byte	0x04, 0x36
        /*0052*/ 	.short	(.L_316 - .L_315)
.L_315:
        /*0054*/ 	.word	0x00000008
.L_316:


//--------------------- .nv.info._ZN7cutlass13device_kernelIN5flash11enable_sm90INS1_16FlashAttnFwdSm90INS1_25CollectiveMainloopFwdSm90ILi2EN4cute5tupleIJNS5_1CILi1EEES8_S8_EEENS6_IJNS7_ILi128EEENS7_ILi96EEENS7_ILi192EEEEEELi128ENS_6half_tEfNS_4arch4Sm90ELb0ELb1ELb1ELb0ELb1ELb0ELb0ELb1ELb1ELb1ELb1ELb0EEENS1_21CollectiveEpilogueFwdINS6_IJSA_SA_SB_EEES9_SE_SG_Li256ELb0ELb1ELb1ELb0EEENS1_19SingleTileSchedulerILb0ELb1ELb1ELi128EEEEEEEEEvNT_6ParamsE --------------------------
	.section	.nv.info._ZN7cutlass13device_kernelIN5flash11enable_sm90INS1_16FlashAttnFwdSm90INS1_25CollectiveMainloopFwdSm90ILi2EN4cute5tupleIJNS5_1CILi1EEES8_S8_EEENS6_IJNS7_ILi128EEENS7_ILi96EEENS7_ILi192EEEEEELi128ENS_6half_tEfNS_4arch4Sm90ELb0ELb1ELb1ELb0ELb1ELb0ELb0ELb1ELb1ELb1ELb1ELb0EEENS1_21CollectiveEpilogueFwdINS6_IJSA_SA_SB_EEES9_SE_SG_Li256ELb0ELb1ELb1ELb0EEENS1_19SingleTileSchedulerILb0ELb1ELb1ELi128EEEEEEEEEvNT_6ParamsE,"",@"SHT_CUDA_INFO"
	.sectionflags	@""
	.align	4


	//----- nvinfo : EIATTR_CUDA_API_VERSION
	.align		4
        /*0000*/ 	.byte	0x04, 0x37
        /*0002*/ 	.short	(.L_318 - .L_317)
.L_317:
        /*0004*/ 	.word	0x00000082


	//----- nvinfo : EIATTR_KPARAM_INFO
	.align		4
.L_318:
        /*0008*/ 	.byte	0x04, 0x17
        /*000a*/ 	.short	(.L_320 - .L_319)
.L_319:
        /*000c*/ 	.word	0x00000000
        /*0010*/ 	.short	0x0000
        /*0012*/ 	.short	0x0000
        /*0014*/ 	.byte	0x00, 0xf0, 0x01, 0x28


	//----- nvinfo : EIATTR_SPARSE_MMA_MASK
	.align		4
.L_320:
        /*0018*/ 	.byte	0x03, 0x50
        /*001a*/ 	.short	0x0000


	//----- nvinfo : EIATTR_MAXREG_COUNT
	.align		4
        /*001c*/ 	.byte	0x03, 0x1b
        /*001e*/ 	.short	0x00a8


	//----- nvinfo : EIATTR_MERCURY_ISA_VERSION
	.align		4
        /*0020*/ 	.byte	0x03, 0x5f
        /*0022*/ 	.short	0x0101


	//----- nvinfo : EIATTR_VRC_CTA_INIT_COUNT
	.align		4
        /*0024*/ 	.byte	0x02, 0x4a
	.zero		1
	.zero		1


	//----- nvinfo : EIATTR_EXIT_INSTR_OFFSETS
	.align		4
        /*0028*/ 	.byte	0x04, 0x1c
        /*002a*/ 	.short	(.L_322 - .L_321)


	//   ....[0]....
.L_321:
        /*002c*/ 	.word	0x00000010


	//----- nvinfo : EIATTR_MAX_THREADS
	.align		4
.L_322:
        /*0030*/ 	.byte	0x04, 0x05
        /*0032*/ 	.short	(.L_324 - .L_323)
.L_323:
        /*0034*/ 	.word	0x00000180
        /*0038*/ 	.word	0x00000001
        /*003c*/ 	.word	0x00000001


	//----- nvinfo : EIATTR_CBANK_PARAM_SIZE
	.align		4
.L_324:
        /*0040*/ 	.byte	0x03, 0x19
        /*0042*/ 	.short	0x0a00


	//----- nvinfo : EIATTR_PARAM_CBANK
	.align		4
        /*0044*/ 	.byte	0x04, 0x0a
        /*0046*/ 	.short	(.L_326 - .L_325)
	.align		4
.L_325:
        /*0048*/ 	.word	index@(.nv.constant0._ZN7cutlass13device_kernelIN5flash11enable_sm90INS1_16FlashAttnFwdSm90INS1_25CollectiveMainloopFwdSm90ILi2EN4cute5tupleIJNS5_1CILi1EEES8_S8_EEENS6_IJNS7_ILi128EEENS7_ILi96EEENS7_ILi192EEEEEELi128ENS_6half_tEfNS_4arch4Sm90ELb0ELb1ELb1ELb0ELb1ELb0ELb0ELb1ELb1ELb1ELb1ELb0EEENS1_21CollectiveEpilogueFwdINS6_IJSA_SA_SB_EEES9_SE_SG_Li256ELb0ELb1ELb1ELb0EEENS1_19SingleTileSchedulerILb0ELb1ELb1ELi128EEEEEEEEEvNT_6ParamsE)
        /*004c*/ 	.short	0x0380
        /*004e*/ 	.short	0x0a00


	//----- nvinfo : EIATTR_SW_WAR
	.align		4
.L_326:
        /*0050*/ 	.byte	0x04, 0x36
        /*0052*/ 	.short	(.L_328 - .L_327)
.L_327:
        /*0054*/ 	.word	0x00000008
.L_328:


//--------------------- .nv.info._ZN7cutlass13device_kernelIN5flash11enable_sm90INS1_16FlashAttnFwdSm90INS1_25CollectiveMainloopFwdSm90ILi2EN4cute5tupleIJNS5_1CILi1EEES8_S8_EEENS6_IJNS7_ILi128EEENS7_ILi96EEENS7_ILi192EEEEEELi128ENS_6half_tEfNS_4arch4Sm90ELb0ELb1ELb1ELb1ELb1ELb0ELb0ELb1ELb1ELb1ELb1ELb0EEENS1_21CollectiveEpilogueFwdINS6_IJSA_SA_SB_EEES9_SE_SG_Li256ELb1ELb1ELb1ELb0EEENS1_36VarlenDynamicPersistentTileSchedulerILi128ELi96ELi256ELi128ELb1ELb1ELb1ELb1ELb0ELb1EEEEEEEEEvNT_6ParamsE --------------------------
	.section	.nv.info._ZN7cutlass13device_kernelIN5flash11enable_sm90INS1_16FlashAttnFwdSm90INS1_25CollectiveMainloopFwdSm90ILi2EN4cute5tupleIJNS5_1CILi1EEES8_S8_EEENS6_IJNS7_ILi128EEENS7_ILi96EEENS7_ILi192EEEEEELi128ENS_6half_tEfNS_4arch4Sm90ELb0ELb1ELb1ELb1ELb1ELb0ELb0ELb1ELb1ELb1ELb1ELb0EEENS1_21CollectiveEpilogueFwdINS6_IJSA_SA_SB_EEES9_SE_SG_Li256ELb1ELb1ELb1ELb0EEENS1_36VarlenDynamicPersistentTileSchedulerILi128ELi96ELi256ELi128ELb1ELb1ELb1ELb1ELb0ELb1EEEEEEEEEvNT_6ParamsE,"",@"SHT_CUDA_INFO"
	.sectionflags	@""
	.align	4


	//----- nvinfo : EIATTR_CUDA_API_VERSION
	.align		4
        /*0000*/ 	.byte	0x04, 0x37
        /*0002*/ 	.short	(.L_330 - .L_329)
.L_329:
        /*0004*/ 	.word	0x00000082


	//----- nvinfo : EIATTR_KPARAM_INFO
	.align		4
.L_330:
        /*0008*/ 	.byte	0x04, 0x17
        /*000a*/ 	.short	(.L_332 - .L_331)
.L_331:
        /*000c*/ 	.word	0x00000000
        /*0010*/ 	.short	0x0000
        /*0012*/ 	.short	0x0000
        /*0014*/ 	.byte	0x00, 0xf0, 0x01, 0x2a


	//----- nvinfo : EIATTR_SPARSE_MMA_MASK
	.align		4
.L_332:
        /*0018*/ 	.byte	0x03, 0x50
        /*001a*/ 	.short	0x0000


	//----- nvinfo : EIATTR_MAXREG_COUNT
	.align		4
        /*001c*/ 	.byte	0x03, 0x1b
        /*001e*/ 	.short	0x00a8


	//----- nvinfo : EIATTR_MERCURY_ISA_VERSION
	.align		4
        /*0020*/ 	.byte	0x03, 0x5f
        /*0022*/ 	.short	0x0101


	//----- nvinfo : EIATTR_VRC_CTA_INIT_COUNT
	.align		4
        /*0024*/ 	.byte	0x02, 0x4a
	.zero		1
	.zero		1


	//----- nvinfo : EIATTR_EXIT_INSTR_OFFSETS
	.align		4
        /*0028*/ 	.byte	0x04, 0x1c
        /*002a*/ 	.short	(.L_334 - .L_333)


	//   ....[0]....
.L_333:
        /*002c*/ 	.word	0x00000010


	//----- nvinfo : EIATTR_MAX_THREADS
	.align		4
.L_334:
        /*0030*/ 	.byte	0x04, 0x05
        /*0032*/ 	.short	(.L_336 - .L_335)
.L_335:
        /*0034*/ 	.word	0x00000180
        /*0038*/ 	.word	0x00000001
        /*003c*/ 	.word	0x00000001


	//----- nvinfo : EIATTR_CBANK_PARAM_SIZE
	.align		4
.L_336:
        /*0040*/ 	.byte	0x03, 0x19
        /*0042*/ 	.short	0x0a80


	//----- nvinfo : EIATTR_PARAM_CBANK
	.align		4
        /*0044*/ 	.byte	0x04, 0x0a
        /*0046*/ 	.short	(.L_338 - .L_337)
	.align		4
.L_337:
        /*0048*/ 	.word	index@(.nv.constant0._ZN7cutlass13device_kernelIN5flash11enable_sm90INS1_16FlashAttnFwdSm90INS1_25CollectiveMainloopFwdSm90ILi2EN4cute5tupleIJNS5_1CILi1EEES8_S8_EEENS6_IJNS7_ILi128EEENS7_ILi96EEENS7_ILi192EEEEEELi128ENS_6half_tEfNS_4arch4Sm90ELb0ELb1ELb1ELb1ELb1ELb0ELb0ELb1ELb1ELb1ELb1ELb0EEENS1_21CollectiveEpilogueFwdINS6_IJSA_SA_SB_EEES9_SE_SG_Li256ELb1ELb1ELb1ELb0EEENS1_36VarlenDynamicPersistentTileSchedulerILi128ELi96ELi256ELi128ELb1ELb1ELb1ELb1ELb0ELb1EEEEEEEEEvNT_6ParamsE)
        /*004c*/ 	.short	0x0380
        /*004e*/ 	.short	0x0a80


	//----- nvinfo : EIATTR_SW_WAR
	.align		4
.L_338:
        /*0050*/ 	.byte	0x04, 0x36
        /*0052*/ 	.short	(.L_340 - .L_339)
.L_339:
        /*0054*/ 	.word	0x00000008
.L_340:


//--------------------- .nv.info._ZN7cutlass13device_kernelIN5flash11enable_sm90INS1_16FlashAttnFwdSm90INS1_25CollectiveMainloopFwdSm90ILi2EN4cute5tupleIJNS5_1CILi1EEES8_S8_EEENS6_IJNS7_ILi128EEENS7_ILi96EEENS7_ILi192EEEEEELi128ENS_6half_tEfNS_4arch4Sm90ELb0ELb1ELb1ELb1ELb1ELb1ELb0ELb1ELb1ELb1ELb1ELb0EEENS1_21CollectiveEpilogueFwdINS6_IJSA_SA_SB_EEES9_SE_SG_Li256ELb1ELb1ELb1ELb0EEENS1_36VarlenDynamicPersistentTileSchedulerILi128ELi96ELi256ELi128ELb1ELb1ELb1ELb1ELb0ELb1EEEEEEEEEvNT_6ParamsE --------------------------
	.section	.nv.info._ZN7cutlass13device_kernelIN5flash11enable_sm90INS1_16FlashAttnFwdSm90INS1_25CollectiveMainloopFwdSm90ILi2EN4cute5tupleIJNS5_1CILi1EEES8_S8_EEENS6_IJNS7_ILi128EEENS7_ILi96EEENS7_ILi192EEEEEELi128ENS_6half_tEfNS_4arch4Sm90ELb0ELb1ELb1ELb1ELb1ELb1ELb0ELb1ELb1ELb1ELb1ELb0EEENS1_21CollectiveEpilogueFwdINS6_IJSA_SA_SB_EEES9_SE_SG_Li256ELb1ELb1ELb1ELb0EEENS1_36VarlenDynamicPersistentTileSchedulerILi128ELi96ELi256ELi128ELb1ELb1ELb1ELb1ELb0ELb1EEEEEEEEEvNT_6ParamsE,"",@"SHT_CUDA_INFO"
	.sectionflags	@""
	.align	4


	//----- nvinfo : EIATTR_CUDA_API_VERSION
	.align		4
        /*0000*/ 	.byte	0x04, 0x37
        /*0002*/ 	.short	(.L_342 - .L_341)
.L_341:
        /*0004*/ 	.word	0x00000082


	//----- nvinfo : EIATTR_KPARAM_INFO
	.align		4
.L_342:
        /*0008*/ 	.byte	0x04, 0x17
        /*000a*/ 	.short	(.L_344 - .L_343)
.L_343:
        /*000c*/ 	.word	0x00000000
        /*0010*/ 	.short	0x0000
        /*0012*/ 	.short	0x0000
        /*0014*/ 	.byte	0x00, 0xf0, 0x01, 0x2a


	//----- nvinfo : EIATTR_SPARSE_MMA_MASK
	.align		4
.L_344:
        /*0018*/ 	.byte	0x03, 0x50
        /*001a*/ 	.short	0x0000


	//----- nvinfo : EIATTR_MAXREG_COUNT
	.align		4
        /*001c*/ 	.byte	0x03, 0x1b
        /*001e*/ 	.short	0x00a8


	//----- nvinfo : EIATTR_MERCURY_ISA_VERSION
	.align		4
        /*0020*/ 	.byte	0x03, 0x5f
        /*0022*/ 	.short	0x0101


	//----- nvinfo : EIATTR_VRC_CTA_INIT_COUNT
	.align		4
        /*0024*/ 	.byte	0x02, 0x4a
	.zero		1
	.zero		1


	//----- nvinfo : EIATTR_EXIT_INSTR_OFFSETS
	.align		4
        /*0028*/ 	.byte	0x04, 0x1c
        /*002a*/ 	.short	(.L_346 - .L_345)


	//   ....[0]....
.L_345:
        /*002c*/ 	.word	0x00000010


	//----- nvinfo : EIATTR_MAX_THREADS
	.align		4
.L_346:
        /*0030*/ 	.byte	0x04, 0x05
        /*0032*/ 	.short	(.L_348 - .L_347)
.L_347:
        /*0034*/ 	.word	0x00000180
        /*0038*/ 	.word	0x00000001
        /*003c*/ 	.word	0x00000001


	//----- nvinfo : EIATTR_CBANK_PARAM_SIZE
	.align		4
.L_348:
        /*0040*/ 	.byte	0x03, 0x19
        /*0042*/ 	.short	0x0a80


	//----- nvinfo : EIATTR_PARAM_CBANK
	.align		4
        /*0044*/ 	.byte	0x04, 0x0a
        /*0046*/ 	.short	(.L_350 - .L_349)
	.align		4
.L_349:
        /*0048*/ 	.word	index@(.nv.constant0._ZN7cutlass13device_kernelIN5flash11enable_sm90INS1_16FlashAttnFwdSm90INS1_25CollectiveMainloopFwdSm90ILi2EN4cute5tupleIJNS5_1CILi1EEES8_S8_EEENS6_IJNS7_ILi128EEENS7_ILi96EEENS7_ILi192EEEEEELi128ENS_6half_tEfNS_4arch4Sm90ELb0ELb1ELb1ELb1ELb1ELb1ELb0ELb1ELb1ELb1ELb1ELb0EEENS1_21CollectiveEpilogueFwdINS6_IJSA_SA_SB_EEES9_SE_SG_Li256ELb1ELb1ELb1ELb0EEENS1_36VarlenDynamicPersistentTileSchedulerILi128ELi96ELi256ELi128ELb1ELb1ELb1ELb1ELb0ELb1EEEEEEEEEvNT_6ParamsE)
        /*004c*/ 	.short	0x0380
        /*004e*/ 	.short	0x0a80


	//----- nvinfo : EIATTR_SW_WAR
	.align		4
.L_350:
        /*0050*/ 	.byte	0x04, 0x36
        /*0052*/ 	.short	(.L_352 - .L_351)
.L_351:
        /*0054*/ 	.word	0x00000008
.L_352:


//--------------------- .nv.info._ZN7cutlass13device_kernelIN5flash11enable_sm90INS1_16FlashAttnFwdSm90INS1_25CollectiveMainloopFwdSm90ILi2EN4cute5tupleIJNS5_1CILi1EEES8_S8_EEENS6_IJNS7_ILi128EEENS7_ILi96EEENS7_ILi192EEEEEELi128ENS_6half_tEfNS_4arch4Sm90ELb1ELb0ELb1ELb0ELb1ELb0ELb0ELb1ELb1ELb1ELb1ELb0EEENS1_21CollectiveEpilogueFwdINS6_IJSA_SA_SB_EEES9_SE_SG_Li256ELb0ELb1ELb1ELb0EEENS1_19SingleTileSchedulerILb0ELb1ELb1ELi128EEEEEEEEEvNT_6ParamsE --------------------------
	.section	.nv.info._ZN7cutlass13device_kernelIN5flash11enable_sm90INS1_16FlashAttnFwdSm90INS1_25CollectiveMainloopFwdSm90ILi2EN4cute5tupleIJNS5_1CILi1EEES8_S8_EEENS6_IJNS7_ILi128EEENS7_ILi96EEENS7_ILi192EEEEEELi128ENS_6half_tEfNS_4arch4Sm90ELb1ELb0ELb1ELb0ELb1ELb0ELb0ELb1ELb1ELb1ELb1ELb0EEENS1_21CollectiveEpilogueFwdINS6_IJSA_SA_SB_EEES9_SE_SG_Li256ELb0ELb1ELb1ELb0EEENS1_19SingleTileSchedulerILb0ELb1ELb1ELi128EEEEEEEEEvNT_6ParamsE,"",@"SHT_CUDA_INFO"
	.sectionflags	@""
	.align	4


	//----- nvinfo : EIATTR_CUDA_API_VERSION
	.align		4
        /*0000*/ 	.byte	0x04, 0x37
        /*0002*/ 	.short	(.L_354 - .L_353)
.L_353:
        /*0004*/ 	.word	0x00000082


	//----- nvinfo : EIATTR_KPARAM_INFO
	.align		4
.L_354:
        /*0008*/ 	.byte	0x04, 0x17
        /*000a*/ 	.short	(.L_356 - .L_355)
.L_355:
        /*000c*/ 	.word	0x00000000
        /*0010*/ 	.short	0x0000
        /*0012*/ 	.short	0x0000
        /*0014*/ 	.byte	0x00, 0xf0, 0x01, 0x28


	//----- nvinfo : EIATTR_SPARSE_MMA_MASK
	.align		4
.L_356:
        /*0018*/ 	.byte	0x03, 0x50
        /*001a*/ 	.short	0x0000


	//----- nvinfo : EIATTR_MAXREG_COUNT
	.align		4
        /*001c*/ 	.byte	0x03, 0x1b
        /*001e*/ 	.short	0x00a8


	//----- nvinfo : EIATTR_MERCURY_ISA_VERSION
	.align		4
        /*0020*/ 	.byte	0x03, 0x5f
        /*0022*/ 	.short	0x0101


	//----- nvinfo : EIATTR_VRC_CTA_INIT_COUNT
	.align		4
        /*0024*/ 	.byte	0x02, 0x4a
	.zero		1
	.zero		1


	//----- nvinfo : EIATTR_EXIT_INSTR_OFFSETS
	.align		4
        /*0028*/ 	.byte	0x04, 0x1c
        /*002a*/ 	.short	(.L_358 - .L_357)


	//   ....[0]....
.L_357:
        /*002c*/ 	.word	0x00000010


	//----- nvinfo : EIATTR_MAX_THREADS
	.align		4
.L_358:
        /*0030*/ 	.byte	0x04, 0x05
        /*0032*/ 	.short	(.L_360 - .L_359)
.L_359:
        /*0034*/ 	.word	0x00000180
        /*0038*/ 	.word	0x00000001
        /*003c*/ 	.word	0x00000001


	//----- nvinfo : EIATTR_CBANK_PARAM_SIZE
	.align		4
.L_360:
        /*0040*/ 	.byte	0x03, 0x19
        /*0042*/ 	.short	0x0a00


	//----- nvinfo : EIATTR_PARAM_CBANK
	.align		4
        /*0044*/ 	.byte	0x04, 0x0a
        /*0046*/ 	.short	(.L_362 - .L_361)
	.align		4
.L_361:
        /*0048*/ 	.word	index@(.nv.constant0._ZN7cutlass13device_kernelIN5flash11enable_sm90INS1_16FlashAttnFwdSm90INS1_25CollectiveMainloopFwdSm90ILi2EN4cute5tupleIJNS5_1CILi1EEES8_S8_EEENS6_IJNS7_ILi128EEENS7_ILi96EEENS7_ILi192EEEEEELi128ENS_6half_tEfNS_4arch4Sm90ELb1ELb0ELb1ELb0ELb1ELb0ELb0ELb1ELb1ELb1ELb1ELb0EEENS1_21CollectiveEpilogueFwdINS6_IJSA_SA_SB_EEES9_SE_SG_Li256ELb0ELb1ELb1ELb0EEENS1_19SingleTileSchedulerILb0ELb1ELb1ELi128EEEEEEEEEvNT_6ParamsE)
        /*004c*/ 	.short	0x0380
        /*004e*/ 	.short	0x0a00


	//----- nvinfo : EIATTR_SW_WAR
	.align		4
.L_362:
        /*0050*/ 	.byte	0x04, 0x36
        /*0052*/ 	.short	(.L_364 - .L_363)
.L_363:
        /*0054*/ 	.word	0x00000008
.L_364:


//--------------------- .nv.info._ZN7cutlass13device_kernelIN5flash11enable_sm90INS1_16FlashAttnFwdSm90INS1_25CollectiveMainloopFwdSm90ILi2EN4cute5tupleIJNS5_1CILi1EEES8_S8_EEENS6_IJNS7_ILi128EEENS7_ILi96EEENS7_ILi192EEEEEELi128ENS_6half_tEfNS_4arch4Sm90ELb1ELb0ELb1ELb1ELb1ELb0ELb0ELb1ELb1ELb1ELb1ELb0EEENS1_21CollectiveEpilogueFwdINS6_IJSA_SA_SB_EEES9_SE_SG_Li256ELb1ELb1ELb1ELb0EEENS1_36VarlenDynamicPersistentTileSchedulerILi128ELi96ELi256ELi128ELb1ELb1ELb1ELb1ELb1ELb1EEEEEEEEEvNT_6ParamsE --------------------------
	.section	.nv.info._ZN7cutlass13device_kernelIN5flash11enable_sm90INS1_16FlashAttnFwdSm90INS1_25CollectiveMainloopFwdSm90ILi2EN4cute5tupleIJNS5_1CILi1EEES8_S8_EEENS6_IJNS7_ILi128EEENS7_ILi96EEENS7_ILi192EEEEEELi128ENS_6half_tEfNS_4arch4Sm90ELb1ELb0ELb1ELb1ELb1ELb0ELb0ELb1ELb1ELb1ELb1ELb0EEENS1_21CollectiveEpilogueFwdINS6_IJSA_SA_SB_EEES9_SE_SG_Li256ELb1ELb1ELb1ELb0EEENS1_36VarlenDynamicPersistentTileSchedulerILi128ELi96ELi256ELi128ELb1ELb1ELb1ELb1ELb1ELb1EEEEEEEEEvNT_6ParamsE,"",@"SHT_CUDA_INFO"
	.sectionflags	@""
	.align	4


	//----- nvinfo : EIATTR_CUDA_API_VERSION
	.align		4
        /*0000*/ 	.byte	0x04, 0x37
        /*0002*/ 	.short	(.L_366 - .L_365)
.L_365:
        /*0004*/ 	.word	0x00000082


	//----- nvinfo : EIATTR_KPARAM_INFO
	.align		4
.L_366:
        /*0008*/ 	.byte	0x04, 0x17
        /*000a*/ 	.short	(.L_368 - .L_367)
.L_367:
        /*000c*/ 	.word	0x00000000
        /*0010*/ 	.short	0x0000
        /*0012*/ 	.short	0x0000
        /*0014*/ 	.byte	0x00, 0xf0, 0x01, 0x2a


	//----- nvinfo : EIATTR_SPARSE_MMA_MASK
	.align		4
.L_368:
        /*0018*/ 	.byte	0x03, 0x50
        /*001a*/ 	.short	0x0000


	//----- nvinfo : EIATTR_MAXREG_COUNT
	.align		4
        /*001c*/ 	.byte	0x03, 0x1b
        /*001e*/ 	.short	0x00a8


	//----- nvinfo : EIATTR_MERCURY_ISA_VERSION
	.align		4
        /*0020*/ 	.byte	0x03, 0x5f
        /*0022*/ 	.short	0x0101


	//----- nvinfo : EIATTR_VRC_CTA_INIT_COUNT
	.align		4
        /*0024*/ 	.byte	0x02, 0x4a
	.zero		1
	.zero		1


	//----- nvinfo : EIATTR_EXIT_INSTR_OFFSETS
	.align		4
        /*0028*/ 	.byte	0x04, 0x1c
        /*002a*/ 	.short	(.L_370 - .L_369)


	//   ....[0]....
.L_369:
        /*002c*/ 	.word	0x00000010


	//----- nvinfo : EIATTR_MAX_THREADS
	.align		4
.L_370:
        /*0030*/ 	.byte	0x04, 0x05
        /*0032*/ 	.short	(.L_372 - .L_371)
.L_371:
        /*0034*/ 	.word	0x00000180
        /*0038*/ 	.word	0x00000001
        /*003c*/ 	.word	0x00000001


	//----- nvinfo : EIATTR_CBANK_PARAM_SIZE
	.align		4
.L_372:
        /*0040*/ 	.byte	0x03, 0x19
        /*0042*/ 	.short	0x0a80


	//----- nvinfo : EIATTR_PARAM_CBANK
	.align		4
        /*0044*/ 	.byte	0x04, 0x0a
        /*0046*/ 	.short	(.L_374 - .L_373)
	.align		4
.L_373:
        /*0048*/ 	.word	index@(.nv.constant0._ZN7cutlass13device_kernelIN5flash11enable_sm90INS1_16FlashAttnFwdSm90INS1_25CollectiveMainloopFwdSm90ILi2EN4cute5tupleIJNS5_1CILi1EEES8_S8_EEENS6_IJNS7_ILi128EEENS7_ILi96EEENS7_ILi192EEEEEELi128ENS_6half_tEfNS_4arch4Sm90ELb1ELb0ELb1ELb1ELb1ELb0ELb0ELb1ELb1ELb1ELb1ELb0EEENS1_21CollectiveEpilogueFwdINS6_IJSA_SA_SB_EEES9_SE_SG_Li256ELb1ELb1ELb1ELb0EEENS1_36VarlenDynamicPersistentTileSchedulerILi128ELi96ELi256ELi128ELb1ELb1ELb1ELb1ELb1ELb1EEEEEEEEEvNT_6ParamsE)
        /*004c*/ 	.short	0x0380
        /*004e*/ 	.short	0x0a80


	//----- nvinfo : EIATTR_SW_WAR
	.align		4
.L_374:
        /*0050*/ 	.byte	0x04, 0x36
        /*0052*/ 	.short	(.L_376 - .L_375)
.L_375:
        /*0054*/ 	.word	0x00000008
.L_376:


//--------------------- .nv.info._ZN7cutlass13device_kernelIN5flash11enable_sm90INS1_16FlashAttnFwdSm90INS1_25CollectiveMainloopFwdSm90ILi2EN4cute5tupleIJNS5_1CILi1EEES8_S8_EEENS6_IJNS7_ILi128EEENS7_ILi96EEENS7_ILi192EEEEEELi128ENS_6half_tEfNS_4arch4Sm90ELb1ELb0ELb1ELb1ELb1ELb1ELb0ELb1ELb1ELb1ELb1ELb0EEENS1_21CollectiveEpilogueFwdINS6_IJSA_SA_SB_EEES9_SE_SG_Li256ELb1ELb1ELb1ELb0EEENS1_36VarlenDynamicPersistentTileSchedulerILi128ELi96ELi256ELi128ELb1ELb1ELb1ELb1ELb1ELb1EEEEEEEEEvNT_6ParamsE --------------------------
	.section	.nv.info._ZN7cutlass13device_kernelIN5flash11enable_sm90INS1_16FlashAttnFwdSm90INS1_25CollectiveMainloopFwdSm90ILi2EN4cute5tupleIJNS5_1CILi1EEES8_S8_EEENS6_IJNS7_ILi128EEENS7_ILi96EEENS7_ILi192EEEEEELi128ENS_6half_tEfNS_4arch4Sm90ELb1ELb0ELb1ELb1ELb1ELb1ELb0ELb1ELb1ELb1ELb1ELb0EEENS1_21CollectiveEpilogueFwdINS6_IJSA_SA_SB_EEES9_SE_SG_Li256ELb1ELb1ELb1ELb0EEENS1_36VarlenDynamicPersistentTileSchedulerILi128ELi96ELi256ELi128ELb1ELb1ELb1ELb1ELb1ELb1EEEEEEEEEvNT_6ParamsE,"",@"SHT_CUDA_INFO"
	.sectionflags	@""
	.align	4


	//----- nvinfo : EIATTR_CUDA_API_VERSION
	.align		4
        /*0000*/ 	.byte	0x04, 0x37
        /*0002*/ 	.short	(.L_378 - .L_377)
.L_377:
        /*0004*/ 	.word	0x00000082


	//----- nvinfo : EIATTR_KPARAM_INFO
	.align		4
.L_378:
        /*0008*/ 	.byte	0x04, 0x17
        /*000a*/ 	.short	(.L_380 - .L_379)
.L_379:
        /*000c*/ 	.word	0x00000000
        /*0010*/ 	.short	0x0000
        /*0012*/ 	.short	0x0000
        /*0014*/ 	.byte	0x00, 0xf0, 0x01, 0x2a


	//----- nvinfo : EIATTR_SPARSE_MMA_MASK
	.align		4
.L_380:
        /*0018*/ 	.byte	0x03, 0x50
        /*001a*/ 	.short	0x0000


	//----- nvinfo : EIATTR_MAXREG_COUNT
	.align		4
        /*001c*/ 	.byte	0x03, 0x1b
        /*001e*/ 	.short	0x00a8


	//----- nvinfo : EIATTR_MERCURY_ISA_VERSION
	.align		4
        /*0020*/ 	.byte	0x03, 0x5f
        /*0022*/ 	.short	0x0101


	//----- nvinfo : EIATTR_VRC_CTA_INIT_COUNT
	.align		4
        /*0024*/ 	.byte	0x02, 0x4a
	.zero		1
	.zero		1


	//----- nvinfo : EIATTR_EXIT_INSTR_OFFSETS
	.align		4
        /*0028*/ 	.byte	0x04, 0x1c
        /*002a*/ 	.short	(.L_382 - .L_381)


	//   ....[0]....
.L_381:
        /*002c*/ 	.word	0x00000010


	//----- nvinfo : EIATTR_MAX_THREADS
	.align		4
.L_382:
        /*0030*/ 	.byte	0x04, 0x05
        /*0032*/ 	.short	(.L_384 - .L_383)
.L_383:
        /*0034*/ 	.word	0x00000180
        /*0038*/ 	.word	0x00000001
        /*003c*/ 	.word	0x00000001


	//----- nvinfo : EIATTR_CBANK_PARAM_SIZE
	.align		4
.L_384:
        /*0040*/ 	.byte	0x03, 0x19
        /*0042*/ 	.short	0x0a80


	//----- nvinfo : EIATTR_PARAM_CBANK
	.align		4
        /*0044*/ 	.byte	0x04, 0x0a
        /*0046*/ 	.short	(.L_386 - .L_385)
	.align		4
.L_385:
        /*0048*/ 	.word	index@(.nv.constant0._ZN7cutlass13device_kernelIN5flash11enable_sm90INS1_16FlashAttnFwdSm90INS1_25CollectiveMainloopFwdSm90ILi2EN4cute5tupleIJNS5_1CILi1EEES8_S8_EEENS6_IJNS7_ILi128EEENS7_ILi96EEENS7_ILi192EEEEEELi128ENS_6half_tEfNS_4arch4Sm90ELb1ELb0ELb1ELb1ELb1ELb1ELb0ELb1ELb1ELb1ELb1ELb0EEENS1_21CollectiveEpilogueFwdINS6_IJSA_SA_SB_EEES9_SE_SG_Li256ELb1ELb1ELb1ELb0EEENS1_36VarlenDynamicPersistentTileSchedulerILi128ELi96ELi256ELi128ELb1ELb1ELb1ELb1ELb1ELb1EEEEEEEEEvNT_6ParamsE)
        /*004c*/ 	.short	0x0380
        /*004e*/ 	.short	0x0a80


	//----- nvinfo : EIATTR_SW_WAR
	.align		4
.L_386:
        /*0050*/ 	.byte	0x04, 0x36
        /*0052*/ 	.short	(.L_388 - .L_387)
.L_387:
        /*0054*/ 	.word	0x00000008
.L_388:


//--------------------- .nv.info._ZN7cutlass13device_kernelIN5flash11enable_sm90INS1_16FlashAttnFwdSm90INS1_25CollectiveMainloopFwdSm90ILi2EN4cute5tupleIJNS5_1CILi1EEES8_S8_EEENS6_IJNS7_ILi64EEESA_SA_EEELi512ENS_6half_tEfNS_4arch4Sm90ELb0ELb0ELb1ELb0ELb1ELb0ELb0ELb0ELb0ELb1ELb1ELb0EEENS1_21CollectiveEpilogueFwdINS6_IJSA_NS7_ILi512EEESA_EEES9_SC_SE_Li256ELb0ELb1ELb1ELb0EEENS1_19SingleTileSchedulerILb0ELb1ELb1ELi64EEEEEEEEEvNT_6ParamsE --------------------------
	.section	.nv.info._ZN7cutlass13device_kernelIN5flash11enable_sm90INS1_16FlashAttnFwdSm90INS1_25CollectiveMainloopFwdSm90ILi2EN4cute5tupleIJNS5_1CILi1EEES8_S8_EEENS6_IJNS7_ILi64EEESA_SA_EEELi512ENS_6half_tEfNS_4arch4Sm90ELb0ELb0ELb1ELb0ELb1ELb0ELb0ELb0ELb0ELb1ELb1ELb0EEENS1_21CollectiveEpilogueFwdINS6_IJSA_NS7_ILi512EEESA_EEES9_SC_SE_Li256ELb0ELb1ELb1ELb0EEENS1_19SingleTileSchedulerILb0ELb1ELb1ELi64EEEEEEEEEvNT_6ParamsE,"",@"SHT_CUDA_INFO"
	.sectionflags	@""
	.align	4


	//----- nvinfo : EIATTR_CUDA_API_VERSION
	.align		4
        /*0000*/ 	.byte	0x04, 0x37
        /*0002*/ 	.short	(.L_390 - .L_389)
.L_389:
        /*0004*/ 	.word	0x00000082


	//----- nvinfo : EIATTR_KPARAM_INFO
	.align		4
.L_390:
        /*0008*/ 	.byte	0x04, 0x17
        /*000a*/ 	.short	(.L_392 - .L_391)
.L_391:
        /*000c*/ 	.word	0x00000000
        /*0010*/ 	.short	0x0000
        /*0012*/ 	.short	0x0000
        /*0014*/ 	.byte	0x00, 0xf0, 0x01, 0x28


	//----- nvinfo : EIATTR_SPARSE_MMA_MASK
	.align		4
.L_392:
        /*0018*/ 	.byte	0x03, 0x50
        /*001a*/ 	.short	0x0000


	//----- nvinfo : EIATTR_MAXREG_COUNT
	.align		4
        /*001c*/ 	.byte	0x03, 0x1b
        /*001e*/ 	.short	0x00a8


	//----- nvinfo : EIATTR_MERCURY_ISA_VERSION
	.align		4
        /*0020*/ 	.byte	0x03, 0x5f
        /*0022*/ 	.short	0x0101


	//----- nvinfo : EIATTR_VRC_CTA_INIT_COUNT
	.align		4
        /*0024*/ 	.byte	0x02, 0x4a
	.zero		1
	.zero		1


	//----- nvinfo : EIATTR_EXIT_INSTR_OFFSETS
	.align		4
        /*0028*/ 	.byte	0x04, 0x1c
        /*002a*/ 	.short	(.L_394 - .L_393)


	//   ....[0]....
.L_393:
        /*002c*/ 	.word	0x00000010


	//----- nvinfo : EIATTR_MAX_THREADS
	.align		4
.L_394:
        /*0030*/ 	.byte	0x04, 0x05
        /*0032*/ 	.short	(.L_396 - .L_395)
.L_395:
        /*0034*/ 	.word	0x00000180
        /*0038*/ 	.word	0x00000001
        /*003c*/ 	.word	0x00000001


	//----- nvinfo : EIATTR_CBANK_PARAM_SIZE
	.align		4
.L_396:
        /*0040*/ 	.byte	0x03, 0x19
        /*0042*/ 	.short	0x0a00


	//----- nvinfo : EIATTR_PARAM_CBANK
	.align		4
        /*0044*/ 	.byte	0x04, 0x0a
        /*0046*/ 	.short	(.L_398 - .L_397)
	.align		4
.L_397:
        /*0048*/ 	.word	index@(.nv.constant0._ZN7cutlass13device_kernelIN5flash11enable_sm90INS1_16FlashAttnFwdSm90INS1_25CollectiveMainloopFwdSm90ILi2EN4cute5tupleIJNS5_1CILi1EEES8_S8_EEENS6_IJNS7_ILi64EEESA_SA_EEELi512ENS_6half_tEfNS_4arch4Sm90ELb0ELb0ELb1ELb0ELb1ELb0ELb0ELb0ELb0ELb1ELb1ELb0EEENS1_21CollectiveEpilogueFwdINS6_IJSA_NS7_ILi512EEESA_EEES9_SC_SE_Li256ELb0ELb1ELb1ELb0EEENS1_19SingleTileSchedulerILb0ELb1ELb1ELi64EEEEEEEEEvNT_6ParamsE)
        /*004c*/ 	.short	0x0380
        /*004e*/ 	.short	0x0a00


	//----- nvinfo : EIATTR_SW_WAR
	.align		4
.L_398:
        /*0050*/ 	.byte	0x04, 0x36
        /*0052*/ 	.short	(.L_400 - .L_399)
.L_399:
        /*0054*/ 	.word	0x00000008
.L_400:


//--------------------- .nv.info._ZN7cutlass13device_kernelIN5flash11enable_sm90INS1_16FlashAttnFwdSm90INS1_25CollectiveMainloopFwdSm90ILi2EN4cute5tupleIJNS5_1CILi1EEES8_S8_EEENS6_IJNS7_ILi64EEESA_SA_EEELi512ENS_6half_tEfNS_4arch4Sm90ELb0ELb0ELb1ELb0ELb1ELb0ELb1ELb0ELb0ELb1ELb1ELb0EEENS1_21CollectiveEpilogueFwdINS6_IJSA_NS7_ILi512EEESA_EEES9_SC_SE_Li256ELb0ELb1ELb1ELb0EEENS1_19SingleTileSchedulerILb0ELb1ELb1ELi64EEEEEEEEEvNT_6ParamsE --------------------------
	.section	.nv.info._ZN7cutlass13device_kernelIN5flash11enable_sm90INS1_16FlashAttnFwdSm90INS1_25CollectiveMainloopFwdSm90ILi2EN4cute5tupleIJNS5_1CILi1EEES8_S8_EEENS6_IJNS7_ILi64EEESA_SA_EEELi512ENS_6half_tEfNS_4arch4Sm90ELb0ELb0ELb1ELb0ELb1ELb0ELb1ELb0ELb0ELb1ELb1ELb0EEENS1_21CollectiveEpilogueFwdINS6_IJSA_NS7_ILi512EEESA_EEES9_SC_SE_Li256ELb0ELb1ELb1ELb0EEENS1_19SingleTileSchedulerILb0ELb1ELb1ELi64EEEEEEEEEvNT_6ParamsE,"",@"SHT_CUDA_INFO"
	.sectionflags	@""
	.align	4


	//----- nvinfo : EIATTR_CUDA_API_VERSION
	.align		4
        /*0000*/ 	.byte	0x04, 0x37
        /*0002*/ 	.short	(.L_402 - .L_401)
.L_401:
        /*0004*/ 	.word	0x00000082


	//----- nvinfo : EIATTR_KPARAM_INFO
	.align		4
.L_402:
        /*0008*/ 	.byte	0x04, 0x17
        /*000a*/ 	.short	(.L_404 - .L_403)
.L_403:
        /*000c*/ 	.word	0x00000000
        /*0010*/ 	.short	0x0000
        /*0012*/ 	.short	0x0000
        /*0014*/ 	.byte	0x00, 0xf0, 0x01, 0x2c


	//----- nvinfo : EIATTR_SPARSE_MMA_MASK
	.align		4
.L_404:
        /*0018*/ 	.byte	0x03, 0x50
        /*001a*/ 	.short	0x0000


	//----- nvinfo : EIATTR_MAXREG_COUNT
	.align		4
        /*001c*/ 	.byte	0x03, 0x1b
        /*001e*/ 	.short	0x00a8


	//----- nvinfo : EIATTR_MERCURY_ISA_VERSION
	.align		4
        /*0020*/ 	.byte	0x03, 0x5f
        /*0022*/ 	.short	0x0101


	//----- nvinfo : EIATTR_VRC_CTA_INIT_COUNT
	.align		4
        /*0024*/ 	.byte	0x02, 0x4a
	.zero		1
	.zero		1


	//----- nvinfo : EIATTR_EXIT_INSTR_OFFSETS
	.align		4
        /*0028*/ 	.byte	0x04, 0x1c
        /*002a*/ 	.short	(.L_406 - .L_405)


	//   ....[0]....
.L_405:
        /*002c*/ 	.word	0x00000010


	//----- nvinfo : EIATTR_MAX_THREADS
	.align		4
.L_406:
        /*0030*/ 	.byte	0x04, 0x05
        /*0032*/ 	.short	(.L_408 - .L_407)
.L_407:
        /*0034*/ 	.word	0x00000180
        /*0038*/ 	.word	0x00000001
        /*003c*/ 	.word	0x00000001


	//----- nvinfo : EIATTR_CBANK_PARAM_SIZE
	.align		4
.L_408:
        /*0040*/ 	.byte	0x03, 0x19
        /*0042*/ 	.short	0x0b00


	//----- nvinfo : EIATTR_PARAM_CBANK
	.align		4
        /*0044*/ 	.byte	0x04, 0x0a
        /*0046*/ 	.short	(.L_410 - .L_409)
	.align		4
.L_409:
        /*0048*/ 	.word	index@(.nv.constant0._ZN7cutlass13device_kernelIN5flash11enable_sm90INS1_16FlashAttnFwdSm90INS1_25CollectiveMainloopFwdSm90ILi2EN4cute5tupleIJNS5_1CILi1EEES8_S8_EEENS6_IJNS7_ILi64EEESA_SA_EEELi512ENS_6half_tEfNS_4arch4Sm90ELb0ELb0ELb1ELb0ELb1ELb0ELb1ELb0ELb0ELb1ELb1ELb0EEENS1_21CollectiveEpilogueFwdINS6_IJSA_NS7_ILi512EEESA_EEES9_SC_SE_Li256ELb0ELb1ELb1ELb0EEENS1_19SingleTileSchedulerILb0ELb1ELb1ELi64EEEEEEEEEvNT_6ParamsE)
        /*004c*/ 	.short	0x0380
        /*004e*/ 	.short	0x0b00


	//----- nvinfo : EIATTR_SW_WAR
	.align		4
.L_410:
        /*0050*/ 	.byte	0x04, 0x36
        /*0052*/ 	.short	(.L_412 - .L_411)
.L_411:
        /*0054*/ 	.word	0x00000008
.L_412:


//--------------------- .nv.info._ZN7cutlass13device_kernelIN5flash11enable_sm90INS1_16FlashAttnFwdSm90INS1_25CollectiveMainloopFwdSm90ILi2EN4cute5tupleIJNS5_1CILi1EEES8_S8_EEENS6_IJNS7_ILi64EEESA_SA_EEELi512ENS_6half_tEfNS_4arch4Sm90ELb0ELb0ELb1ELb1ELb1ELb0ELb0ELb0ELb0ELb1ELb1ELb0EEENS1_21CollectiveEpilogueFwdINS6_IJSA_NS7_ILi512EEESA_EEES9_SC_SE_Li256ELb1ELb1ELb1ELb0EEENS1_36VarlenDynamicPersistentTileSchedulerILi64ELi64ELi256ELi128ELb1ELb1ELb1ELb0ELb1ELb1EEEEEEEEEvNT_6ParamsE --------------------------
	.section	.nv.info._ZN7cutlass13device_kernelIN5flash11enable_sm90INS1_16FlashAttnFwdSm90INS1_25CollectiveMainloopFwdSm90ILi2EN4cute5tupleIJNS5_1CILi1EEES8_S8_EEENS6_IJNS7_ILi64EEESA_SA_EEELi512ENS_6half_tEfNS_4arch4Sm90ELb0ELb0ELb1ELb1ELb1ELb0ELb0ELb0ELb0ELb1ELb1ELb0EEENS1_21CollectiveEpilogueFwdINS6_IJSA_NS7_ILi512EEESA_EEES9_SC_SE_Li256ELb1ELb1ELb1ELb0EEENS1_36VarlenDynamicPersistentTileSchedulerILi64ELi64ELi256ELi128ELb1ELb1ELb1ELb0ELb1ELb1EEEEEEEEEvNT_6ParamsE,"",@"SHT_CUDA_INFO"
	.sectionflags	@""
	.align	4


	//----- nvinfo : EIATTR_CUDA_API_VERSION
	.align		4
        /*0000*/ 	.byte	0x04, 0x37
        /*0002*/ 	.short	(.L_414 - .L_413)
.L_413:
        /*0004*/ 	.word	0x00000082


	//----- nvinfo : EIATTR_KPARAM_INFO
	.align		4
.L_414:
        /*0008*/ 	.byte	0x04, 0x17
        /*000a*/ 	.short	(.L_416 - .L_415)
.L_415:
        /*000c*/ 	.word	0x00000000
        /*0010*/ 	.short	0x0000
        /*0012*/ 	.short	0x0000
        /*0014*/ 	.byte	0x00, 0xf0, 0x01, 0x2a


	//----- nvinfo : EIATTR_SPARSE_MMA_MASK
	.align		4
.L_416:
        /*0018*/ 	.byte	0x03, 0x50
        /*001a*/ 	.short	0x0000


	//----- nvinfo : EIATTR_MAXREG_COUNT
	.align		4
        /*001c*/ 	.byte	0x03, 0x1b
        /*001e*/ 	.short	0x00a8


	//----- nvinfo : EIATTR_MERCURY_ISA_VERSION
	.align		4
        /*0020*/ 	.byte	0x03, 0x5f
        /*0022*/ 	.short	0x0101


	//----- nvinfo : EIATTR_VRC_CTA_INIT_COUNT
	.align		4
        /*0024*/ 	.byte	0x02, 0x4a
	.zero		1
	.zero		1


	//----- nvinfo : EIATTR_EXIT_INSTR_OFFSETS
	.align		4
        /*0028*/ 	.byte	0x04, 0x1c
        /*002a*/ 	.short	(.L_418 - .L_417)


	//   ....[0]....
.L_417:
        /*002c*/ 	.word	0x00000010


	//----- nvinfo : EIATTR_MAX_THREADS
	.align		4
.L_418:
        /*0030*/ 	.byte	0x04, 0x05
        /*0032*/ 	.short	(.L_420 - .L_419)
.L_419:
        /*0034*/ 	.word	0x00000180
        /*0038*/ 	.word	0x00000001
        /*003c*/ 	.word	0x00000001


	//----- nvinfo : EIATTR_CBANK_PARAM_SIZE
	.align		4
.L_420:
        /*0040*/ 	.byte	0x03, 0x19
        /*0042*/ 	.short	0x0a80


	//----- nvinfo : EIATTR_PARAM_CBANK
	.align		4
        /*0044*/ 	.byte	0x04, 0x0a
        /*0046*/ 	.short	(.L_422 - .L_421)
	.align		4
.L_421:
        /*0048*/ 	.word	index@(.nv.constant0._ZN7cutlass13device_kernelIN5flash11enable_sm90INS1_16FlashAttnFwdSm90INS1_25CollectiveMainloopFwdSm90ILi2EN4cute5tupleIJNS5_1CILi1EEES8_S8_EEENS6_IJNS7_ILi64EEESA_SA_EEELi512ENS_6half_tEfNS_4arch4Sm90ELb0ELb0ELb1ELb1ELb1ELb0ELb0ELb0ELb0ELb1ELb1ELb0EEENS1_21CollectiveEpilogueFwdINS6_IJSA_NS7_ILi512EEESA_EEES9_SC_SE_Li256ELb1ELb1ELb1ELb0EEENS1_36VarlenDynamicPersistentTileSchedulerILi64ELi64ELi256ELi128ELb1ELb1ELb1ELb0ELb1ELb1EEEEEEEEEvNT_6ParamsE)
        /*004c*/ 	.short	0x0380
        /*004e*/ 	.short	0x0a80


	//----- nvinfo : EIATTR_SW_WAR
	.align		4
.L_422:
        /*0050*/ 	.byte	0x04, 0x36
        /*0052*/ 	.short	(.L_424 - .L_423)
.L_423:
        /*0054*/ 	.word	0x00000008
.L_424:


//--------------------- .nv.info._ZN7cutlass13device_kernelIN5flash11enable_sm90INS1_16FlashAttnFwdSm90INS1_25CollectiveMainloopFwdSm90ILi2EN4cute5tupleIJNS5_1CILi1EEES8_S8_EEENS6_IJNS7_ILi64EEESA_SA_EEELi512ENS_6half_tEfNS_4arch4Sm90ELb0ELb0ELb1ELb1ELb1ELb1ELb0ELb0ELb0ELb1ELb1ELb0EEENS1_21CollectiveEpilogueFwdINS6_IJSA_NS7_ILi512EEESA_EEES9_SC_SE_Li256ELb1ELb1ELb1ELb0EEENS1_36VarlenDynamicPersistentTileSchedulerILi64ELi64ELi256ELi128ELb1ELb1ELb1ELb0ELb1ELb1EEEEEEEEEvNT_6ParamsE --------------------------
	.section	.nv.info._ZN7cutlass13device_kernelIN5flash11enable_sm90INS1_16FlashAttnFwdSm90INS1_25CollectiveMainloopFwdSm90ILi2EN4cute5tupleIJNS5_1CILi1EEES8_S8_EEENS6_IJNS7_ILi64EEESA_SA_EEELi512ENS_6half_tEfNS_4arch4Sm90ELb0ELb0ELb1ELb1ELb1ELb1ELb0ELb0ELb0ELb1ELb1ELb0EEENS1_21CollectiveEpilogueFwdINS6_IJSA_NS7_ILi512EEESA_EEES9_SC_SE_Li256ELb1ELb1ELb1ELb0EEENS1_36VarlenDynamicPersistentTileSchedulerILi64ELi64ELi256ELi128ELb1ELb1ELb1ELb0ELb1ELb1EEEEEEEEEvNT_6ParamsE,"",@"SHT_CUDA_INFO"
	.sectionflags	@""
	.align	4


	//----- nvinfo : EIATTR_CUDA_API_VERSION
	.align		4
        /*0000*/ 	.byte	0x04, 0x37
        /*0002*/ 	.short	(.L_426 - .L_425)
.L_425:
        /*0004*/ 	.word	0x00000082


	//----- nvinfo : EIATTR_KPARAM_INFO
	.align		4
.L_426:
        /*0008*/ 	.byte	0x04, 0x17
        /*000a*/ 	.short	(.L_428 - .L_427)
.L_427:
        /*000c*/ 	.word	0x00000000
        /*0010*/ 	.short	0x0000
        /*0012*/ 	.short	0x0000
        /*0014*/ 	.byte	0x00, 0xf0, 0x01, 0x2a


	//----- nvinfo : EIATTR_SPARSE_MMA_MASK
	.align		4
.L_428:
        /*0018*/ 	.byte	0x03, 0x50
        /*001a*/ 	.short	0x0000


	//----- nvinfo : EIATTR_MAXREG_COUNT
	.align		4
        /*001c*/ 	.byte	0x03, 0x1b
        /*001e*/ 	.short	0x00a8


	//----- nvinfo : EIATTR_MERCURY_ISA_VERSION
	.align		4
        /*0020*/ 	.byte	0x03, 0x5f
        /*0022*/ 	.short	0x0101


	//----- nvinfo : EIATTR_VRC_CTA_INIT_COUNT
	.align		4
        /*0024*/ 	.byte	0x02, 0x4a
	.zero		1
	.zero		1


	//----- nvinfo : EIATTR_EXIT_INSTR_OFFSETS
	.align		4
        /*0028*/ 	.byte	0x04, 0x1c
        /*002a*/ 	.short	(.L_430 - .L_429)


	//   ....[0]....
.L_429:
        /*002c*/ 	.word	0x00000010


	//----- nvinfo : EIATTR_MAX_THREADS
	.align		4
.L_430:
        /*0030*/ 	.byte	0x04, 0x05
        /*0032*/ 	.short	(.L_432 - .L_431)
.L_431:
        /*0034*/ 	.word	0x00000180
        /*0038*/ 	.word	0x00000001
        /*003c*/ 	.word	0x00000001


	//----- nvinfo : EIATTR_CBANK_PARAM_SIZE
	.align		4
.L_432:
        /*0040*/ 	.byte	0x03, 0x19
        /*0042*/ 	.short	0x0a80


	//----- nvinfo : EIATTR_PARAM_CBANK
	.align		4
        /*0044*/ 	.byte	0x04, 0x0a
        /*0046*/ 	.short	(.L_434 - .L_433)
	.align		4
.L_433:
        /*0048*/ 	.word	index@(.nv.constant0._ZN7cutlass13device_kernelIN5flash11enable_sm90INS1_16FlashAttnFwdSm90INS1_25CollectiveMainloopFwdSm90ILi2EN4cute5tupleIJNS5_1CILi1EEES8_S8_EEENS6_IJNS7_ILi64EEESA_SA_EEELi512ENS_6half_tEfNS_4arch4Sm90ELb0ELb0ELb1ELb1ELb1ELb1ELb0ELb0ELb0ELb1ELb1ELb0EEENS1_21CollectiveEpilogueFwdINS6_IJSA_NS7_ILi512EEESA_EEES9_SC_SE_Li256ELb1ELb1ELb1ELb0EEENS1_36VarlenDynamicPersistentTileSchedulerILi64ELi64ELi256ELi128ELb1ELb1ELb1ELb0ELb1ELb1EEEEEEEEEvNT_6ParamsE)
        /*004c*/ 	.short	0x0380
        /*004e*/ 	.short	0x0a80


	//----- nvinfo : EIATTR_SW_WAR
	.align		4
.L_434:
        /*0050*/ 	.byte	0x04, 0x36
        /*0052*/ 	.short	(.L_436 - .L_435)
.L_435:
        /*0054*/ 	.word	0x00000008
.L_436:


//--------------------- .nv.info._ZN7cutlass13device_kernelIN5flash11enable_sm90INS1_16FlashAttnFwdSm90INS1_25CollectiveMainloopFwdSm90ILi2EN4cute5tupleIJNS5_1CILi1EEES8_S8_EEENS6_IJNS7_ILi64EEESA_SA_EEELi512ENS_6half_tEfNS_4arch4Sm90ELb0ELb0ELb1ELb1ELb1ELb0ELb1ELb0ELb0ELb1ELb1ELb0EEENS1_21CollectiveEpilogueFwdINS6_IJSA_NS7_ILi512EEESA_EEES9_SC_SE_Li256ELb1ELb1ELb1ELb0EEENS1_36VarlenDynamicPersistentTileSchedulerILi64ELi64ELi256ELi128ELb1ELb1ELb1ELb0ELb1ELb1EEEEEEEEEvNT_6ParamsE --------------------------
	.section	.nv.info._ZN7cutlass13device_kernelIN5flash11enable_sm90INS1_16FlashAttnFwdSm90INS1_25CollectiveMainloopFwdSm90ILi2EN4cute5tupleIJNS5_1CILi1EEES8_S8_EEENS6_IJNS7_ILi64EEESA_SA_EEELi512ENS_6half_tEfNS_4arch4Sm90ELb0ELb0ELb1ELb1ELb1ELb0ELb1ELb0ELb0ELb1ELb1ELb0EEENS1_21CollectiveEpilogueFwdINS6_IJSA_NS7_ILi512EEESA_EEES9_SC_SE_Li256ELb1ELb1ELb1ELb0EEENS1_36VarlenDynamicPersistentTileSchedulerILi64ELi64ELi256ELi128ELb1ELb1ELb1ELb0ELb1ELb1EEEEEEEEEvNT_6ParamsE,"",@"SHT_CUDA_INFO"
	.sectionflags	@""
	.align	4


	//----- nvinfo : EIATTR_CUDA_API_VERSION
	.align		4
        /*0000*/ 	.byte	0x04, 0x37
        /*0002*/ 	.short	(.L_438 - .L_437)
.L_437:
        /*0004*/ 	.word	0x00000082


	//----- nvinfo : EIATTR_KPARAM_INFO
	.align		4
.L_438:
        /*0008*/ 	.byte	0x04, 0x17
        /*000a*/ 	.short	(.L_440 - .L_439)
.L_439:
        /*000c*/ 	.word	0x00000000
        /*0010*/ 	.short	0x0000
        /*0012*/ 	.short	0x0000
        /*0014*/ 	.byte	0x00, 0xf0, 0x01, 0x2e


	//----- nvinfo : EIATTR_SPARSE_MMA_MASK
	.align		4
.L_440:
        /*0018*/ 	.byte	0x03, 0x50
        /*001a*/ 	.short	0x0000


	//----- nvinfo : EIATTR_MAXREG_COUNT
	.align		4
        /*001c*/ 	.byte	0x03, 0x1b
        /*001e*/ 	.short	0x00a8


	//----- nvinfo : EIATTR_MERCURY_ISA_VERSION
	.align		4
        /*0020*/ 	.byte	0x03, 0x5f
        /*0022*/ 	.short	0x0101


	//----- nvinfo : EIATTR_VRC_CTA_INIT_COUNT
	.align		4
        /*0024*/ 	.byte	0x02, 0x4a
	.zero		1
	.zero		1


	//----- nvinfo : EIATTR_EXIT_INSTR_OFFSETS
	.align		4
        /*0028*/ 	.byte	0x04, 0x1c
        /*002a*/ 	.short	(.L_442 - .L_441)


	//   ....[0]....
.L_441:
        /*002c*/ 	.word	0x00000010


	//----- nvinfo : EIATTR_MAX_THREADS
	.align		4
.L_442:
        /*0030*/ 	.byte	0x04, 0x05
        /*0032*/ 	.short	(.L_444 - .L_443)
.L_443:
        /*0034*/ 	.word	0x00000180
        /*0038*/ 	.word	0x00000001
        /*003c*/ 	.word	0x00000001


	//----- nvinfo : EIATTR_CBANK_PARAM_SIZE
	.align		4
.L_444:
        /*0040*/ 	.byte	0x03, 0x19
        /*0042*/ 	.short	0x0b80


	//----- nvinfo : EIATTR_PARAM_CBANK
	.align		4
        /*0044*/ 	.byte	0x04, 0x0a
        /*0046*/ 	.short	(.L_446 - .L_445)
	.align		4
.L_445:
        /*0048*/ 	.word	index@(.nv.constant0._ZN7cutlass13device_kernelIN5flash11enable_sm90INS1_16FlashAttnFwdSm90INS1_25CollectiveMainloopFwdSm90ILi2EN4cute5tupleIJNS5_1CILi1EEES8_S8_EEENS6_IJNS7_ILi64EEESA_SA_EEELi512ENS_6half_tEfNS_4arch4Sm90ELb0ELb0ELb1ELb1ELb1ELb0ELb1ELb0ELb0ELb1ELb1ELb0EEENS1_21CollectiveEpilogueFwdINS6_IJSA_NS7_ILi512EEESA_EEES9_SC_SE_Li256ELb1ELb1ELb1ELb0EEENS1_36VarlenDynamicPersistentTileSchedulerILi64ELi64ELi256ELi128ELb1ELb1ELb1ELb0ELb1ELb1EEEEEEEEEvNT_6ParamsE)
        /*004c*/ 	.short	0x0380
        /*004e*/ 	.short	0x0b80


	//----- nvinfo : EIATTR_SW_WAR
	.align		4
.L_446:
        /*0050*/ 	.byte	0x04, 0x36
        /*0052*/ 	.short	(.L_448 - .L_447)
.L_447:
        /*0054*/ 	.word	0x00000008
.L_448:


//--------------------- .nv.info._ZN7cutlass13device_kernelIN5flash11enable_sm90INS1_16FlashAttnFwdSm90INS1_25CollectiveMainloopFwdSm90ILi2EN4cute5tupleIJNS5_1CILi1EEES8_S8_EEENS6_IJNS7_ILi64EEESA_SA_EEELi512ENS_6half_tEfNS_4arch4Sm90ELb0ELb0ELb1ELb1ELb1ELb1ELb1ELb0ELb0ELb1ELb1ELb0EEENS1_21CollectiveEpilogueFwdINS6_IJSA_NS7_ILi512EEESA_EEES9_SC_SE_Li256ELb1ELb1ELb1ELb0EEENS1_36VarlenDynamicPersistentTileSchedulerILi64ELi64ELi256ELi128ELb1ELb1ELb1ELb0ELb1ELb1EEEEEEEEEvNT_6ParamsE --------------------------
	.section	.nv.info._ZN7cutlass13device_kernelIN5flash11enable_sm90INS1_16FlashAttnFwdSm90INS1_25CollectiveMainloopFwdSm90ILi2EN4cute5tupleIJNS5_1CILi1EEES8_S8_EEENS6_IJNS7_ILi64EEESA_SA_EEELi512ENS_6half_tEfNS_4arch4Sm90ELb0ELb0ELb1ELb1ELb1ELb1ELb1ELb0ELb0ELb1ELb1ELb0EEENS1_21CollectiveEpilogueFwdINS6_IJSA_NS7_ILi512EEESA_EEES9_SC_SE_Li256ELb1ELb1ELb1ELb0EEENS1_36VarlenDynamicPersistentTileSchedulerILi64ELi64ELi256ELi128ELb1ELb1ELb1ELb0ELb1ELb1EEEEEEEEEvNT_6ParamsE,"",@"SHT_CUDA_INFO"
	.sectionflags	@""
	.align	4


	//----- nvinfo : EIATTR_CUDA_API_VERSION
	.align		4
        /*0000*/ 	.byte	0x04, 0x37
        /*0002*/ 	.short	(.L_450 - .L_449)
.L_449:
        /*0004*/ 	.word	0x00000082


	//----- nvinfo : EIATTR_KPARAM_INFO
	.align		4
.L_450:
        /*0008*/ 	.byte	0x04, 0x17
        /*000a*/ 	.short	(.L_452 - .L_451)
.L_451:
        /*000c*/ 	.word	0x00000000
        /*0010*/ 	.short	0x0000
        /*0012*/ 	.short	0x0000
        /*0014*/ 	.byte	0x00, 0xf0, 0x01, 0x2e


	//----- nvinfo : EIATTR_SPARSE_MMA_MASK
	.align		4
.L_452:
        /*0018*/ 	.byte	0x03, 0x50
        /*001a*/ 	.short	0x0000


	//----- nvinfo : EIATTR_MAXREG_COUNT
	.align		4
        /*001c*/ 	.byte	0x03, 0x1b
        /*001e*/ 	.short	0x00a8


	//----- nvinfo : EIATTR_MERCURY_ISA_VERSION
	.align		4
        /*0020*/ 	.byte	0x03, 0x5f
        /*0022*/ 	.short	0x0101


	//----- nvinfo : EIATTR_VRC_CTA_INIT_COUNT
	.align		4
        /*0024*/ 	.byte	0x02, 0x4a
	.zero		1
	.zero		1


	//----- nvinfo : EIATTR_EXIT_INSTR_OFFSETS
	.align		4
        /*0028*/ 	.byte	0x04, 0x1c
        /*002a*/ 	.short	(.L_454 - .L_453)


	//   ....[0]....
.L_453:
        /*002c*/ 	.word	0x00000010


	//----- nvinfo : EIATTR_MAX_THREADS
	.align		4
.L_454:
        /*0030*/ 	.byte	0x04, 0x05
        /*0032*/ 	.short	(.L_456 - .L_455)
.L_455:
        /*0034*/ 	.word	0x00000180
        /*0038*/ 	.word	0x00000001
        /*003c*/ 	.word	0x00000001


	//----- nvinfo : EIATTR_CBANK_PARAM_SIZE
	.align		4
.L_456:
        /*0040*/ 	.byte	0x03, 0x19
        /*0042*/ 	.short	0x0b80


	//----- nvinfo : EIATTR_PARAM_CBANK
	.align		4
        /*0044*/ 	.byte	0x04, 0x0a
        /*0046*/ 	.short	(.L_458 - .L_457)
	.align		4
.L_457:
        /*0048*/ 	.word	index@(.nv.constant0._ZN7cutlass13device_kernelIN5flash11enable_sm90INS1_16FlashAttnFwdSm90INS1_25CollectiveMainloopFwdSm90ILi2EN4cute5tupleIJNS5_1CILi1EEES8_S8_EEENS6_IJNS7_ILi64EEESA_SA_EEELi512ENS_6half_tEfNS_4arch4Sm90ELb0ELb0ELb1ELb1ELb1ELb1ELb1ELb0ELb0ELb1ELb1ELb0EEENS1_21CollectiveEpilogueFwdINS6_IJSA_NS7_ILi512EEESA_EEES9_SC_SE_Li256ELb1ELb1ELb1ELb0EEENS1_36VarlenDynamicPersistentTileSchedulerILi64ELi64ELi256ELi128ELb1ELb1ELb1ELb0ELb1ELb1EEEEEEEEEvNT_6ParamsE)
        /*004c*/ 	.short	0x0380
        /*004e*/ 	.short	0x0b80


	//----- nvinfo : EIATTR_SW_WAR
	.align		4
.L_458:
        /*0050*/ 	.byte	0x04, 0x36
        /*0052*/ 	.short	(.L_460 - .L_459)
.L_459:
        /*0054*/ 	.word	0x00000008
.L_460:


//--------------------- .nv.info._ZN7cutlass13device_kernelIN5flash11enable_sm90INS1_16FlashAttnFwdSm90INS1_25CollectiveMainloopFwdSm90ILi2EN4cute5tupleIJNS5_1CILi1EEES8_S8_EEENS6_IJNS7_ILi64EEESA_SA_EEELi512ENS_6half_tEfNS_4arch4Sm90ELb0ELb1ELb1ELb0ELb1ELb0ELb0ELb0ELb0ELb1ELb1ELb0EEENS1_21CollectiveEpilogueFwdINS6_IJSA_NS7_ILi512EEESA_EEES9_SC_SE_Li256ELb0ELb1ELb1ELb0EEENS1_19SingleTileSchedulerILb0ELb1ELb1ELi64EEEEEEEEEvNT_6ParamsE --------------------------
	.section	.nv.info._ZN7cutlass13device_kernelIN5flash11enable_sm90INS1_16FlashAttnFwdSm90INS1_25CollectiveMainloopFwdSm90ILi2EN4cute5tupleIJNS5_1CILi1EEES8_S8_EEENS6_IJNS7_ILi64EEESA_SA_EEELi512ENS_6half_tEfNS_4arch4Sm90ELb0ELb1ELb1ELb0ELb1ELb0ELb0ELb0ELb0ELb1ELb1ELb0EEENS1_21CollectiveEpilogueFwdINS6_IJSA_NS7_ILi512EEESA_EEES9_SC_SE_Li256ELb0ELb1ELb1ELb0EEENS1_19SingleTileSchedulerILb0ELb1ELb1ELi64EEEEEEEEEvNT_6ParamsE,"",@"SHT_CUDA_INFO"
	.sectionflags	@""
	.align	4


	//----- nvinfo : EIATTR_CUDA_API_VERSION
	.align		4
        /*0000*/ 	.byte	0x04, 0x37
        /*0002*/ 	.short	(.L_462 - .L_461)
.L_461:
        /*0004*/ 	.word	0x00000082


	//----- nvinfo : EIATTR_KPARAM_INFO
	.align		4
.L_462:
        /*0008*/ 	.byte	0x04, 0x17
        /*000a*/ 	.short	(.L_464 - .L_463)
.L_463:
        /*000c*/ 	.word	0x00000000
        /*0010*/ 	.short	0x0000
        /*0012*/ 	.short	0x0000
        /*0014*/ 	.byte	0x00, 0xf0, 0x01, 0x28


	//----- nvinfo : EIATTR_SPARSE_MMA_MASK
	.align		4
.L_464:
        /*0018*/ 	.byte	0x03, 0x50
        /*001a*/ 	.short	0x0000


	//----- nvinfo : EIATTR_MAXREG_COUNT
	.align		4
        /*001c*/ 	.byte	0x03, 0x1b
        /*001e*/ 	.short	0x00a8


	//----- nvinfo : EIATTR_MERCURY_ISA_VERSION
	.align		4
        /*0020*/ 	.byte	0x03, 0x5f
        /*0022*/ 	.short	0x0101


	//----- nvinfo : EIATTR_VRC_CTA_INIT_COUNT
	.align		4
        /*0024*/ 	.byte	0x02, 0x4a
	.zero		1
	.zero		1


	//----- nvinfo : EIATTR_EXIT_INSTR_OFFSETS
	.align		4
        /*0028*/ 	.byte	0x04, 0x1c
        /*002a*/ 	.short	(.L_466 - .L_465)


	//   ....[0]....
.L_465:
        /*002c*/ 	.word	0x00000010


	//----- nvinfo : EIATTR_MAX_THREADS
	.align		4
.L_466:
        /*0030*/ 	.byte	0x04, 0x05
        /*0032*/ 	.short	(.L_468 - .L_467)
.L_467:
        /*0034*/ 	.word	0x00000180
        /*0038*/ 	.word	0x00000001
        /*003c*/ 	.word	0x00000001


	//----- nvinfo : EIATTR_CBANK_PARAM_SIZE
	.align		4
.L_468:
        /*0040*/ 	.byte	0x03, 0x19
        /*0042*/ 	.short	0x0a00


	//----- nvinfo : EIATTR_PARAM_CBANK
	.align		4
        /*0044*/ 	.byte	0x04, 0x0a
        /*0046*/ 	.short	(.L_470 - .L_469)
	.align		4
.L_469:
        /*0048*/ 	.word	index@(.nv.constant0._ZN7cutlass13device_kernelIN5flash11enable_sm90INS1_16FlashAttnFwdSm90INS1_25CollectiveMainloopFwdSm90ILi2EN4cute5tupleIJNS5_1CILi1EEES8_S8_EEENS6_IJNS7_ILi64EEESA_SA_EEELi512ENS_6half_tEfNS_4arch4Sm90ELb0ELb1ELb1ELb0ELb1ELb0ELb0ELb0ELb0ELb1ELb1ELb0EEENS1_21CollectiveEpilogueFwdINS6_IJSA_NS7_ILi512EEESA_EEES9_SC_SE_Li256ELb0ELb1ELb1ELb0EEENS1_19SingleTileSchedulerILb0ELb1ELb1ELi64EEEEEEEEEvNT_6ParamsE)
        /*004c*/ 	.short	0x0380
        /*004e*/ 	.short	0x0a00


	//----- nvinfo : EIATTR_SW_WAR
	.align		4
.L_470:
        /*0050*/ 	.byte	0x04, 0x36
        /*0052*/ 	.short	(.L_472 - .L_471)
.L_471:
        /*0054*/ 	.word	0x00000008
.L_472:


//--------------------- .nv.info._ZN7cutlass13device_kernelIN5flash11enable_sm90INS1_16FlashAttnFwdSm90INS1_25CollectiveMainloopFwdSm90ILi2EN4cute5tupleIJNS5_1CILi1EEES8_S8_EEENS6_IJNS7_ILi64EEESA_SA_EEELi512ENS_6half_tEfNS_4arch4Sm90ELb0ELb1ELb1ELb0ELb1ELb0ELb1ELb0ELb0ELb1ELb1ELb0EEENS1_21CollectiveEpilogueFwdINS6_IJSA_NS7_ILi512EEESA_EEES9_SC_SE_Li256ELb0ELb1ELb1ELb0EEENS1_19SingleTileSchedulerILb0ELb1ELb1ELi64EEEEEEEEEvNT_6ParamsE --------------------------
	.section	.nv.info._ZN7cutlass13device_kernelIN5flash11enable_sm90INS1_16FlashAttnFwdSm90INS1_25CollectiveMainloopFwdSm90ILi2EN4cute5tupleIJNS5_1CILi1EEES8_S8_EEENS6_IJNS7_ILi64EEESA_SA_EEELi512ENS_6half_tEfNS_4arch4Sm90ELb0ELb1ELb1ELb0ELb1ELb0ELb1ELb0ELb0ELb1ELb1ELb0EEENS1_21CollectiveEpilogueFwdINS6_IJSA_NS7_ILi512EEESA_EEES9_SC_SE_Li256ELb0ELb1ELb1ELb0EEENS1_19SingleTileSchedulerILb0ELb1ELb1ELi64EEEEEEEEEvNT_6ParamsE,"",@"SHT_CUDA_INFO"
	.sectionflags	@""
	.align	4


	//----- nvinfo : EIATTR_CUDA_API_VERSION
	.align		4
        /*0000*/ 	.byte	0x04, 0x37
        /*0002*/ 	.short	(.L_474 - .L_473)
.L_473:
        /*0004*/ 	.word	0x00000082


	//----- nvinfo : EIATTR_KPARAM_INFO
	.align		4
.L_474:
        /*0008*/ 	.byte	0x04, 0x17
        /*000a*/ 	.short	(.L_476 - .L_475)
.L_475:
        /*000c*/ 	.word	0x00000000
        /*0010*/ 	.short	0x0000
        /*0012*/ 	.short	0x0000
        /*0014*/ 	.byte	0x00, 0xf0, 0x01, 0x2c


	//----- nvinfo : EIATTR_SPARSE_MMA_MASK
	.align		4
.L_476:
        /*0018*/ 	.byte	0x03, 0x50
        /*001a*/ 	.short	0x0000


	//----- nvinfo : EIATTR_MAXREG_COUNT
	.align		4
        /*001c*/ 	.byte	0x03, 0x1b
        /*001e*/ 	.short	0x00a8


	//----- nvinfo : EIATTR_MERCURY_ISA_VERSION
	.align		4
        /*0020*/ 	.byte	0x03, 0x5f
        /*0022*/ 	.short	0x0101


	//----- nvinfo : EIATTR_VRC_CTA_INIT_COUNT
	.align		4
        /*0024*/ 	.byte	0x02, 0x4a
	.zero		1
	.zero		1


	//----- nvinfo : EIATTR_EXIT_INSTR_OFFSETS
	.align		4
        /*0028*/ 	.byte	0x04, 0x1c
        /*002a*/ 	.short	(.L_478 - .L_477)


	//   ....[0]....
.L_477:
        /*002c*/ 	.word	0x00000010


	//----- nvinfo : EIATTR_MAX_THREADS
	.align		4
.L_478:
        /*0030*/ 	.byte	0x04, 0x05
        /*0032*/ 	.short	(.L_480 - .L_479)
.L_479:
        /*0034*/ 	.word	0x00000180
        /*0038*/ 	.word	0x00000001
        /*003c*/ 	.word	0x00000001


	//----- nvinfo : EIATTR_CBANK_PARAM_SIZE
	.align		4
.L_480:
        /*0040*/ 	.byte	0x03, 0x19
        /*0042*/ 	.short	0x0b00


	//----- nvinfo : EIATTR_PARAM_CBANK
	.align		4
        /*0044*/ 	.byte	0x04, 0x0a
        /*0046*/ 	.short	(.L_482 - .L_481)
	.align		4
.L_481:
        /*0048*/ 	.word	index@(.nv.constant0._ZN7cutlass13device_kernelIN5flash11enable_sm90INS1_16FlashAttnFwdSm90INS1_25CollectiveMainloopFwdSm90ILi2EN4cute5tupleIJNS5_1CILi1EEES8_S8_EEENS6_IJNS7_ILi64EEESA_SA_EEELi512ENS_6half_tEfNS_4arch4Sm90ELb0ELb1ELb1ELb0ELb1ELb0ELb1ELb0ELb0ELb1ELb1ELb0EEENS1_21CollectiveEpilogueFwdINS6_IJSA_NS7_ILi512EEESA_EEES9_SC_SE_Li256ELb0ELb1ELb1ELb0EEENS1_19SingleTileSchedulerILb0ELb1ELb1ELi64EEEEEEEEEvNT_6ParamsE)
        /*004c*/ 	.short	0x0380
        /*004e*/ 	.short	0x0b00


	//----- nvinfo : EIATTR_SW_WAR
	.align		4
.L_482:
        /*0050*/ 	.byte	0x04, 0x36
        /*0052*/ 	.short	(.L_484 - .L_483)
.L_483:
        /*0054*/ 	.word	0x00000008
.L_484:


//--------------------- .nv.info._ZN7cutlass13device_kernelIN5flash11enable_sm90INS1_16FlashAttnFwdSm90INS1_25CollectiveMainloopFwdSm90ILi2EN4cute5tupleIJNS5_1CILi1EEES8_S8_EEENS6_IJNS7_ILi64EEESA_SA_EEELi512ENS_6half_tEfNS_4arch4Sm90ELb0ELb1ELb1ELb1ELb1ELb0ELb0ELb0ELb0ELb1ELb1ELb0EEENS1_21CollectiveEpilogueFwdINS6_IJSA_NS7_ILi512EEESA_EEES9_SC_SE_Li256ELb1ELb1ELb1ELb0EEENS1_36VarlenDynamicPersistentTileSchedulerILi64ELi64ELi256ELi128ELb1ELb1ELb1ELb1ELb0ELb1EEEEEEEEEvNT_6ParamsE --------------------------
	.section	.nv.info._ZN7cutlass13device_kernelIN5flash11enable_sm90INS1_16FlashAttnFwdSm90INS1_25CollectiveMainloopFwdSm90ILi2EN4cute5tupleIJNS5_1CILi1EEES8_S8_EEENS6_IJNS7_ILi64EEESA_SA_EEELi512ENS_6half_tEfNS_4arch4Sm90ELb0ELb1ELb1ELb1ELb1ELb0ELb0ELb0ELb0ELb1ELb1ELb0EEENS1_21CollectiveEpilogueFwdINS6_IJSA_NS7_ILi512EEESA_EEES9_SC_SE_Li256ELb1ELb1ELb1ELb0EEENS1_36VarlenDynamicPersistentTileSchedulerILi64ELi64ELi256ELi128ELb1ELb1ELb1ELb1ELb0ELb1EEEEEEEEEvNT_6ParamsE,"",@"SHT_CUDA_INFO"
	.sectionflags	@""
	.align	4


	//----- nvinfo : EIATTR_CUDA_API_VERSION
	.align		4
        /*0000*/ 	.byte	0x04, 0x37
        /*0002*/ 	.short	(.L_486 - .L_485)
.L_485:
        /*0004*/ 	.word	0x00000082


	//----- nvinfo : EIATTR_KPARAM_INFO
	.align		4
.L_486:
        /*0008*/ 	.byte	0x04, 0x17
        /*000a*/ 	.short	(.L_488 - .L_487)
.L_487:
        /*000c*/ 	.word	0x00000000
        /*0010*/ 	.short	0x0000
        /*0012*/ 	.short	0x0000
        /*0014*/ 	.byte	0x00, 0xf0, 0x01, 0x2a


	//----- nvinfo : EIATTR_SPARSE_MMA_MASK
	.align		4
.L_488:
        /*0018*/ 	.byte	0x03, 0x50
        /*001a*/ 	.short	0x0000


	//----- nvinfo : EIATTR_MAXREG_COUNT
	.align		4
        /*001c*/ 	.byte	0x03, 0x1b
        /*001e*/ 	.short	0x00a8


	//----- nvinfo : EIATTR_MERCURY_ISA_VERSION
	.align		4
        /*0020*/ 	.byte	0x03, 0x5f
        /*0022*/ 	.short	0x0101


	//----- nvinfo : EIATTR_VRC_CTA_INIT_COUNT
	.align		4
        /*0024*/ 	.byte	0x02, 0x4a
	.zero		1
	.zero		1


	//----- nvinfo : EIATTR_EXIT_INSTR_OFFSETS
	.align		4
        /*0028*/ 	.byte	0x04, 0x1c
        /*002a*/ 	.short	(.L_490 - .L_489)


	//   ....[0]....
.L_489:
        /*002c*/ 	.word	0x00000010


	//----- nvinfo : EIATTR_MAX_THREADS
	.align		4
.L_490:
        /*0030*/ 	.byte	0x04, 0x05
        /*0032*/ 	.short	(.L_492 - .L_491)
.L_491:
        /*0034*/ 	.word	0x00000180
        /*0038*/ 	.word	0x00000001
        /*003c*/ 	.word	0x00000001


	//----- nvinfo : EIATTR_CBANK_PARAM_SIZE
	.align		4
.L_492:
        /*0040*/ 	.byte	0x03, 0x19
        /*0042*/ 	.short	0x0a80


	//----- nvinfo : EIATTR_PARAM_CBANK
	.align		4
        /*0044*/ 	.byte	0x04, 0x0a
        /*0046*/ 	.short	(.L_494 - .L_493)
	.align		4
.L_493:
        /*0048*/ 	.word	index@(.nv.constant0._ZN7cutlass13device_kernelIN5flash11enable_sm90INS1_16FlashAttnFwdSm90INS1_25CollectiveMainloopFwdSm90ILi2EN4cute5tupleIJNS5_1CILi1EEES8_S8_EEENS6_IJNS7_ILi64EEESA_SA_EEELi512ENS_6half_tEfNS_4arch4Sm90ELb0ELb1ELb1ELb1ELb1ELb0ELb0ELb0ELb0ELb1ELb1ELb0EEENS1_21CollectiveEpilogueFwdINS6_IJSA_NS7_ILi512EEESA_EEES9_SC_SE_Li256ELb1ELb1ELb1ELb0EEENS1_36VarlenDynamicPersistentTileSchedulerILi64ELi64ELi256ELi128ELb1ELb1ELb1ELb1ELb0ELb1EEEEEEEEEvNT_6ParamsE)
        /*004c*/ 	.short	0x0380
        /*004e*/ 	.short	0x0a80


	//----- nvinfo : EIATTR_SW_WAR
	.align		4
.L_494:
        /*0050*/ 	.byte	0x04, 0x36
        /*0052*/ 	.short	(.L_496 - .L_495)
.L_495:
        /*0054*/ 	.word	0x00000008
.L_496:


//--------------------- .nv.info._ZN7cutlass13device_kernelIN5flash11enable_sm90INS1_16FlashAttnFwdSm90INS1_25CollectiveMainloopFwdSm90ILi2EN4cute5tupleIJNS5_1CILi1EEES8_S8_EEENS6_IJNS7_ILi64EEESA_SA_EEELi512ENS_6half_tEfNS_4arch4Sm90ELb0ELb1ELb1ELb1ELb1ELb1ELb0ELb0ELb0ELb1ELb1ELb0EEENS1_21CollectiveEpilogueFwdINS6_IJSA_NS7_ILi512EEESA_EEES9_SC_SE_Li256ELb1ELb1ELb1ELb0EEENS1_36VarlenDynamicPersistentTileSchedulerILi64ELi64ELi256ELi128ELb1ELb1ELb1ELb1ELb0ELb1EEEEEEEEEvNT_6ParamsE --------------------------
	.section	.nv.info._ZN7cutlass13device_kernelIN5flash11enable_sm90INS1_16FlashAttnFwdSm90INS1_25CollectiveMainloopFwdSm90ILi2EN4cute5tupleIJNS5_1CILi1EEES8_S8_EEENS6_IJNS7_ILi64EEESA_SA_EEELi512ENS_6half_tEfNS_4arch4Sm90ELb0ELb1ELb1ELb1ELb1ELb1ELb0ELb0ELb0ELb1ELb1ELb0EEENS1_21CollectiveEpilogueFwdINS6_IJSA_NS7_ILi512EEESA_EEES9_SC_SE_Li256ELb1ELb1ELb1ELb0EEENS1_36VarlenDynamicPersistentTileSchedulerILi64ELi64ELi256ELi128ELb1ELb1ELb1ELb1ELb0ELb1EEEEEEEEEvNT_6ParamsE,"",@"SHT_CUDA_INFO"
	.sectionflags	@""
	.align	4


	//----- nvinfo : EIATTR_CUDA_API_VERSION
	.align		4
        /*0000*/ 	.byte	0x04, 0x37
        /*0002*/ 	.short	(.L_498 - .L_497)
.L_497:
        /*0004*/ 	.word	0x00000082


	//----- nvinfo : EIATTR_KPARAM_INFO
	.align		4
.L_498:
        /*0008*/ 	.byte	0x04, 0x17
        /*000a*/ 	.short	(.L_500 - .L_499)
.L_499:
        /*000c*/ 	.word	0x00000000
        /*0010*/ 	.short	0x0000
        /*0012*/ 	.short	0x0000
        /*0014*/ 	.byte	0x00, 0xf0, 0x01, 0x2a


	//----- nvinfo : EIATTR_SPARSE_MMA_MASK
	.align		4
.L_500:
        /*0018*/ 	.byte	0x03, 0x50
        /*001a*/ 	.short	0x0000


	//----- nvinfo : EIATTR_MAXREG_COUNT
	.align		4
        /*001c*/ 	.byte	0x03, 0x1b
        /*001e*/ 	.short	0x00a8


	//----- nvinfo : EIATTR_MERCURY_ISA_VERSION
	.align		4
        /*0020*/ 	.byte	0x03, 0x5f
        /*0022*/ 	.short	0x0101


	//----- nvinfo : EIATTR_VRC_CTA_INIT_COUNT
	.align		4
        /*0024*/ 	.byte	0x02, 0x4a
	.zero		1
	.zero		1


	//----- nvinfo : EIATTR_EXIT_INSTR_OFFSETS
	.align		4
        /*0028*/ 	.byte	0x04, 0x1c
        /*002a*/ 	.short	(.L_502 - .L_501)


	//   ....[0]....
.L_501:
        /*002c*/ 	.word	0x00000010


	//----- nvinfo : EIATTR_MAX_THREADS
	.align		4
.L_502:
        /*0030*/ 	.byte	0x04, 0x05
        /*0032*/ 	.short	(.L_504 - .L_503)
.L_503:
        /*0034*/ 	.word	0x00000180
        /*0038*/ 	.word	0x00000001
        /*003c*/ 	.word	0x00000001


	//----- nvinfo : EIATTR_CBANK_PARAM_SIZE
	.align		4
.L_504:
        /*0040*/ 	.byte	0x03, 0x19
        /*0042*/ 	.short	0x0a80


	//----- nvinfo : EIATTR_PARAM_CBANK
	.align		4
        /*0044*/ 	.byte	0x04, 0x0a
        /*0046*/ 	.short	(.L_506 - .L_505)
	.align		4
.L_505:
        /*0048*/ 	.word	index@(.nv.constant0._ZN7cutlass13device_kernelIN5flash11enable_sm90INS1_16FlashAttnFwdSm90INS1_25CollectiveMainloopFwdSm90ILi2EN4cute5tupleIJNS5_1CILi1EEES8_S8_EEENS6_IJNS7_ILi64EEESA_SA_EEELi512ENS_6half_tEfNS_4arch4Sm90ELb0ELb1ELb1ELb1ELb1ELb1ELb0ELb0ELb0ELb1ELb1ELb0EEENS1_21CollectiveEpilogueFwdINS6_IJSA_NS7_ILi512EEESA_EEES9_SC_SE_Li256ELb1ELb1ELb1ELb0EEENS1_36VarlenDynamicPersistentTileSchedulerILi64ELi64ELi256ELi128ELb1ELb1ELb1ELb1ELb0ELb1EEEEEEEEEvNT_6ParamsE)
        /*004c*/ 	.short	0x0380
        /*004e*/ 	.short	0x0a80


	//----- nvinfo : EIATTR_SW_WAR
	.align		4
.L_506:
        /*0050*/ 	.byte	0x04, 0x36
        /*0052*/ 	.short	(.L_508 - .L_507)
.L_507:
        /*0054*/ 	.word	0x00000008
.L_508:


//--------------------- .nv.info._ZN7cutlass13device_kernelIN5flash11enable_sm90INS1_16FlashAttnFwdSm90INS1_25CollectiveMainloopFwdSm90ILi2EN4cute5tupleIJNS5_1CILi1EEES8_S8_EEENS6_IJNS7_ILi64EEESA_SA_EEELi512ENS_6half_tEfNS_4arch4Sm90ELb0ELb1ELb1ELb1ELb1ELb0ELb1ELb0ELb0ELb1ELb1ELb0EEENS1_21CollectiveEpilogueFwdINS6_IJSA_NS7_ILi512EEESA_EEES9_SC_SE_Li256ELb1ELb1ELb1ELb0EEENS1_36VarlenDynamicPersistentTileSchedulerILi64ELi64ELi256ELi128ELb1ELb1ELb1ELb1ELb0ELb1EEEEEEEEEvNT_6ParamsE --------------------------
	.section	.nv.info._ZN7cutlass13device_kernelIN5flash11enable_sm90INS1_16FlashAttnFwdSm90INS1_25CollectiveMainloopFwdSm90ILi2EN4cute5tupleIJNS5_1CILi1EEES8_S8_EEENS6_IJNS7_ILi64EEESA_SA_EEELi512ENS_6half_tEfNS_4arch4Sm90ELb0ELb1ELb1ELb1ELb1ELb0ELb1ELb0ELb0ELb1ELb1ELb0EEENS1_21CollectiveEpilogueFwdINS6_IJSA_NS7_ILi512EEESA_EEES9_SC_SE_Li256ELb1ELb1ELb1ELb0EEENS1_36VarlenDynamicPersistentTileSchedulerILi64ELi64ELi256ELi128ELb1ELb1ELb1ELb1ELb0ELb1EEEEEEEEEvNT_6ParamsE,"",@"SHT_CUDA_INFO"
	.sectionflags	@""
	.align	4


	//----- nvinfo : EIATTR_CUDA_API_VERSION
	.align		4
        /*0000*/ 	.byte	0x04, 0x37
        /*0002*/ 	.short	(.L_510 - .L_509)
.L_509:
        /*0004*/ 	.word	0x00000082


	//----- nvinfo : EIATTR_KPARAM_INFO
	.align		4
.L_510:
        /*0008*/ 	.byte	0x04, 0x17
        /*000a*/ 	.short	(.L_512 - .L_511)
.L_511:
        /*000c*/ 	.word	0x00000000
        /*0010*/ 	.short	0x0000
        /*0012*/ 	.short	0x0000
        /*0014*/ 	.byte	0x00, 0xf0, 0x01, 0x2e


	//----- nvinfo : EIATTR_SPARSE_MMA_MASK
	.align		4
.L_512:
        /*0018*/ 	.byte	0x03, 0x50
        /*001a*/ 	.short	0x0000


	//----- nvinfo : EIATTR_MAXREG_COUNT
	.align		4
        /*001c*/ 	.byte	0x03, 0x1b
        /*001e*/ 	.short	0x00a8


	//----- nvinfo : EIATTR_MERCURY_ISA_VERSION
	.align		4
        /*0020*/ 	.byte	0x03, 0x5f
        /*0022*/ 	.short	0x0101


	//----- nvinfo : EIATTR_VRC_CTA_INIT_COUNT
	.align		4
        /*0024*/ 	.byte	0x02, 0x4a
	.zero		1
	.zero		1


	//----- nvinfo : EIATTR_EXIT_INSTR_OFFSETS
	.align		4
        /*0028*/ 	.byte	0x04, 0x1c
        /*002a*/ 	.short	(.L_514 - .L_513)


	//   ....[0]....
.L_513:
        /*002c*/ 	.word	0x00000010


	//----- nvinfo : EIATTR_MAX_THREADS
	.align		4
.L_514:
        /*0030*/ 	.byte	0x04, 0x05
        /*0032*/ 	.short	(.L_516 - .L_515)
.L_515:
        /*0034*/ 	.word	0x00000180
        /*0038*/ 	.word	0x00000001
        /*003c*/ 	.word	0x00000001


	//----- nvinfo : EIATTR_CBANK_PARAM_SIZE
	.align		4
.L_516:
        /*0040*/ 	.byte	0x03, 0x19
        /*0042*/ 	.short	0x0b80


	//----- nvinfo : EIATTR_PARAM_CBANK
	.align		4
        /*0044*/ 	.byte	0x04, 0x0a
        /*0046*/ 	.short	(.L_518 - .L_517)
	.align		4
.L_517:
        /*0048*/ 	.word	index@(.nv.constant0._ZN7cutlass13device_kernelIN5flash11enable_sm90INS1_16FlashAttnFwdSm90INS1_25CollectiveMainloopFwdSm90ILi2EN4cute5tupleIJNS5_1CILi1EEES8_S8_EEENS6_IJNS7_ILi64EEESA_SA_EEELi512ENS_6half_tEfNS_4arch4Sm90ELb0ELb1ELb1ELb1ELb1ELb0ELb1ELb0ELb0ELb1ELb1ELb0EEENS1_21CollectiveEpilogueFwdINS6_IJSA_NS7_ILi512EEESA_EEES9_SC_SE_Li256ELb1ELb1ELb1ELb0EEENS1_36VarlenDynamicPersistentTileSchedulerILi64ELi64ELi256ELi128ELb1ELb1ELb1ELb1ELb0ELb1EEEEEEEEEvNT_6ParamsE)
        /*004c*/ 	.short	0x0380
        /*004e*/ 	.short	0x0b80


	//----- nvinfo : EIATTR_SW_WAR
	.align		4
.L_518:
        /*0050*/ 	.byte	0x04, 0x36
        /*0052*/ 	.short	(.L_520 - .L_519)
.L_519:
        /*0054*/ 	.word	0x00000008
.L_520:


//--------------------- .nv.info._ZN7cutlass13device_kernelIN5flash11enable_sm90INS1_16FlashAttnFwdSm90INS1_25CollectiveMainloopFwdSm90ILi2EN4cute5tupleIJNS5_1CILi1EEES8_S8_EEENS6_IJNS7_ILi64EEESA_SA_EEELi512ENS_6half_tEfNS_4arch4Sm90ELb0ELb1ELb1ELb1ELb1ELb1ELb1ELb0ELb0ELb1ELb1ELb0EEENS1_21CollectiveEpilogueFwdINS6_IJSA_NS7_ILi512EEESA_EEES9_SC_SE_Li256ELb1ELb1ELb1ELb0EEENS1_36VarlenDynamicPersistentTileSchedulerILi64ELi64ELi256ELi128ELb1ELb1ELb1ELb1ELb0ELb1EEEEEEEEEvNT_6ParamsE --------------------------
	.section	.nv.info._ZN7cutlass13device_kernelIN5flash11enable_sm90INS1_16FlashAttnFwdSm90INS1_25CollectiveMainloopFwdSm90ILi2EN4cute5tupleIJNS5_1CILi1EEES8_S8_EEENS6_IJNS7_ILi64EEESA_SA_EEELi512ENS_6half_tEfNS_4arch4Sm90ELb0ELb1ELb1ELb1ELb1ELb1ELb1ELb0ELb0ELb1ELb1ELb0EEENS1_21CollectiveEpilogueFwdINS6_IJSA_NS7_ILi512EEESA_EEES9_SC_SE_Li256ELb1ELb1ELb1ELb0EEENS1_36VarlenDynamicPersistentTileSchedulerILi64ELi64ELi256ELi128ELb1ELb1ELb1ELb1ELb0ELb1EEEEEEEEEvNT_6ParamsE,"",@"SHT_CUDA_INFO"
	.sectionflags	@""
	.align	4


	//----- nvinfo : EIATTR_CUDA_API_VERSION
	.align		4
        /*0000*/ 	.byte	0x04, 0x37
        /*0002*/ 	.short	(.L_522 - .L_521)
.L_521:
        /*0004*/ 	.word	0x00000082


	//----- nvinfo : EIATTR_KPARAM_INFO
	.align		4
.L_522:
        /*0008*/ 	.byte	0x04, 0x17
        /*000a*/ 	.short	(.L_524 - .L_523)
.L_523:
        /*000c*/ 	.word	0x00000000
        /*0010*/ 	.short	0x0000
        /*0012*/ 	.short	0x0000
        /*0014*/ 	.byte	0x00, 0xf0, 0x01, 0x2e


	//----- nvinfo : EIATTR_SPARSE_MMA_MASK
	.align		4
.L_524:
        /*0018*/ 	.byte	0x03, 0x50
        /*001a*/ 	.short	0x0000


	//----- nvinfo : EIATTR_MAXREG_COUNT
	.align		4
        /*001c*/ 	.byte	0x03, 0x1b
        /*001e*/ 	.short	0x00a8


	//----- nvinfo : EIATTR_MERCURY_ISA_VERSION
	.align		4
        /*0020*/ 	.byte	0x03, 0x5f
        /*0022*/ 	.short	0x0101


	//----- nvinfo : EIATTR_VRC_CTA_INIT_COUNT
	.align		4
        /*0024*/ 	.byte	0x02, 0x4a
	.zero		1
	.zero		1


	//----- nvinfo : EIATTR_EXIT_INSTR_OFFSETS
	.align		4
        /*0028*/ 	.byte	0x04, 0x1c
        /*002a*/ 	.short	(.L_526 - .L_525)


	//   ....[0]....
.L_525:
        /*002c*/ 	.word	0x00000010


	//----- nvinfo : EIATTR_MAX_THREADS
	.align		4
.L_526:
        /*0030*/ 	.byte	0x04, 0x05
        /*0032*/ 	.short	(.L_528 - .L_527)
.L_527:
        /*0034*/ 	.word	0x00000180
        /*0038*/ 	.word	0x00000001
        /*003c*/ 	.word	0x00000001


	//----- nvinfo : EIATTR_CBANK_PARAM_SIZE
	.align		4
.L_528:
        /*0040*/ 	.byte	0x03, 0x19
        /*0042*/ 	.short	0x0b80


	//----- nvinfo : EIATTR_PARAM_CBANK
	.align		4
        /*0044*/ 	.byte	0x04, 0x0a
        /*0046*/ 	.short	(.L_530 - .L_529)
	.align		4
.L_529:
        /*0048*/ 	.word	index@(.nv.constant0._ZN7cutlass13device_kernelIN5flash11enable_sm90INS1_16FlashAttnFwdSm90INS1_25CollectiveMainloopFwdSm90ILi2EN4cute5tupleIJNS5_1CILi1EEES8_S8_EEENS6_IJNS7_ILi64EEESA_SA_EEELi512ENS_6half_tEfNS_4arch4Sm90ELb0ELb1ELb1ELb1ELb1ELb1ELb1ELb0ELb0ELb1ELb1ELb0EEENS1_21CollectiveEpilogueFwdINS6_IJSA_NS7_ILi512EEESA_EEES9_SC_SE_Li256ELb1ELb1ELb1ELb0EEENS1_36VarlenDynamicPersistentTileSchedulerILi64ELi64ELi256ELi128ELb1ELb1ELb1ELb1ELb0ELb1EEEEEEEEEvNT_6ParamsE)
        /*004c*/ 	.short	0x0380
        /*004e*/ 	.short	0x0b80


	//----- nvinfo : EIATTR_SW_WAR
	.align		4
.L_530:
        /*0050*/ 	.byte	0x04, 0x36
        /*0052*/ 	.short	(.L_532 - .L_531)
.L_531:
        /*0054*/ 	.word	0x00000008
.L_532:


//--------------------- .nv.info._ZN7cutlass13device_kernelIN5flash11enable_sm90INS1_16FlashAttnFwdSm90INS1_25CollectiveMainloopFwdSm90ILi2EN4cute5tupleIJNS5_1CILi1EEES8_S8_EEENS6_IJNS7_ILi64EEESA_SA_EEELi512ENS_6half_tEfNS_4arch4Sm90ELb1ELb0ELb1ELb0ELb1ELb0ELb0ELb0ELb0ELb1ELb1ELb0EEENS1_21CollectiveEpilogueFwdINS6_IJSA_NS7_ILi512EEESA_EEES9_SC_SE_Li256ELb0ELb1ELb1ELb0EEENS1_19SingleTileSchedulerILb0ELb1ELb1ELi64EEEEEEEEEvNT_6ParamsE --------------------------
	.section	.nv.info._ZN7cutlass13device_kernelIN5flash11enable_sm90INS1_16FlashAttnFwdSm90INS1_25CollectiveMainloopFwdSm90ILi2EN4cute5tupleIJNS5_1CILi1EEES8_S8_EEENS6_IJNS7_ILi64EEESA_SA_EEELi512ENS_6half_tEfNS_4arch4Sm90ELb1ELb0ELb1ELb0ELb1ELb0ELb0ELb0ELb0ELb1ELb1ELb0EEENS1_21CollectiveEpilogueFwdINS6_IJSA_NS7_ILi512EEESA_EEES9_SC_SE_Li256ELb0ELb1ELb1ELb0EEENS1_19SingleTileSchedulerILb0ELb1ELb1ELi64EEEEEEEEEvNT_6ParamsE,"",@"SHT_CUDA_INFO"
	.sectionflags	@""
	.align	4


	//----- nvinfo : EIATTR_CUDA_API_VERSION
	.align		4
        /*0000*/ 	.byte	0x04, 0x37
        /*0002*/ 	.short	(.L_534 - .L_533)
.L_533:
        /*0004*/ 	.word	0x00000082


	//----- nvinfo : EIATTR_KPARAM_INFO
	.align		4
.L_534:
        /*0008*/ 	.byte	0x04, 0x17
        /*000a*/ 	.short	(.L_536 - .L_535)
.L_535:
        /*000c*/ 	.word	0x00000000
        /*0010*/ 	.short	0x0000
        /*0012*/ 	.short	0x0000
        /*0014*/ 	.byte	0x00, 0xf0, 0x01, 0x28


	//----- nvinfo : EIATTR_SPARSE_MMA_MASK
	.align		4
.L_536:
        /*0018*/ 	.byte	0x03, 0x50
        /*001a*/ 	.short	0x0000


	//----- nvinfo : EIATTR_MAXREG_COUNT
	.align		4
        /*001c*/ 	.byte	0x03, 0x1b
        /*001e*/ 	.short	0x00a8


	//----- nvinfo : EIATTR_MERCURY_ISA_VERSION
	.align		4
        /*0020*/ 	.byte	0x03, 0x5f
        /*0022*/ 	.short	0x0101


	//----- nvinfo : EIATTR_VRC_CTA_INIT_COUNT
	.align		4
        /*0024*/ 	.byte	0x02, 0x4a
	.zero		1
	.zero		1


	//----- nvinfo : EIATTR_EXIT_INSTR_OFFSETS
	.align		4
        /*0028*/ 	.byte	0x04, 0x1c
        /*002a*/ 	.short	(.L_538 - .L_537)


	//   ....[0]....
.L_537:
        /*002c*/ 	.word	0x00000010


	//----- nvinfo : EIATTR_MAX_THREADS
	.align		4
.L_538:
        /*0030*/ 	.byte	0x04, 0x05
        /*0032*/ 	.short	(.L_540 - .L_539)
.L_539:
        /*0034*/ 	.word	0x00000180
        /*0038*/ 	.word	0x00000001
        /*003c*/ 	.word	0x00000001


	//----- nvinfo : EIATTR_CBANK_PARAM_SIZE
	.align		4
.L_540:
        /*0040*/ 	.byte	0x03, 0x19
        /*0042*/ 	.short	0x0a00


	//----- nvinfo : EIATTR_PARAM_CBANK
	.align		4
        /*0044*/ 	.byte	0x04, 0x0a
        /*0046*/ 	.short	(.L_542 - .L_541)
	.align		4
.L_541:
        /*0048*/ 	.word	index@(.nv.constant0._ZN7cutlass13device_kernelIN5flash11enable_sm90INS1_16FlashAttnFwdSm90INS1_25CollectiveMainloopFwdSm90ILi2EN4cute5tupleIJNS5_1CILi1EEES8_S8_EEENS6_IJNS7_ILi64EEESA_SA_EEELi512ENS_6half_tEfNS_4arch4Sm90ELb1ELb0ELb1ELb0ELb1ELb0ELb0ELb0ELb0ELb1ELb1ELb0EEENS1_21CollectiveEpilogueFwdINS6_IJSA_NS7_ILi512EEESA_EEES9_SC_SE_Li256ELb0ELb1ELb1ELb0EEENS1_19SingleTileSchedulerILb0ELb1ELb1ELi64EEEEEEEEEvNT_6ParamsE)
        /*004c*/ 	.short	0x0380
        /*004e*/ 	.short	0x0a00


	//----- nvinfo : EIATTR_SW_WAR
	.align		4
.L_542:
        /*0050*/ 	.byte	0x04, 0x36
        /*0052*/ 	.short	(.L_544 - .L_543)
.L_543:
        /*0054*/ 	.word	0x00000008
.L_544:


//--------------------- .nv.info._ZN7cutlass13device_kernelIN5flash11enable_sm90INS1_16FlashAttnFwdSm90INS1_25CollectiveMainloopFwdSm90ILi2EN4cute5tupleIJNS5_1CILi1EEES8_S8_EEENS6_IJNS7_ILi64EEESA_SA_EEELi512ENS_6half_tEfNS_4arch4Sm90ELb1ELb0ELb1ELb0ELb1ELb0ELb1ELb0ELb0ELb1ELb1ELb0EEENS1_21CollectiveEpilogueFwdINS6_IJSA_NS7_ILi512EEESA_EEES9_SC_SE_Li256ELb0ELb1ELb1ELb0EEENS1_19SingleTileSchedulerILb0ELb1ELb1ELi64EEEEEEEEEvNT_6ParamsE --------------------------
	.section	.nv.info._ZN7cutlass13device_kernelIN5flash11enable_sm90INS1_16FlashAttnFwdSm90INS1_25CollectiveMainloopFwdSm90ILi2EN4cute5tupleIJNS5_1CILi1EEES8_S8_EEENS6_IJNS7_ILi64EEESA_SA_EEELi512ENS_6half_tEfNS_4arch4Sm90ELb1ELb0ELb1ELb0ELb1ELb0ELb1ELb0ELb0ELb1ELb1ELb0EEENS1_21CollectiveEpilogueFwdINS6_IJSA_NS7_ILi512EEESA_EEES9_SC_SE_Li256ELb0ELb1ELb1ELb0EEENS1_19SingleTileSchedulerILb0ELb1ELb1ELi64EEEEEEEEEvNT_6ParamsE,"",@"SHT_CUDA_INFO"
	.sectionflags	@""
	.align	4


	//----- nvinfo : EIATTR_CUDA_API_VERSION
	.align		4
        /*0000*/ 	.byte	0x04, 0x37
        /*0002*/ 	.short	(.L_546 - .L_545)
.L_545:
        /*0004*/ 	.word	0x00000082


	//----- nvinfo : EIATTR_KPARAM_INFO
	.align		4
.L_546:
        /*0008*/ 	.byte	0x04, 0x17
        /*000a*/ 	.short	(.L_548 - .L_547)
.L_547:
        /*000c*/ 	.word	0x00000000
        /*0010*/ 	.short	0x0000
        /*0012*/ 	.short	0x0000
        /*0014*/ 	.byte	0x00, 0xf0, 0x01, 0x2c


	//----- nvinfo : EIATTR_SPARSE_MMA_MASK
	.align		4
.L_548:
        /*0018*/ 	.byte	0x03, 0x50
        /*001a*/ 	.short	0x0000


	//----- nvinfo : EIATTR_MAXREG_COUNT
	.align		4
        /*001c*/ 	.byte	0x03, 0x1b
        /*001e*/ 	.short	0x00a8


	//----- nvinfo : EIATTR_MERCURY_ISA_VERSION
	.align		4
        /*0020*/ 	.byte	0x03, 0x5f
        /*0022*/ 	.short	0x0101


	//----- nvinfo : EIATTR_VRC_CTA_INIT_COUNT
	.align		4
        /*0024*/ 	.byte	0x02, 0x4a
	.zero		1
	.zero		1


	//----- nvinfo : EIATTR_EXIT_INSTR_OFFSETS
	.align		4
        /*0028*/ 	.byte	0x04, 0x1c
        /*002a*/ 	.short	(.L_550 - .L_549)


	//   ....[0]....
.L_549:
        /*002c*/ 	.word	0x00000010


	//----- nvinfo : EIATTR_MAX_THREADS
	.align		4
.L_550:
        /*0030*/ 	.byte	0x04, 0x05
        /*0032*/ 	.short	(.L_552 - .L_551)
.L_551:
        /*0034*/ 	.word	0x00000180
        /*0038*/ 	.word	0x00000001
        /*003c*/ 	.word	0x00000001


	//----- nvinfo : EIATTR_CBANK_PARAM_SIZE
	.align		4
.L_552:
        /*0040*/ 	.byte	0x03, 0x19
        /*0042*/ 	.short	0x0b00


	//----- nvinfo : EIATTR_PARAM_CBANK
	.align		4
        /*0044*/ 	.byte	0x04, 0x0a
        /*0046*/ 	.short	(.L_554 - .L_553)
	.align		4
.L_553:
        /*0048*/ 	.word	index@(.nv.constant0._ZN7cutlass13device_kernelIN5flash11enable_sm90INS1_16FlashAttnFwdSm90INS1_25CollectiveMainloopFwdSm90ILi2EN4cute5tupleIJNS5_1CILi1EEES8_S8_EEENS6_IJNS7_ILi64EEESA_SA_EEELi512ENS_6half_tEfNS_4arch4Sm90ELb1ELb0ELb1ELb0ELb1ELb0ELb1ELb0ELb0ELb1ELb1ELb0EEENS1_21CollectiveEpilogueFwdINS6_IJSA_NS7_ILi512EEESA_EEES9_SC_SE_Li256ELb0ELb1ELb1ELb0EEENS1_19SingleTileSchedulerILb0ELb1ELb1ELi64EEEEEEEEEvNT_6ParamsE)
        /*004c*/ 	.short	0x0380
        /*004e*/ 	.short	0x0b00


	//----- nvinfo : EIATTR_SW_WAR
	.align		4
.L_554:
        /*0050*/ 	.byte	0x04, 0x36
        /*0052*/ 	.short	(.L_556 - .L_555)
.L_555:
        /*0054*/ 	.word	0x00000008
.L_556:


//--------------------- .nv.info._ZN7cutlass13device_kernelIN5flash11enable_sm90INS1_16FlashAttnFwdSm90INS1_25CollectiveMainloopFwdSm90ILi2EN4cute5tupleIJNS5_1CILi1EEES8_S8_EEENS6_IJNS7_ILi64EEESA_SA_EEELi512ENS_6half_tEfNS_4arch4Sm90ELb1ELb0ELb1ELb1ELb1ELb0ELb0ELb0ELb0ELb1ELb1ELb0EEENS1_21CollectiveEpilogueFwdINS6_IJSA_NS7_ILi512EEESA_EEES9_SC_SE_Li256ELb1ELb1ELb1ELb0EEENS1_36VarlenDynamicPersistentTileSchedulerILi64ELi64ELi256ELi128ELb1ELb1ELb1ELb1ELb1ELb1EEEEEEEEEvNT_6ParamsE --------------------------
	.section	.nv.info._ZN7cutlass13device_kernelIN5flash11enable_sm90INS1_16FlashAttnFwdSm90INS1_25CollectiveMainloopFwdSm90ILi2EN4cute5tupleIJNS5_1CILi1EEES8_S8_EEENS6_IJNS7_ILi64EEESA_SA_EEELi512ENS_6half_tEfNS_4arch4Sm90ELb1ELb0ELb1ELb1ELb1ELb0ELb0ELb0ELb0ELb1ELb1ELb0EEENS1_21CollectiveEpilogueFwdINS6_IJSA_NS7_ILi512EEESA_EEES9_SC_SE_Li256ELb1ELb1ELb1ELb0EEENS1_36VarlenDynamicPersistentTileSchedulerILi64ELi64ELi256ELi128ELb1ELb1ELb1ELb1ELb1ELb1EEEEEEEEEvNT_6ParamsE,"",@"SHT_CUDA_INFO"
	.sectionflags	@""
	.align	4


	//----- nvinfo : EIATTR_CUDA_API_VERSION
	.align		4
        /*0000*/ 	.byte	0x04, 0x37
        /*0002*/ 	.short	(.L_558 - .L_557)
.L_557:
        /*0004*/ 	.word	0x00000082


	//----- nvinfo : EIATTR_KPARAM_INFO
	.align		4
.L_558:
        /*0008*/ 	.byte	0x04, 0x17
        /*000a*/ 	.short	(.L_560 - .L_559)
.L_559:
        /*000c*/ 	.word	0x00000000
        /*0010*/ 	.short	0x0000
        /*0012*/ 	.short	0x0000
        /*0014*/ 	.byte	0x00, 0xf0, 0x01, 0x2a


	//----- nvinfo : EIATTR_SPARSE_MMA_MASK
	.align		4
.L_560:
        /*0018*/ 	.byte	0x03, 0x50
        /*001a*/ 	.short	0x0000


	//----- nvinfo : EIATTR_MAXREG_COUNT
	.align		4
        /*001c*/ 	.byte	0x03, 0x1b
        /*001e*/ 	.short	0x00a8


	//----- nvinfo : EIATTR_MERCURY_ISA_VERSION
	.align		4
        /*0020*/ 	.byte	0x03, 0x5f
        /*0022*/ 	.short	0x0101


	//----- nvinfo : EIATTR_VRC_CTA_INIT_COUNT
	.align		4
        /*0024*/ 	.byte	0x02, 0x4a
	.zero		1
	.zero		1


	//----- nvinfo : EIATTR_EXIT_INSTR_OFFSETS
	.align		4
        /*0028*/ 	.byte	0x04, 0x1c
        /*002a*/ 	.short	(.L_562 - .L_561)


	//   ....[0]....
.L_561:
        /*002c*/ 	.word	0x00000010


	//----- nvinfo : EIATTR_MAX_THREADS
	.align		4
.L_562:
        /*0030*/ 	.byte	0x04, 0x05
        /*0032*/ 	.short	(.L_564 - .L_563)
.L_563:
        /*0034*/ 	.word	0x00000180
        /*0038*/ 	.word	0x00000001
        /*003c*/ 	.word	0x00000001


	//----- nvinfo : EIATTR_CBANK_PARAM_SIZE
	.align		4
.L_564:
        /*0040*/ 	.byte	0x03, 0x19
        /*0042*/ 	.short	0x0a80


	//----- nvinfo : EIATTR_PARAM_CBANK
	.align		4
        /*0044*/ 	.byte	0x04, 0x0a
        /*0046*/ 	.short	(.L_566 - .L_565)
	.align		4
.L_565:
        /*0048*/ 	.word	index@(.nv.constant0._ZN7cutlass13device_kernelIN5flash11enable_sm90INS1_16FlashAttnFwdSm90INS1_25CollectiveMainloopFwdSm90ILi2EN4cute5tupleIJNS5_1CILi1EEES8_S8_EEENS6_IJNS7_ILi64EEESA_SA_EEELi512ENS_6half_tEfNS_4arch4Sm90ELb1ELb0ELb1ELb1ELb1ELb0ELb0ELb0ELb0ELb1ELb1ELb0EEENS1_21CollectiveEpilogueFwdINS6_IJSA_NS7_ILi512EEESA_EEES9_SC_SE_Li256ELb1ELb1ELb1ELb0EEENS1_36VarlenDynamicPersistentTileSchedulerILi64ELi64ELi256ELi128ELb1ELb1ELb1ELb1ELb1ELb1EEEEEEEEEvNT_6ParamsE)
        /*004c*/ 	.short	0x0380
        /*004e*/ 	.short	0x0a80


	//----- nvinfo : EIATTR_SW_WAR
	.align		4
.L_566:
        /*0050*/ 	.byte	0x04, 0x36
        /*0052*/ 	.short	(.L_568 - .L_567)
.L_567:
        /*0054*/ 	.word	0x00000008
.L_568:


//--------------------- .nv.info._ZN7cutlass13device_kernelIN5flash11enable_sm90INS1_16FlashAttnFwdSm90INS1_25CollectiveMainloopFwdSm90ILi2EN4cute5tupleIJNS5_1CILi1EEES8_S8_EEENS6_IJNS7_ILi64EEESA_SA_EEELi512ENS_6half_tEfNS_4arch4Sm90ELb1ELb0ELb1ELb1ELb1ELb1ELb0ELb0ELb0ELb1ELb1ELb0EEENS1_21CollectiveEpilogueFwdINS6_IJSA_NS7_ILi512EEESA_EEES9_SC_SE_Li256ELb1ELb1ELb1ELb0EEENS1_36VarlenDynamicPersistentTileSchedulerILi64ELi64ELi256ELi128ELb1ELb1ELb1ELb1ELb1ELb1EEEEEEEEEvNT_6ParamsE --------------------------
	.section	.nv.info._ZN7cutlass13device_kernelIN5flash11enable_sm90INS1_16FlashAttnFwdSm90INS1_25CollectiveMainloopFwdSm90ILi2EN4cute5tupleIJNS5_1CILi1EEES8_S8_EEENS6_IJNS7_ILi64EEESA_SA_EEELi512ENS_6half_tEfNS_4arch4Sm90ELb1ELb0ELb1ELb1ELb1ELb1ELb0ELb0ELb0ELb1ELb1ELb0EEENS1_21CollectiveEpilogueFwdINS6_IJSA_NS7_ILi512EEESA_EEES9_SC_SE_Li256ELb1ELb1ELb1ELb0EEENS1_36VarlenDynamicPersistentTileSchedulerILi64ELi64ELi256ELi128ELb1ELb1ELb1ELb1ELb1ELb1EEEEEEEEEvNT_6ParamsE,"",@"SHT_CUDA_INFO"
	.sectionflags	@""
	.align	4


	//----- nvinfo : EIATTR_CUDA_API_VERSION
	.align		4
        /*0000*/ 	.byte	0x04, 0x37
        /*0002*/ 	.short	(.L_570 - .L_569)
.L_569:
        /*0004*/ 	.word	0x00000082


	//----- nvinfo : EIATTR_KPARAM_INFO
	.align		4
.L_570:
        /*0008*/ 	.byte	0x04, 0x17
        /*000a*/ 	.short	(.L_572 - .L_571)
.L_571:
        /*000c*/ 	.word	0x00000000
        /*0010*/ 	.short	0x0000
        /*0012*/ 	.short	0x0000
        /*0014*/ 	.byte	0x00, 0xf0, 0x01, 0x2a


	//----- nvinfo : EIATTR_SPARSE_MMA_MASK
	.align		4
.L_572:
        /*0018*/ 	.byte	0x03, 0x50
        /*001a*/ 	.short	0x0000


	//----- nvinfo : EIATTR_MAXREG_COUNT
	.align		4
        /*001c*/ 	.byte	0x03, 0x1b
        /*001e*/ 	.short	0x00a8


	//----- nvinfo : EIATTR_MERCURY_ISA_VERSION
	.align		4
        /*0020*/ 	.byte	0x03, 0x5f
        /*0022*/ 	.short	0x0101


	//----- nvinfo : EIATTR_VRC_CTA_INIT_COUNT
	.align		4
        /*0024*/ 	.byte	0x02, 0x4a
	.zero		1
	.zero		1


	//----- nvinfo : EIATTR_EXIT_INSTR_OFFSETS
	.align		4
        /*0028*/ 	.byte	0x04, 0x1c
        /*002a*/ 	.short	(.L_574 - .L_573)


	//   ....[0]....
.L_573:
        /*002c*/ 	.word	0x00000010


	//----- nvinfo : EIATTR_MAX_THREADS
	.align		4
.L_574:
        /*0030*/ 	.byte	0x04, 0x05
        /*0032*/ 	.short	(.L_576 - .L_575)
.L_575:
        /*0034*/ 	.word	0x00000180
        /*0038*/ 	.word	0x00000001
        /*003c*/ 	.word	0x00000001


	//----- nvinfo : EIATTR_CBANK_PARAM_SIZE
	.align		4
.L_576:
        /*0040*/ 	.byte	0x03, 0x19
        /*0042*/ 	.short	0x0a80


	//----- nvinfo : EIATTR_PARAM_CBANK
	.align		4
        /*0044*/ 	.byte	0x04, 0x0a
        /*0046*/ 	.short	(.L_578 - .L_577)
	.align		4
.L_577:
        /*0048*/ 	.word	index@(.nv.constant0._ZN7cutlass13device_kernelIN5flash11enable_sm90INS1_16FlashAttnFwdSm90INS1_25CollectiveMainloopFwdSm90ILi2EN4cute5tupleIJNS5_1CILi1EEES8_S8_EEENS6_IJNS7_ILi64EEESA_SA_EEELi512ENS_6half_tEfNS_4arch4Sm90ELb1ELb0ELb1ELb1ELb1ELb1ELb0ELb0ELb0ELb1ELb1ELb0EEENS1_21CollectiveEpilogueFwdINS6_IJSA_NS7_ILi512EEESA_EEES9_SC_SE_Li256ELb1ELb1ELb1ELb0EEENS1_36VarlenDynamicPersistentTileSchedulerILi64ELi64ELi256ELi128ELb1ELb1ELb1ELb1ELb1ELb1EEEEEEEEEvNT_6ParamsE)
        /*004c*/ 	.short	0x0380
        /*004e*/ 	.short	0x0a80


	//----- nvinfo : EIATTR_SW_WAR
	.align		4
.L_578:
        /*0050*/ 	.byte	0x04, 0x36
        /*0052*/ 	.short	(.L_580 - .L_579)
.L_579:
        /*0054*/ 	.word	0x00000008
.L_580:


//--------------------- .nv.info._ZN7cutlass13device_kernelIN5flash11enable_sm90INS1_16FlashAttnFwdSm90INS1_25CollectiveMainloopFwdSm90ILi2EN4cute5tupleIJNS5_1CILi1EEES8_S8_EEENS6_IJNS7_ILi64EEESA_SA_EEELi512ENS_6half_tEfNS_4arch4Sm90ELb1ELb0ELb1ELb1ELb1ELb0ELb1ELb0ELb0ELb1ELb1ELb0EEENS1_21CollectiveEpilogueFwdINS6_IJSA_NS7_ILi512EEESA_EEES9_SC_SE_Li256ELb1ELb1ELb1ELb0EEENS1_36VarlenDynamicPersistentTileSchedulerILi64ELi64ELi256ELi128ELb1ELb1ELb1ELb1ELb1ELb1EEEEEEEEEvNT_6ParamsE --------------------------
	.section	.nv.info._ZN7cutlass13device_kernelIN5flash11enable_sm90INS1_16FlashAttnFwdSm90INS1_25CollectiveMainloopFwdSm90ILi2EN4cute5tupleIJNS5_1CILi1EEES8_S8_EEENS6_IJNS7_ILi64EEESA_SA_EEELi512ENS_6half_tEfNS_4arch4Sm90ELb1ELb0ELb1ELb1ELb1ELb0ELb1ELb0ELb0ELb1ELb1ELb0EEENS1_21CollectiveEpilogueFwdINS6_IJSA_NS7_ILi512EEESA_EEES9_SC_SE_Li256ELb1ELb1ELb1ELb0EEENS1_36VarlenDynamicPersistentTileSchedulerILi64ELi64ELi256ELi128ELb1ELb1ELb1ELb1ELb1ELb1EEEEEEEEEvNT_6ParamsE,"",@"SHT_CUDA_INFO"
	.sectionflags	@""
	.align	4


	//----- nvinfo : EIATTR_CUDA_API_VERSION
	.align		4
        /*0000*/ 	.byte	0x04, 0x37
        /*0002*/ 	.short	(.L_582 - .L_581)
.L_581:
        /*0004*/ 	.word	0x00000082


	//----- nvinfo : EIATTR_KPARAM_INFO
	.align		4
.L_582:
        /*0008*/ 	.byte	0x04, 0x17
        /*000a*/ 	.short	(.L_584 - .L_583)
.L_583:
        /*000c*/ 	.word	0x00000000
        /*0010*/ 	.short	0x0000
        /*0012*/ 	.short	0x0000
        /*0014*/ 	.byte	0x00, 0xf0, 0x01, 0x2e


	//----- nvinfo : EIATTR_SPARSE_MMA_MASK
	.align		4
.L_584:
        /*0018*/ 	.byte	0x03, 0x50
        /*001a*/ 	.short	0x0000


	//----- nvinfo : EIATTR_MAXREG_COUNT
	.align		4
        /*001c*/ 	.byte	0x03, 0x1b
        /*001e*/ 	.short	0x00a8


	//----- nvinfo : EIATTR_MERCURY_ISA_VERSION
	.align		4
        /*0020*/ 	.byte	0x03, 0x5f
        /*0022*/ 	.short	0x0101


	//----- nvinfo : EIATTR_VRC_CTA_INIT_COUNT
	.align		4
        /*0024*/ 	.byte	0x02, 0x4a
	.zero		1
	.zero		1


	//----- nvinfo : EIATTR_EXIT_INSTR_OFFSETS
	.align		4
        /*0028*/ 	.byte	0x04, 0x1c
        /*002a*/ 	.short	(.L_586 - .L_585)


	//   ....[0]....
.L_585:
        /*002c*/ 	.word	0x00000010


	//----- nvinfo : EIATTR_MAX_THREADS
	.align		4
.L_586:
        /*0030*/ 	.byte	0x04, 0x05
        /*0032*/ 	.short	(.L_588 - .L_587)
.L_587:
        /*0034*/ 	.word	0x00000180
        /*0038*/ 	.word	0x00000001
        /*003c*/ 	.word	0x00000001


	//----- nvinfo : EIATTR_CBANK_PARAM_SIZE
	.align		4
.L_588:
        /*0040*/ 	.byte	0x03, 0x19
        /*0042*/ 	.short	0x0b80


	//----- nvinfo : EIATTR_PARAM_CBANK
	.align		4
        /*0044*/ 	.byte	0x04, 0x0a
        /*0046*/ 	.short	(.L_590 - .L_589)
	.align		4
.L_589:
        /*0048*/ 	.word	index@(.nv.constant0._ZN7cutlass13device_kernelIN5flash11enable_sm90INS1_16FlashAttnFwdSm90INS1_25CollectiveMainloopFwdSm90ILi2EN4cute5tupleIJNS5_1CILi1EEES8_S8_EEENS6_IJNS7_ILi64EEESA_SA_EEELi512ENS_6half_tEfNS_4arch4Sm90ELb1ELb0ELb1ELb1ELb1ELb0ELb1ELb0ELb0ELb1ELb1ELb0EEENS1_21CollectiveEpilogueFwdINS6_IJSA_NS7_ILi512EEESA_EEES9_SC_SE_Li256ELb1ELb1ELb1ELb0EEENS1_36VarlenDynamicPersistentTileSchedulerILi64ELi64ELi256ELi128ELb1ELb1ELb1ELb1ELb1ELb1EEEEEEEEEvNT_6ParamsE)
        /*004c*/ 	.short	0x0380
        /*004e*/ 	.short	0x0b80


	//----- nvinfo : EIATTR_SW_WAR
	.align		4
.L_590:
        /*0050*/ 	.byte	0x04, 0x36
        /*0052*/ 	.short	(.L_592 - .L_591)
.L_591:
        /*0054*/ 	.word	0x00000008
.L_592:


//--------------------- .nv.info._ZN7cutlass13device_kernelIN5flash11enable_sm90INS1_16FlashAttnFwdSm90INS1_25CollectiveMainloopFwdSm90ILi2EN4cute5tupleIJNS5_1CILi1EEES8_S8_EEENS6_IJNS7_ILi64EEESA_SA_EEELi512ENS_6half_tEfNS_4arch4Sm90ELb1ELb0ELb1ELb1ELb1ELb1ELb1ELb0ELb0ELb1ELb1ELb0EEENS1_21CollectiveEpilogueFwdINS6_IJSA_NS7_ILi512EEESA_EEES9_SC_SE_Li256ELb1ELb1ELb1ELb0EEENS1_36VarlenDynamicPersistentTileSchedulerILi64ELi64ELi256ELi128ELb1ELb1ELb1ELb1ELb1ELb1EEEEEEEEEvNT_6ParamsE --------------------------
	.section	.nv.info._ZN7cutlass13device_kernelIN5flash11enable_sm90INS1_16FlashAttnFwdSm90INS1_25CollectiveMainloopFwdSm90ILi2EN4cute5tupleIJNS5_1CILi1EEES8_S8_EEENS6_IJNS7_ILi64EEESA_SA_EEELi512ENS_6half_tEfNS_4arch4Sm90ELb1ELb0ELb1ELb1ELb1ELb1ELb1ELb0ELb0ELb1ELb1ELb0EEENS1_21CollectiveEpilogueFwdINS6_IJSA_NS7_ILi512EEESA_EEES9_SC_SE_Li256ELb1ELb1ELb1ELb0EEENS1_36VarlenDynamicPersistentTileSchedulerILi64ELi64ELi256ELi128ELb1ELb1ELb1ELb1ELb1ELb1EEEEEEEEEvNT_6ParamsE,"",@"SHT_CUDA_INFO"
	.sectionflags	@""
	.align	4


	//----- nvinfo : EIATTR_CUDA_API_VERSION
	.align		4
        /*0000*/ 	.byte	0x04, 0x37
        /*0002*/ 	.short	(.L_594 - .L_593)
.L_593:
        /*0004*/ 	.word	0x00000082


	//----- nvinfo : EIATTR_KPARAM_INFO
	.align		4
.L_594:
        /*0008*/ 	.byte	0x04, 0x17
        /*000a*/ 	.short	(.L_596 - .L_595)
.L_595:
        /*000c*/ 	.word	0x00000000
        /*0010*/ 	.short	0x0000
        /*0012*/ 	.short	0x0000
        /*0014*/ 	.byte	0x00, 0xf0, 0x01, 0x2e


	//----- nvinfo : EIATTR_SPARSE_MMA_MASK
	.align		4
.L_596:
        /*0018*/ 	.byte	0x03, 0x50
        /*001a*/ 	.short	0x0000


	//----- nvinfo : EIATTR_MAXREG_COUNT
	.align		4
        /*001c*/ 	.byte	0x03, 0x1b
        /*001e*/ 	.short	0x00a8


	//----- nvinfo : EIATTR_MERCURY_ISA_VERSION
	.align		4
        /*0020*/ 	.byte	0x03, 0x5f
        /*0022*/ 	.short	0x0101


	//----- nvinfo : EIATTR_VRC_CTA_INIT_COUNT
	.align		4
        /*0024*/ 	.byte	0x02, 0x4a
	.zero		1
	.zero		1


	//----- nvinfo : EIATTR_EXIT_INSTR_OFFSETS
	.align		4
        /*0028*/ 	.byte	0x04, 0x1c
        /*002a*/ 	.short	(.L_598 - .L_597)


	//   ....[0]....
.L_597:
        /*002c*/ 	.word	0x00000010


	//----- nvinfo : EIATTR_MAX_THREADS
	.align		4
.L_598:
        /*0030*/ 	.byte	0x04, 0x05
        /*0032*/ 	.short	(.L_600 - .L_599)
.L_599:
        /*0034*/ 	.word	0x00000180
        /*0038*/ 	.word	0x00000001
        /*003c*/ 	.word	0x00000001


	//----- nvinfo : EIATTR_CBANK_PARAM_SIZE
	.align		4
.L_600:
        /*0040*/ 	.byte	0x03, 0x19
        /*0042*/ 	.short	0x0b80


	//----- nvinfo : EIATTR_PARAM_CBANK
	.align		4
        /*0044*/ 	.byte	0x04, 0x0a
        /*0046*/ 	.short	(.L_602 - .L_601)
	.align		4
.L_601:
        /*0048*/ 	.word	index@(.nv.constant0._ZN7cutlass13device_kernelIN5flash11enable_sm90INS1_16FlashAttnFwdSm90INS1_25CollectiveMainloopFwdSm90ILi2EN4cute5tupleIJNS5_1CILi1EEES8_S8_EEENS6_IJNS7_ILi64EEESA_SA_EEELi512ENS_6half_tEfNS_4arch4Sm90ELb1ELb0ELb1ELb1ELb1ELb1ELb1ELb0ELb0ELb1ELb1ELb0EEENS1_21CollectiveEpilogueFwdINS6_IJSA_NS7_ILi512EEESA_EEES9_SC_SE_Li256ELb1ELb1ELb1ELb0EEENS1_36VarlenDynamicPersistentTileSchedulerILi64ELi64ELi256ELi128ELb1ELb1ELb1ELb1ELb1ELb1EEEEEEEEEvNT_6ParamsE)
        /*004c*/ 	.short	0x0380
        /*004e*/ 	.short	0x0b80


	//----- nvinfo : EIATTR_SW_WAR
	.align		4
.L_602:
        /*0050*/ 	.byte	0x04, 0x36
        /*0052*/ 	.short	(.L_604 - .L_603)
.L_603:
        /*0054*/ 	.word	0x00000008
.L_604:


//--------------------- .nv.info._ZN7cutlass13device_kernelIN5flash11enable_sm90INS1_16FlashAttnFwdSm90INS1_25CollectiveMainloopFwdSm90ILi2EN4cute5tupleIJNS5_1CILi1EEES8_S8_EEENS6_IJNS7_ILi128EEENS7_ILi96EEENS7_ILi64EEEEEELi256ENS_6half_tEfNS_4arch4Sm90ELb0ELb0ELb1ELb0ELb1ELb0ELb0ELb1ELb0ELb1ELb1ELb0EEENS1_21CollectiveEpilogueFwdINS6_IJSA_NS7_ILi256EEESB_EEES9_SE_SG_Li256ELb0ELb1ELb1ELb0EEENS1_19SingleTileSchedulerILb0ELb1ELb1ELi128EEEEEEEEEvNT_6ParamsE --------------------------
	.section	.nv.info._ZN7cutlass13device_kernelIN5flash11enable_sm90INS1_16FlashAttnFwdSm90INS1_25CollectiveMainloopFwdSm90ILi2EN4cute5tupleIJNS5_1CILi1EEES8_S8_EEENS6_IJNS7_ILi128EEENS7_ILi96EEENS7_ILi64EEEEEELi256ENS_6half_tEfNS_4arch4Sm90ELb0ELb0ELb1ELb0ELb1ELb0ELb0ELb1ELb0ELb1ELb1ELb0EEENS1_21CollectiveEpilogueFwdINS6_IJSA_NS7_ILi256EEESB_EEES9_SE_SG_Li256ELb0ELb1ELb1ELb0EEENS1_19SingleTileSchedulerILb0ELb1ELb1ELi128EEEEEEEEEvNT_6ParamsE,"",@"SHT_CUDA_INFO"
	.sectionflags	@""
	.align	4


	//----- nvinfo : EIATTR_CUDA_API_VERSION
	.align		4
        /*0000*/ 	.byte	0x04, 0x37
        /*0002*/ 	.short	(.L_606 - .L_605)
.L_605:
        /*0004*/ 	.word	0x00000082


	//----- nvinfo : EIATTR_KPARAM_INFO
	.align		4
.L_606:
        /*0008*/ 	.byte	0x04, 0x17
        /*000a*/ 	.short	(.L_608 - .L_607)
.L_607:
        /*000c*/ 	.word	0x00000000
        /*0010*/ 	.short	0x0000
        /*0012*/ 	.short	0x0000
        /*0014*/ 	.byte	0x00, 0xf0, 0x01, 0x28


	//----- nvinfo : EIATTR_SPARSE_MMA_MASK
	.align		4
.L_608:
        /*0018*/ 	.byte	0x03, 0x50
        /*001a*/ 	.short	0x0000


	//----- nvinfo : EIATTR_MAXREG_COUNT
	.align		4
        /*001c*/ 	.byte	0x03, 0x1b
        /*001e*/ 	.short	0x00a8


	//----- nvinfo : EIATTR_MERCURY_ISA_VERSION
	.align		4
        /*0020*/ 	.byte	0x03, 0x5f
        /*0022*/ 	.short	0x0101


	//----- nvinfo : EIATTR_VRC_CTA_INIT_COUNT
	.align		4
        /*0024*/ 	.byte	0x02, 0x4a
	.zero		1
	.zero		1


	//----- nvinfo : EIATTR_EXIT_INSTR_OFFSETS
	.align		4
        /*0028*/ 	.byte	0x04, 0x1c
        /*002a*/ 	.short	(.L_610 - .L_609)


	//   ....[0]....
.L_609:
        /*002c*/ 	.word	0x00000010


	//----- nvinfo : EIATTR_MAX_THREADS
	.align		4
.L_610:
        /*0030*/ 	.byte	0x04, 0x05
        /*0032*/ 	.short	(.L_612 - .L_611)
.L_611:
        /*0034*/ 	.word	0x00000180
        /*0038*/ 	.word	0x00000001
        /*003c*/ 	.word	0x00000001


	//----- nvinfo : EIATTR_CBANK_PARAM_SIZE
	.align		4
.L_612:
        /*0040*/ 	.byte	0x03, 0x19
        /*0042*/ 	.short	0x0a00


	//----- nvinfo : EIATTR_PARAM_CBANK
	.align		4
        /*0044*/ 	.byte	0x04, 0x0a
        /*0046*/ 	.short	(.L_614 - .L_613)
	.align		4
.L_613:
        /*0048*/ 	.word	index@(.nv.constant0._ZN7cutlass13device_kernelIN5flash11enable_sm90INS1_16FlashAttnFwdSm90INS1_25CollectiveMainloopFwdSm90ILi2EN4cute5tupleIJNS5_1CILi1EEES8_S8_EEENS6_IJNS7_ILi128EEENS7_ILi96EEENS7_ILi64EEEEEELi256ENS_6half_tEfNS_4arch4Sm90ELb0ELb0ELb1ELb0ELb1ELb0ELb0ELb1ELb0ELb1ELb1ELb0EEENS1_21CollectiveEpilogueFwdINS6_IJSA_NS7_ILi256EEESB_EEES9_SE_SG_Li256ELb0ELb1ELb1ELb0EEENS1_19SingleTileSchedulerILb0ELb1ELb1ELi128EEEEEEEEEvNT_6ParamsE)
        /*004c*/ 	.short	0x0380
        /*004e*/ 	.short	0x0a00


	//----- nvinfo : EIATTR_SW_WAR
	.align		4
.L_614:
        /*0050*/ 	.byte	0x04, 0x36
        /*0052*/ 	.short	(.L_616 - .L_615)
.L_615:
        /*0054*/ 	.word	0x00000008
.L_616:


//--------------------- .nv.info._ZN7cutlass13device_kernelIN5flash11enable_sm90INS1_16FlashAttnFwdSm90INS1_25CollectiveMainloopFwdSm90ILi2EN4cute5tupleIJNS5_1CILi1EEES8_S8_EEENS6_IJNS7_ILi128EEENS7_ILi96EEENS7_ILi64EEEEEELi256ENS_6half_tEfNS_4arch4Sm90ELb0ELb0ELb1ELb0ELb1ELb0ELb1ELb1ELb0ELb1ELb1ELb0EEENS1_21CollectiveEpilogueFwdINS6_IJSA_NS7_ILi256EEESB_EEES9_SE_SG_Li256ELb0ELb1ELb1ELb0EEENS1_19SingleTileSchedulerILb0ELb1ELb1ELi128EEEEEEEEEvNT_6ParamsE --------------------------
	.section	.nv.info._ZN7cutlass13device_kernelIN5flash11enable_sm90INS1_16FlashAttnFwdSm90INS1_25CollectiveMainloopFwdSm90ILi2EN4cute5tupleIJNS5_1CILi1EEES8_S8_EEENS6_IJNS7_ILi128EEENS7_ILi96EEENS7_ILi64EEEEEELi256ENS_6half_tEfNS_4arch4Sm90ELb0ELb0ELb1ELb0ELb1ELb0ELb1ELb1ELb0ELb1ELb1ELb0EEENS1_21CollectiveEpilogueFwdINS6_IJSA_NS7_ILi256EEESB_EEES9_SE_SG_Li256ELb0ELb1ELb1ELb0EEENS1_19SingleTileSchedulerILb0ELb1ELb1ELi128EEEEEEEEEvNT_6ParamsE,"",@"SHT_CUDA_INFO"
	.sectionflags	@""
	.align	4


	//----- nvinfo : EIATTR_CUDA_API_VERSION
	.align		4
        /*0000*/ 	.byte	0x04, 0x37
        /*0002*/ 	.short	(.L_618 - .L_617)
.L_617:
        /*0004*/ 	.word	0x00000082


	//----- nvinfo : EIATTR_KPARAM_INFO
	.align		4
.L_618:
        /*0008*/ 	.byte	0x04, 0x17
        /*000a*/ 	.short	(.L_620 - .L_619)
.L_619:
        /*000c*/ 	.word	0x00000000
        /*0010*/ 	.short	0x0000
        /*0012*/ 	.short	0x0000
        /*0014*/ 	.byte	0x00, 0xf0, 0x01, 0x2c


	//----- nvinfo : EIATTR_SPARSE_MMA_MASK
	.align		4
.L_620:
        /*0018*/ 	.byte	0x03, 0x50
        /*001a*/ 	.short	0x0000


	//----- nvinfo : EIATTR_MAXREG_COUNT
	.align		4
        /*001c*/ 	.byte	0x03, 0x1b
        /*001e*/ 	.short	0x00a8


	//----- nvinfo : EIATTR_MERCURY_ISA_VERSION
	.align		4
        /*0020*/ 	.byte	0x03, 0x5f
        /*0022*/ 	.short	0x0101


	//----- nvinfo : EIATTR_VRC_CTA_INIT_COUNT
	.align		4
        /*0024*/ 	.byte	0x02, 0x4a
	.zero		1
	.zero		1


	//----- nvinfo : EIATTR_EXIT_INSTR_OFFSETS
	.align		4
        /*0028*/ 	.byte	0x04, 0x1c
        /*002a*/ 	.short	(.L_622 - .L_621)


	//   ....[0]....
.L_621:
        /*002c*/ 	.word	0x00000010


	//----- nvinfo : EIATTR_MAX_THREADS
	.align		4
.L_622:
        /*0030*/ 	.byte	0x04, 0x05
        /*0032*/ 	.short	(.L_624 - .L_623)
.L_623:
        /*0034*/ 	.word	0x00000180
        /*0038*/ 	.word	0x00000001
        /*003c*/ 	.word	0x00000001


	//----- nvinfo : EIATTR_CBANK_PARAM_SIZE
	.align		4
.L_624:
        /*0040*/ 	.byte	0x03, 0x19
        /*0042*/ 	.short	0x0b00


	//----- nvinfo : EIATTR_PARAM_CBANK
	.align		4
        /*0044*/ 	.byte	0x04, 0x0a
        /*0046*/ 	.short	(.L_626 - .L_625)
	.align		4
.L_625:
        /*0048*/ 	.word	index@(.nv.constant0._ZN7cutlass13device_kernelIN5flash11enable_sm90INS1_16FlashAttnFwdSm90INS1_25CollectiveMainloopFwdSm90ILi2EN4cute5tupleIJNS5_1CILi1EEES8_S8_EEENS6_IJNS7_ILi128EEENS7_ILi96EEENS7_ILi64EEEEEELi256ENS_6half_tEfNS_4arch4Sm90ELb0ELb0ELb1ELb0ELb1ELb0ELb1ELb1ELb0ELb1ELb1ELb0EEENS1_21CollectiveEpilogueFwdINS6_IJSA_NS7_ILi256EEESB_EEES9_SE_SG_Li256ELb0ELb1ELb1ELb0EEENS1_19SingleTileSchedulerILb0ELb1ELb1ELi128EEEEEEEEEvNT_6ParamsE)
        /*004c*/ 	.short	0x0380
        /*004e*/ 	.short	0x0b00


	//----- nvinfo : EIATTR_SW_WAR
	.align		4
.L_626:
        /*0050*/ 	.byte	0x04, 0x36
        /*0052*/ 	.short	(.L_628 - .L_627)
.L_627:
        /*0054*/ 	.word	0x00000008
.L_628:


//--------------------- .nv.info._ZN7cutlass13device_kernelIN5flash11enable_sm90INS1_16FlashAttnFwdSm90INS1_25CollectiveMainloopFwdSm90ILi2EN4cute5tupleIJNS5_1CILi1EEES8_S8_EEENS6_IJNS7_ILi128EEENS7_ILi96EEENS7_ILi64EEEEEELi256ENS_6half_tEfNS_4arch4Sm90ELb0ELb0ELb1ELb1ELb1ELb0ELb0ELb1ELb0ELb1ELb1ELb0EEENS1_21CollectiveEpilogueFwdINS6_IJSA_NS7_ILi256EEESB_EEES9_SE_SG_Li256ELb1ELb1ELb1ELb0EEENS1_36VarlenDynamicPersistentTileSchedulerILi128ELi96ELi256ELi128ELb1ELb1ELb1ELb0ELb1ELb1EEEEEEEEEvNT_6ParamsE --------------------------
	.section	.nv.info._ZN7cutlass13device_kernelIN5flash11enable_sm90INS1_16FlashAttnFwdSm90INS1_25CollectiveMainloopFwdSm90ILi2EN4cute5tupleIJNS5_1CILi1EEES8_S8_EEENS6_IJNS7_ILi128EEENS7_ILi96EEENS7_ILi64EEEEEELi256ENS_6half_tEfNS_4arch4Sm90ELb0ELb0ELb1ELb1ELb1ELb0ELb0ELb1ELb0ELb1ELb1ELb0EEENS1_21CollectiveEpilogueFwdINS6_IJSA_NS7_ILi256EEESB_EEES9_SE_SG_Li256ELb1ELb1ELb1ELb0EEENS1_36VarlenDynamicPersistentTileSchedulerILi128ELi96ELi256ELi128ELb1ELb1ELb1ELb0ELb1ELb1EEEEEEEEEvNT_6ParamsE,"",@"SHT_CUDA_INFO"
	.sectionflags	@""
	.align	4


	//----- nvinfo : EIATTR_CUDA_API_VERSION
	.align		4
        /*0000*/ 	.byte	0x04, 0x37
        /*0002*/ 	.short	(.L_630 - .L_629)
.L_629:
        /*0004*/ 	.word	0x00000082


	//----- nvinfo : EIATTR_KPARAM_INFO
	.align		4
.L_630:
        /*0008*/ 	.byte	0x04, 0x17
        /*000a*/ 	.short	(.L_632 - .L_631)
.L_631:
        /*000c*/ 	.word	0x00000000
        /*0010*/ 	.short	0x0000
        /*0012*/ 	.short	0x0000
        /*0014*/ 	.byte	0x00, 0xf0, 0x01, 0x2a


	//----- nvinfo : EIATTR_SPARSE_MMA_MASK
	.align		4
.L_632:
        /*0018*/ 	.byte	0x03, 0x50
        /*001a*/ 	.short	0x0000


	//----- nvinfo : EIATTR_MAXREG_COUNT
	.align		4
        /*001c*/ 	.byte	0x03, 0x1b
        /*001e*/ 	.short	0x00a8


	//----- nvinfo : EIATTR_MERCURY_ISA_VERSION
	.align		4
        /*0020*/ 	.byte	0x03, 0x5f
        /*0022*/ 	.short	0x0101


	//----- nvinfo : EIATTR_VRC_CTA_INIT_COUNT
	.align		4
        /*0024*/ 	.byte	0x02, 0x4a
	.zero		1
	.zero		1


	//----- nvinfo : EIATTR_EXIT_INSTR_OFFSETS
	.align		4
        /*0028*/ 	.byte	0x04, 0x1c
        /*002a*/ 	.short	(.L_634 - .L_633)


	//   ....[0]....
.L_633:
        /*002c*/ 	.word	0x00000010


	//----- nvinfo : EIATTR_MAX_THREADS
	.align		4
.L_634:
        /*0030*/ 	.byte	0x04, 0x05
        /*0032*/ 	.short	(.L_636 - .L_635)
.L_635:
        /*0034*/ 	.word	0x00000180
        /*0038*/ 	.word	0x00000001
        /*003c*/ 	.word	0x00000001


	//----- nvinfo : EIATTR_CBANK_PARAM_SIZE
	.align		4
.L_636:
        /*0040*/ 	.byte	0x03, 0x19
        /*0042*/ 	.short	0x0a80


	//----- nvinfo : EIATTR_PARAM_CBANK
	.align		4
        /*0044*/ 	.byte	0x04, 0x0a
        /*0046*/ 	.short	(.L_638 - .L_637)
	.align		4
.L_637:
        /*0048*/ 	.word	index@(.nv.constant0._ZN7cutlass13device_kernelIN5flash11enable_sm90INS1_16FlashAttnFwdSm90INS1_25CollectiveMainloopFwdSm90ILi2EN4cute5tupleIJNS5_1CILi1EEES8_S8_EEENS6_IJNS7_ILi128EEENS7_ILi96EEENS7_ILi64EEEEEELi256ENS_6half_tEfNS_4arch4Sm90ELb0ELb0ELb1ELb1ELb1ELb0ELb0ELb1ELb0ELb1ELb1ELb0EEENS1_21CollectiveEpilogueFwdINS6_IJSA_NS7_ILi256EEESB_EEES9_SE_SG_Li256ELb1ELb1ELb1ELb0EEENS1_36VarlenDynamicPersistentTileSchedulerILi128ELi96ELi256ELi128ELb1ELb1ELb1ELb0ELb1ELb1EEEEEEEEEvNT_6ParamsE)
        /*004c*/ 	.short	0x0380
        /*004e*/ 	.short	0x0a80


	//----- nvinfo : EIATTR_SW_WAR
	.align		4
.L_638:
        /*0050*/ 	.byte	0x04, 0x36
        /*0052*/ 	.short	(.L_640 - .L_639)
.L_639:
        /*0054*/ 	.word	0x00000008
.L_640:


//--------------------- .nv.info._ZN7cutlass13device_kernelIN5flash11enable_sm90INS1_16FlashAttnFwdSm90INS1_25CollectiveMainloopFwdSm90ILi2EN4cute5tupleIJNS5_1CILi1EEES8_S8_EEENS6_IJNS7_ILi128EEENS7_ILi96EEENS7_ILi64EEEEEELi256ENS_6half_tEfNS_4arch4Sm90ELb0ELb0ELb1ELb1ELb1ELb1ELb0ELb1ELb0ELb1ELb1ELb0EEENS1_21CollectiveEpilogueFwdINS6_IJSA_NS7_ILi256EEESB_EEES9_SE_SG_Li256ELb1ELb1ELb1ELb0EEENS1_36VarlenDynamicPersistentTileSchedulerILi128ELi96ELi256ELi128ELb1ELb1ELb1ELb0ELb1ELb1EEEEEEEEEvNT_6ParamsE --------------------------
	.section	.nv.info._ZN7cutlass13device_kernelIN5flash11enable_sm90INS1_16FlashAttnFwdSm90INS1_25CollectiveMainloopFwdSm90ILi2EN4cute5tupleIJNS5_1CILi1EEES8_S8_EEENS6_IJNS7_ILi128EEENS7_ILi96EEENS7_ILi64EEEEEELi256ENS_6half_tEfNS_4arch4Sm90ELb0ELb0ELb1ELb1ELb1ELb1ELb0ELb1ELb0ELb1ELb1ELb0EEENS1_21CollectiveEpilogueFwdINS6_IJSA_NS7_ILi256EEESB_EEES9_SE_SG_Li256ELb1ELb1ELb1ELb0EEENS1_36VarlenDynamicPersistentTileSchedulerILi128ELi96ELi256ELi128ELb1ELb1ELb1ELb0ELb1ELb1EEEEEEEEEvNT_6ParamsE,"",@"SHT_CUDA_INFO"
	.sectionflags	@""
	.align	4


	//----- nvinfo : EIATTR_CUDA_API_VERSION
	.align		4
        /*0000*/ 	.byte	0x04, 0x37
        /*0002*/ 	.short	(.L_642 - .L_641)
.L_641:
        /*0004*/ 	.word	0x00000082


	//----- nvinfo : EIATTR_KPARAM_INFO
	.align		4
.L_642:
        /*0008*/ 	.byte	0x04, 0x17
        /*000a*/ 	.short	(.L_644 - .L_643)
.L_643:
        /*000c*/ 	.word	0x00000000
        /*0010*/ 	.short	0x0000
        /*0012*/ 	.short	0x0000
        /*0014*/ 	.byte	0x00, 0xf0, 0x01, 0x2a


	//----- nvinfo : EIATTR_SPARSE_MMA_MASK
	.align		4
.L_644:
        /*0018*/ 	.byte	0x03, 0x50
        /*001a*/ 	.short	0x0000


	//----- nvinfo : EIATTR_MAXREG_COUNT
	.align		4
        /*001c*/ 	.byte	0x03, 0x1b
        /*001e*/ 	.short	0x00a8


	//----- nvinfo : EIATTR_MERCURY_ISA_VERSION
	.align		4
        /*0020*/ 	.byte	0x03, 0x5f
        /*0022*/ 	.short	0x0101


	//----- nvinfo : EIATTR_VRC_CTA_INIT_COUNT
	.align		4
        /*0024*/ 	.byte	0x02, 0x4a
	.zero		1
	.zero		1


	//----- nvinfo : EIATTR_EXIT_INSTR_OFFSETS
	.align		4
        /*0028*/ 	.byte	0x04, 0x1c
        /*002a*/ 	.short	(.L_646 - .L_645)


	//   ....[0]....
.L_645:
        /*002c*/ 	.word	0x00000010


	//----- nvinfo : EIATTR_MAX_THREADS
	.align		4
.L_646:
        /*0030*/ 	.byte	0x04, 0x05
        /*0032*/ 	.short	(.L_648 - .L_647)
.L_647:
        /*0034*/ 	.word	0x00000180
        /*0038*/ 	.word	0x00000001
        /*003c*/ 	.word	0x00000001


	//----- nvinfo : EIATTR_CBANK_PARAM_SIZE
	.align		4
.L_648:
        /*0040*/ 	.byte	0x03, 0x19
        /*0042*/ 	.short	0x0a80


	//----- nvinfo : EIATTR_PARAM_CBANK
	.align		4
        /*0044*/ 	.byte	0x04, 0x0a
        /*0046*/ 	.short	(.L_650 - .L_649)
	.align		4
.L_649:
        /*0048*/ 	.word	index@(.nv.constant0._ZN7cutlass13device_kernelIN5flash11enable_sm90INS1_16FlashAttnFwdSm90INS1_25CollectiveMainloopFwdSm90ILi2EN4cute5tupleIJNS5_1CILi1EEES8_S8_EEENS6_IJNS7_ILi128EEENS7_ILi96EEENS7_ILi64EEEEEELi256ENS_6half_tEfNS_4arch4Sm90ELb0ELb0ELb1ELb1ELb1ELb1ELb0ELb1ELb0ELb1ELb1ELb0EEENS1_21CollectiveEpilogueFwdINS6_IJSA_NS7_ILi256EEESB_EEES9_SE_SG_Li256ELb1ELb1ELb1ELb0EEENS1_36VarlenDynamicPersistentTileSchedulerILi128ELi96ELi256ELi128ELb1ELb1ELb1ELb0ELb1ELb1EEEEEEEEEvNT_6ParamsE)
        /*004c*/ 	.short	0x0380
        /*004e*/ 	.short	0x0a80


	//----- nvinfo : EIATTR_SW_WAR
	.align		4
.L_650:
        /*0050*/ 	.byte	0x04, 0x36
        /*0052*/ 	.short	(.L_652 - .L_651)
.L_651:
        /*0054*/ 	.word	0x00000008
.L_652:


//--------------------- .nv.info._ZN7cutlass13device_kernelIN5flash11enable_sm90INS1_16FlashAttnFwdSm90INS1_25CollectiveMainloopFwdSm90ILi2EN4cute5tupleIJNS5_1CILi1EEES8_S8_EEENS6_IJNS7_ILi128EEENS7_ILi96EEENS7_ILi64EEEEEELi256ENS_6half_tEfNS_4arch4Sm90ELb0ELb0ELb1ELb1ELb1ELb0ELb1ELb1ELb0ELb1ELb1ELb0EEENS1_21CollectiveEpilogueFwdINS6_IJSA_NS7_ILi256EEESB_EEES9_SE_SG_Li256ELb1ELb1ELb1ELb0EEENS1_36VarlenDynamicPersistentTileSchedulerILi128ELi96ELi256ELi128ELb1ELb1ELb1ELb0ELb1ELb1EEEEEEEEEvNT_6ParamsE --------------------------
	.section	.nv.info._ZN7cutlass13device_kernelIN5flash11enable_sm90INS1_16FlashAttnFwdSm90INS1_25CollectiveMainloopFwdSm90ILi2EN4cute5tupleIJNS5_1CILi1EEES8_S8_EEENS6_IJNS7_ILi128EEENS7_ILi96EEENS7_ILi64EEEEEELi256ENS_6half_tEfNS_4arch4Sm90ELb0ELb0ELb1ELb1ELb1ELb0ELb1ELb1ELb0ELb1ELb1ELb0EEENS1_21CollectiveEpilogueFwdINS6_IJSA_NS7_ILi256EEESB_EEES9_SE_SG_Li256ELb1ELb1ELb1ELb0EEENS1_36VarlenDynamicPersistentTileSchedulerILi128ELi96ELi256ELi128ELb1ELb1ELb1ELb0ELb1ELb1EEEEEEEEEvNT_6ParamsE,"",@"SHT_CUDA_INFO"
	.sectionflags	@""
	.align	4


	//----- nvinfo : EIATTR_CUDA_API_VERSION
	.align		4
        /*0000*/ 	.byte	0x04, 0x37
        /*0002*/ 	.short	(.L_654 - .L_653)
.L_653:
        /*0004*/ 	.word	0x00000082


	//----- nvinfo : EIATTR_KPARAM_INFO
	.align		4
.L_654:
        /*0008*/ 	.byte	0x04, 0x17
        /*000a*/ 	.short	(.L_656 - .L_655)
.L_655:
        /*000c*/ 	.word	0x00000000
        /*0010*/ 	.short	0x0000
        /*0012*/ 	.short	0x0000
        /*0014*/ 	.byte	0x00, 0xf0, 0x01, 0x2e


	//----- nvinfo : EIATTR_SPARSE_MMA_MASK
	.align		4
.L_656:
        /*0018*/ 	.byte	0x03, 0x50
        /*001a*/ 	.short	0x0000


	//----- nvinfo : EIATTR_MAXREG_COUNT
	.align		4
        /*001c*/ 	.byte	0x03, 0x1b
        /*001e*/ 	.short	0x00a8


	//----- nvinfo : EIATTR_MERCURY_ISA_VERSION
	.align		4
        /*0020*/ 	.byte	0x03, 0x5f
        /*0022*/ 	.short	0x0101


	//----- nvinfo : EIATTR_VRC_CTA_INIT_COUNT
	.align		4
        /*0024*/ 	.byte	0x02, 0x4a
	.zero		1
	.zero		1


	//----- nvinfo : EIATTR_EXIT_INSTR_OFFSETS
	.align		4
        /*0028*/ 	.byte	0x04, 0x1c
        /*002a*/ 	.short	(.L_658 - .L_657)


	//   ....[0]....
.L_657:
        /*002c*/ 	.word	0x00000010


	//----- nvinfo : EIATTR_MAX_THREADS
	.align		4
.L_658:
        /*0030*/ 	.byte	0x04, 0x05
        /*0032*/ 	.short	(.L_660 - .L_659)
.L_659:
        /*0034*/ 	.word	0x00000180
        /*0038*/ 	.word	0x00000001
        /*003c*/ 	.word	0x00000001


	//----- nvinfo : EIATTR_CBANK_PARAM_SIZE
	.align		4
.L_660:
        /*0040*/ 	.byte	0x03, 0x19
        /*0042*/ 	.short	0x0b80


	//----- nvinfo : EIATTR_PARAM_CBANK
	.align		4
        /*0044*/ 	.byte	0x04, 0x0a
        /*0046*/ 	.short	(.L_662 - .L_661)
	.align		4
.L_661:
        /*0048*/ 	.word	index@(.nv.constant0._ZN7cutlass13device_kernelIN5flash11enable_sm90INS1_16FlashAttnFwdSm90INS1_25CollectiveMainloopFwdSm90ILi2EN4cute5tupleIJNS5_1CILi1EEES8_S8_EEENS6_IJNS7_ILi128EEENS7_ILi96EEENS7_ILi64EEEEEELi256ENS_6half_tEfNS_4arch4Sm90ELb0ELb0ELb1ELb1ELb1ELb0ELb1ELb1ELb0ELb1ELb1ELb0EEENS1_21CollectiveEpilogueFwdINS6_IJSA_NS7_ILi256EEESB_EEES9_SE_SG_Li256ELb1ELb1ELb1ELb0EEENS1_36VarlenDynamicPersistentTileSchedulerILi128ELi96ELi256ELi128ELb1ELb1ELb1ELb0ELb1ELb1EEEEEEEEEvNT_6ParamsE)
        /*004c*/ 	.short	0x0380
        /*004e*/ 	.short	0x0b80


	//----- nvinfo : EIATTR_SW_WAR
	.align		4
.L_662:
        /*0050*/ 	.byte	0x04, 0x36
        /*0052*/ 	.short	(.L_664 - .L_663)
.L_663:
        /*0054*/ 	.word	0x00000008
.L_664:


//--------------------- .nv.info._ZN7cutlass13device_kernelIN5flash11enable_sm90INS1_16FlashAttnFwdSm90INS1_25CollectiveMainloopFwdSm90ILi2EN4cute5tupleIJNS5_1CILi1EEES8_S8_EEENS6_IJNS7_ILi128EEENS7_ILi96EEENS7_ILi64EEEEEELi256ENS_6half_tEfNS_4arch4Sm90ELb0ELb0ELb1ELb1ELb1ELb1ELb1ELb1ELb0ELb1ELb1ELb0EEENS1_21CollectiveEpilogueFwdINS6_IJSA_NS7_ILi256EEESB_EEES9_SE_SG_Li256ELb1ELb1ELb1ELb0EEENS1_36VarlenDynamicPersistentTileSchedulerILi128ELi96ELi256ELi128ELb1ELb1ELb1ELb0ELb1ELb1EEEEEEEEEvNT_6ParamsE --------------------------
	.section	.nv.info._ZN7cutlass13device_kernelIN5flash11enable_sm90INS1_16FlashAttnFwdSm90INS1_25CollectiveMainloopFwdSm90ILi2EN4cute5tupleIJNS5_1CILi1EEES8_S8_EEENS6_IJNS7_ILi128EEENS7_ILi96EEENS7_ILi64EEEEEELi256ENS_6half_tEfNS_4arch4Sm90ELb0ELb0ELb1ELb1ELb1ELb1ELb1ELb1ELb0ELb1ELb1ELb0EEENS1_21CollectiveEpilogueFwdINS6_IJSA_NS7_ILi256EEESB_EEES9_SE_SG_Li256ELb1ELb1ELb1ELb0EEENS1_36VarlenDynamicPersistentTileSchedulerILi128ELi96ELi256ELi128ELb1ELb1ELb1ELb0ELb1ELb1EEEEEEEEEvNT_6ParamsE,"",@"SHT_CUDA_INFO"
	.sectionflags	@""
	.align	4


	//----- nvinfo : EIATTR_CUDA_API_VERSION
	.align		4
        /*0000*/ 	.byte	0x04, 0x37
        /*0002*/ 	.short	(.L_666 - .L_665)
.L_665:
        /*0004*/ 	.word	0x00000082


	//----- nvinfo : EIATTR_KPARAM_INFO
	.align		4
.L_666:
        /*0008*/ 	.byte	0x04, 0x17
        /*000a*/ 	.short	(.L_668 - .L_667)
.L_667:
        /*000c*/ 	.word	0x00000000
        /*0010*/ 	.short	0x0000
        /*0012*/ 	.short	0x0000
        /*0014*/ 	.byte	0x00, 0xf0, 0x01, 0x2e


	//----- nvinfo : EIATTR_SPARSE_MMA_MASK
	.align		4
.L_668:
        /*0018*/ 	.byte	0x03, 0x50
        /*001a*/ 	.short	0x0000


	//----- nvinfo : EIATTR_MAXREG_COUNT
	.align		4
        /*001c*/ 	.byte	0x03, 0x1b
        /*001e*/ 	.short	0x00a8


	//----- nvinfo : EIATTR_MERCURY_ISA_VERSION
	.align		4
        /*0020*/ 	.byte	0x03, 0x5f
        /*0022*/ 	.short	0x0101


	//----- nvinfo : EIATTR_VRC_CTA_INIT_COUNT
	.align		4
        /*0024*/ 	.byte	0x02, 0x4a
	.zero		1
	.zero		1


	//----- nvinfo : EIATTR_EXIT_INSTR_OFFSETS
	.align		4
        /*0028*/ 	.byte	0x04, 0x1c
        /*002a*/ 	.short	(.L_670 - .L_669)


	//   ....[0]....
.L_669:
        /*002c*/ 	.word	0x00000010


	//----- nvinfo : EIATTR_MAX_THREADS
	.align		4
.L_670:
        /*0030*/ 	.byte	0x04, 0x05
        /*0032*/ 	.short	(.L_672 - .L_671)
.L_671:
        /*0034*/ 	.word	0x00000180
        /*0038*/ 	.word	0x00000001
        /*003c*/ 	.word	0x00000001


	//----- nvinfo : EIATTR_CBANK_PARAM_SIZE
	.align		4
.L_672:
        /*0040*/ 	.byte	0x03, 0x19
        /*0042*/ 	.short	0x0b80


	//----- nvinfo : EIATTR_PARAM_CBANK
	.align		4
        /*0044*/ 	.byte	0x04, 0x0a
        /*0046*/ 	.short	(.L_674 - .L_673)
	.align		4
.L_673:
        /*0048*/ 	.word	index@(.nv.constant0._ZN7cutlass13device_kernelIN5flash11enable_sm90INS1_16FlashAttnFwdSm90INS1_25CollectiveMainloopFwdSm90ILi2EN4cute5tupleIJNS5_1CILi1EEES8_S8_EEENS6_IJNS7_ILi128EEENS7_ILi96EEENS7_ILi64EEEEEELi256ENS_6half_tEfNS_4arch4Sm90ELb0ELb0ELb1ELb1ELb1ELb1ELb1ELb1ELb0ELb1ELb1ELb0EEENS1_21CollectiveEpilogueFwdINS6_IJSA_NS7_ILi256EEESB_EEES9_SE_SG_Li256ELb1ELb1ELb1ELb0EEENS1_36VarlenDynamicPersistentTileSchedulerILi128ELi96ELi256ELi128ELb1ELb1ELb1ELb0ELb1ELb1EEEEEEEEEvNT_6ParamsE)
        /*004c*/ 	.short	0x0380
        /*004e*/ 	.short	0x0b80


	//----- nvinfo : EIATTR_SW_WAR
	.align		4
.L_674:
        /*0050*/ 	.byte	0x04, 0x36
        /*0052*/ 	.short	(.L_676 - .L_675)
.L_675:
        /*0054*/ 	.word	0x00000008
.L_676:


//--------------------- .nv.info._ZN7cutlass13device_kernelIN5flash11enable_sm90INS1_16FlashAttnFwdSm90INS1_25CollectiveMainloopFwdSm90ILi2EN4cute5tupleIJNS5_1CILi1EEES8_S8_EEENS6_IJNS7_ILi128EEENS7_ILi96EEENS7_ILi64EEEEEELi256ENS_6half_tEfNS_4arch4Sm90ELb0ELb1ELb1ELb0ELb1ELb0ELb0ELb1ELb0ELb1ELb1ELb0EEENS1_21CollectiveEpilogueFwdINS6_IJSA_NS7_ILi256EEESB_EEES9_SE_SG_Li256ELb0ELb1ELb1ELb0EEENS1_19SingleTileSchedulerILb0ELb1ELb1ELi128EEEEEEEEEvNT_6ParamsE --------------------------
	.section	.nv.info._ZN7cutlass13device_kernelIN5flash11enable_sm90INS1_16FlashAttnFwdSm90INS1_25CollectiveMainloopFwdSm90ILi2EN4cute5tupleIJNS5_1CILi1EEES8_S8_EEENS6_IJNS7_ILi128EEENS7_ILi96EEENS7_ILi64EEEEEELi256ENS_6half_tEfNS_4arch4Sm90ELb0ELb1ELb1ELb0ELb1ELb0ELb0ELb1ELb0ELb1ELb1ELb0EEENS1_21CollectiveEpilogueFwdINS6_IJSA_NS7_ILi256EEESB_EEES9_SE_SG_Li256ELb0ELb1ELb1ELb0EEENS1_19SingleTileSchedulerILb0ELb1ELb1ELi128EEEEEEEEEvNT_6ParamsE,"",@"SHT_CUDA_INFO"
	.sectionflags	@""
	.align	4


	//----- nvinfo : EIATTR_CUDA_API_VERSION
	.align		4
        /*0000*/ 	.byte	0x04, 0x37
        /*0002*/ 	.short	(.L_678 - .L_677)
.L_677:
        /*0004*/ 	.word	0x00000082


	//----- nvinfo : EIATTR_KPARAM_INFO
	.align		4
.L_678:
        /*0008*/ 	.byte	0x04, 0x17
        /*000a*/ 	.short	(.L_680 - .L_679)
.L_679:
        /*000c*/ 	.word	0x00000000
        /*0010*/ 	.short	0x0000
        /*0012*/ 	.short	0x0000
        /*0014*/ 	.byte	0x00, 0xf0, 0x01, 0x28


	//----- nvinfo : EIATTR_SPARSE_MMA_MASK
	.align		4
.L_680:
        /*0018*/ 	.byte	0x03, 0x50
        /*001a*/ 	.short	0x0000


	//----- nvinfo : EIATTR_MAXREG_COUNT
	.align		4
        /*001c*/ 	.byte	0x03, 0x1b
        /*001e*/ 	.short	0x00a8


	//----- nvinfo : EIATTR_MERCURY_ISA_VERSION
	.align		4
        /*0020*/ 	.byte	0x03, 0x5f
        /*0022*/ 	.short	0x0101


	//----- nvinfo : EIATTR_VRC_CTA_INIT_COUNT
	.align		4
        /*0024*/ 	.byte	0x02, 0x4a
	.zero		1
	.zero		1


	//----- nvinfo : EIATTR_EXIT_INSTR_OFFSETS
	.align		4
        /*0028*/ 	.byte	0x04, 0x1c
        /*002a*/ 	.short	(.L_682 - .L_681)


	//   ....[0]....
.L_681:
        /*002c*/ 	.word	0x00000010


	//----- nvinfo : EIATTR_MAX_THREADS
	.align		4
.L_682:
        /*0030*/ 	.byte	0x04, 0x05
        /*0032*/ 	.short	(.L_684 - .L_683)
.L_683:
        /*0034*/ 	.word	0x00000180
        /*0038*/ 	.word	0x00000001
        /*003c*/ 	.word	0x00000001


	//----- nvinfo : EIATTR_CBANK_PARAM_SIZE
	.align		4
.L_684:
        /*0040*/ 	.byte	0x03, 0x19
        /*0042*/ 	.short	0x0a00


	//----- nvinfo : EIATTR_PARAM_CBANK
	.align		4
        /*0044*/ 	.byte	0x04, 0x0a
        /*0046*/ 	.short	(.L_686 - .L_685)
	.align		4
.L_685:
        /*0048*/ 	.word	index@(.nv.constant0._ZN7cutlass13device_kernelIN5flash11enable_sm90INS1_16FlashAttnFwdSm90INS1_25CollectiveMainloopFwdSm90ILi2EN4cute5tupleIJNS5_1CILi1EEES8_S8_EEENS6_IJNS7_ILi128EEENS7_ILi96EEENS7_ILi64EEEEEELi256ENS_6half_tEfNS_4arch4Sm90ELb0ELb1ELb1ELb0ELb1ELb0ELb0ELb1ELb0ELb1ELb1ELb0EEENS1_21CollectiveEpilogueFwdINS6_IJSA_NS7_ILi256EEESB_EEES9_SE_SG_Li256ELb0ELb1ELb1ELb0EEENS1_19SingleTileSchedulerILb0ELb1ELb1ELi128EEEEEEEEEvNT_6ParamsE)
        /*004c*/ 	.short	0x0380
        /*004e*/ 	.short	0x0a00


	//----- nvinfo : EIATTR_SW_WAR
	.align		4
.L_686:
        /*0050*/ 	.byte	0x04, 0x36
        /*0052*/ 	.short	(.L_688 - .L_687)
.L_687:
        /*0054*/ 	.word	0x00000008
.L_688:


//--------------------- .nv.info._ZN7cutlass13device_kernelIN5flash11enable_sm90INS1_16FlashAttnFwdSm90INS1_25CollectiveMainloopFwdSm90ILi2EN4cute5tupleIJNS5_1CILi1EEES8_S8_EEENS6_IJNS7_ILi128EEENS7_ILi96EEENS7_ILi64EEEEEELi256ENS_6half_tEfNS_4arch4Sm90ELb0ELb1ELb1ELb0ELb1ELb0ELb1ELb1ELb0ELb1ELb1ELb0EEENS1_21CollectiveEpilogueFwdINS6_IJSA_NS7_ILi256EEESB_EEES9_SE_SG_Li256ELb0ELb1ELb1ELb0EEENS1_19SingleTileSchedulerILb0ELb1ELb1ELi128EEEEEEEEEvNT_6ParamsE --------------------------
	.section	.nv.info._ZN7cutlass13device_kernelIN5flash11enable_sm90INS1_16FlashAttnFwdSm90INS1_25CollectiveMainloopFwdSm90ILi2EN4cute5tupleIJNS5_1CILi1EEES8_S8_EEENS6_IJNS7_ILi128EEENS7_ILi96EEENS7_ILi64EEEEEELi256ENS_6half_tEfNS_4arch4Sm90ELb0ELb1ELb1ELb0ELb1ELb0ELb1ELb1ELb0ELb1ELb1ELb0EEENS1_21CollectiveEpilogueFwdINS6_IJSA_NS7_ILi256EEESB_EEES9_SE_SG_Li256ELb0ELb1ELb1ELb0EEENS1_19SingleTileSchedulerILb0ELb1ELb1ELi128EEEEEEEEEvNT_6ParamsE,"",@"SHT_CUDA_INFO"
	.sectionflags	@""
	.align	4


	//----- nvinfo : EIATTR_CUDA_API_VERSION
	.align		4
        /*0000*/ 	.byte	0x04, 0x37
        /*0002*/ 	.short	(.L_690 - .L_689)
.L_689:
        /*0004*/ 	.word	0x00000082


	//----- nvinfo : EIATTR_KPARAM_INFO
	.align		4
.L_690:
        /*0008*/ 	.byte	0x04, 0x17
        /*000a*/ 	.short	(.L_692 - .L_691)
.L_691:
        /*000c*/ 	.word	0x00000000
        /*0010*/ 	.short	0x0000
        /*0012*/ 	.short	0x0000
        /*0014*/ 	.byte	0x00, 0xf0, 0x01, 0x2c


	//----- nvinfo : EIATTR_SPARSE_MMA_MASK
	.align		4
.L_692:
        /*0018*/ 	.byte	0x03, 0x50
        /*001a*/ 	.short	0x0000


	//----- nvinfo : EIATTR_MAXREG_COUNT
	.align		4
        /*001c*/ 	.byte	0x03, 0x1b
        /*001e*/ 	.short	0x00a8


	//----- nvinfo : EIATTR_MERCURY_ISA_VERSION
	.align		4
        /*0020*/ 	.byte	0x03, 0x5f
        /*0022*/ 	.short	0x0101


	//----- nvinfo : EIATTR_VRC_CTA_INIT_COUNT
	.align		4
        /*0024*/ 	.byte	0x02, 0x4a
	.zero		1
	.zero		1


	//----- nvinfo : EIATTR_EXIT_INSTR_OFFSETS
	.align		4
        /*0028*/ 	.byte	0x04, 0x1c
        /*002a*/ 	.short	(.L_694 - .L_693)


	//   ....[0]....
.L_693:
        /*002c*/ 	.word	0x00000010


	//----- nvinfo : EIATTR_MAX_THREADS
	.align		4
.L_694:
        /*0030*/ 	.byte	0x04, 0x05
        /*0032*/ 	.short	(.L_696 - .L_695)
.L_695:
        /*0034*/ 	.word	0x00000180
        /*0038*/ 	.word	0x00000001
        /*003c*/ 	.word	0x00000001


	//----- nvinfo : EIATTR_CBANK_PARAM_SIZE
	.align		4
.L_696:
        /*0040*/ 	.byte	0x03, 0x19
        /*0042*/ 	.short	0x0b00


	//----- nvinfo : EIATTR_PARAM_CBANK
	.align		4
        /*0044*/ 	.byte	0x04, 0x0a
        /*0046*/ 	.short	(.L_698 - .L_697)
	.align		4
.L_697:
        /*0048*/ 	.word	index@(.nv.constant0._ZN7cutlass13device_kernelIN5flash11enable_sm90INS1_16FlashAttnFwdSm90INS1_25CollectiveMainloopFwdSm90ILi2EN4cute5tupleIJNS5_1CILi1EEES8_S8_EEENS6_IJNS7_ILi128EEENS7_ILi96EEENS7_ILi64EEEEEELi256ENS_6half_tEfNS_4arch4Sm90ELb0ELb1ELb1ELb0ELb1ELb0ELb1ELb1ELb0ELb1ELb1ELb0EEENS1_21CollectiveEpilogueFwdINS6_IJSA_NS7_ILi256EEESB_EEES9_SE_SG_Li256ELb0ELb1ELb1ELb0EEENS1_19SingleTileSchedulerILb0ELb1ELb1ELi128EEEEEEEEEvNT_6ParamsE)
        /*004c*/ 	.short	0x0380
        /*004e*/ 	.short	0x0b00


	//----- nvinfo : EIATTR_SW_WAR
	.align		4
.L_698:
        /*0050*/ 	.byte	0x04, 0x36
        /*0052*/ 	.short	(.L_700 - .L_699)
.L_699:
        /*0054*/ 	.word	0x00000008
.L_700:


//--------------------- .nv.info._ZN7cutlass13device_kernelIN5flash11enable_sm90INS1_16FlashAttnFwdSm90INS1_25CollectiveMainloopFwdSm90ILi2EN4cute5tupleIJNS5_1CILi1EEES8_S8_EEENS6_IJNS7_ILi128EEENS7_ILi96EEENS7_ILi64EEEEEELi256ENS_6half_tEfNS_4arch4Sm90ELb0ELb1ELb1ELb1ELb1ELb0ELb0ELb1ELb0ELb1ELb1ELb0EEENS1_21CollectiveEpilogueFwdINS6_IJSA_NS7_ILi256EEESB_EEES9_SE_SG_Li256ELb1ELb1ELb1ELb0EEENS1_36VarlenDynamicPersistentTileSchedulerILi128ELi96ELi256ELi128ELb1ELb1ELb1ELb1ELb0ELb1EEEEEEEEEvNT_6ParamsE --------------------------
	.section	.nv.info._ZN7cutlass13device_kernelIN5flash11enable_sm90INS1_16FlashAttnFwdSm90INS1_25CollectiveMainloopFwdSm90ILi2EN4cute5tupleIJNS5_1CILi1EEES8_S8_EEENS6_IJNS7_ILi128EEENS7_ILi96EEENS7_ILi64EEEEEELi256ENS_6half_tEfNS_4arch4Sm90ELb0ELb1ELb1ELb1ELb1ELb0ELb0ELb1ELb0ELb1ELb1ELb0EEENS1_21CollectiveEpilogueFwdINS6_IJSA_NS7_ILi256EEESB_EEES9_SE_SG_Li256ELb1ELb1ELb1ELb0EEENS1_36VarlenDynamicPersistentTileSchedulerILi128ELi96ELi256ELi128ELb1ELb1ELb1ELb1ELb0ELb1EEEEEEEEEvNT_6ParamsE,"",@"SHT_CUDA_INFO"
	.sectionflags	@""
	.align	4


	//----- nvinfo : EIATTR_CUDA_API_VERSION
	.align		4
        /*0000*/ 	.byte	0x04, 0x37
        /*0002*/ 	.short	(.L_702 - .L_701)
.L_701:
        /*0004*/ 	.word	0x00000082


	//----- nvinfo : EIATTR_KPARAM_INFO
	.align		4
.L_702:
        /*0008*/ 	.byte	0x04, 0x17
        /*000a*/ 	.short	(.L_704 - .L_703)
.L_703:
        /*000c*/ 	.word	0x00000000
        /*0010*/ 	.short	0x0000
        /*0012*/ 	.short	0x0000
        /*0014*/ 	.byte	0x00, 0xf0, 0x01, 0x2a


	//----- nvinfo : EIATTR_SPARSE_MMA_MASK
	.align		4
.L_704:
        /*0018*/ 	.byte	0x03, 0x50
        /*001a*/ 	.short	0x0000


	//----- nvinfo : EIATTR_MAXREG_COUNT
	.align		4
        /*001c*/ 	.byte	0x03, 0x1b
        /*001e*/ 	.short	0x00a8


	//----- nvinfo : EIATTR_MERCURY_ISA_VERSION
	.align		4
        /*0020*/ 	.byte	0x03, 0x5f
        /*0022*/ 	.short	0x0101


	//----- nvinfo : EIATTR_VRC_CTA_INIT_COUNT
	.align		4
        /*0024*/ 	.byte	0x02, 0x4a
	.zero		1
	.zero		1


	//----- nvinfo : EIATTR_EXIT_INSTR_OFFSETS
	.align		4
        /*0028*/ 	.byte	0x04, 0x1c
        /*002a*/ 	.short	(.L_706 - .L_705)


	//   ....[0]....
.L_705:
        /*002c*/ 	.word	0x00000010


	//----- nvinfo : EIATTR_MAX_THREADS
	.align		4
.L_706:
        /*0030*/ 	.byte	0x04, 0x05
        /*0032*/ 	.short	(.L_708 - .L_707)
.L_707:
        /*0034*/ 	.word	0x00000180
        /*0038*/ 	.word	0x00000001
        /*003c*/ 	.word	0x00000001


	//----- nvinfo : EIATTR_CBANK_PARAM_SIZE
	.align		4
.L_708:
        /*0040*/ 	.byte	0x03, 0x19
        /*0042*/ 	.short	0x0a80


	//----- nvinfo : EIATTR_PARAM_CBANK
	.align		4
        /*0044*/ 	.byte	0x04, 0x0a
        /*0046*/ 	.short	(.L_710 - .L_709)
	.align		4
.L_709:
        /*0048*/ 	.word	index@(.nv.constant0._ZN7cutlass13device_kernelIN5flash11enable_sm90INS1_16FlashAttnFwdSm90INS1_25CollectiveMainloopFwdSm90ILi2EN4cute5tupleIJNS5_1CILi1EEES8_S8_EEENS6_IJNS7_ILi128EEENS7_ILi96EEENS7_ILi64EEEEEELi256ENS_6half_tEfNS_4arch4Sm90ELb0ELb1ELb1ELb1ELb1ELb0ELb0ELb1ELb0ELb1ELb1ELb0EEENS1_21CollectiveEpilogueFwdINS6_IJSA_NS7_ILi256EEESB_EEES9_SE_SG_Li256ELb1ELb1ELb1ELb0EEENS1_36VarlenDynamicPersistentTileSchedulerILi128ELi96ELi256ELi128ELb1ELb1ELb1ELb1ELb0ELb1EEEEEEEEEvNT_6ParamsE)
        /*004c*/ 	.short	0x0380
        /*004e*/ 	.short	0x0a80


	//----- nvinfo : EIATTR_SW_WAR
	.align		4
.L_710:
        /*0050*/ 	.byte	0x04, 0x36
        /*0052*/ 	.short	(.L_712 - .L_711)
.L_711:
        /*0054*/ 	.word	0x00000008
.L_712:


//--------------------- .nv.info._ZN7cutlass13device_kernelIN5flash11enable_sm90INS1_16FlashAttnFwdSm90INS1_25CollectiveMainloopFwdSm90ILi2EN4cute5tupleIJNS5_1CILi1EEES8_S8_EEENS6_IJNS7_ILi128EEENS7_ILi96EEENS7_ILi64EEEEEELi256ENS_6half_tEfNS_4arch4Sm90ELb0ELb1ELb1ELb1ELb1ELb1ELb0ELb1ELb0ELb1ELb1ELb0EEENS1_21CollectiveEpilogueFwdINS6_IJSA_NS7_ILi256EEESB_EEES9_SE_SG_Li256ELb1ELb1ELb1ELb0EEENS1_36VarlenDynamicPersistentTileSchedulerILi128ELi96ELi256ELi128ELb1ELb1ELb1ELb1ELb0ELb1EEEEEEEEEvNT_6ParamsE --------------------------
	.section	.nv.info._ZN7cutlass13device_kernelIN5flash11enable_sm90INS1_16FlashAttnFwdSm90INS1_25CollectiveMainloopFwdSm90ILi2EN4cute5tupleIJNS5_1CILi1EEES8_S8_EEENS6_IJNS7_ILi128EEENS7_ILi96EEENS7_ILi64EEEEEELi256ENS_6half_tEfNS_4arch4Sm90ELb0ELb1ELb1ELb1ELb1ELb1ELb0ELb1ELb0ELb1ELb1ELb0EEENS1_21CollectiveEpilogueFwdINS6_IJSA_NS7_ILi256EEESB_EEES9_SE_SG_Li256ELb1ELb1ELb1ELb0EEENS1_36VarlenDynamicPersistentTileSchedulerILi128ELi96ELi256ELi128ELb1ELb1ELb1ELb1ELb0ELb1EEEEEEEEEvNT_6ParamsE,"",@"SHT_CUDA_INFO"
	.sectionflags	@""
	.align	4


	//----- nvinfo : EIATTR_CUDA_API_VERSION
	.align		4
        /*0000*/ 	.byte	0x04, 0x37
        /*0002*/ 	.short	(.L_714 - .L_713)
.L_713:
        /*0004*/ 	.word	0x00000082


	//----- nvinfo : EIATTR_KPARAM_INFO
	.align		4
.L_714:
        /*0008*/ 	.byte	0x04, 0x17
        /*000a*/ 	.short	(.L_716 - .L_715)
.L_715:
        /*000c*/ 	.word	0x00000000
        /*0010*/ 	.short	0x0000
        /*0012*/ 	.short	0x0000
        /*0014*/ 	.byte	0x00, 0xf0, 0x01, 0x2a


	//----- nvinfo : EIATTR_SPARSE_MMA_MASK
	.align		4
.L_716:
        /*0018*/ 	.byte	0x03, 0x50
        /*001a*/ 	.short	0x0000


	//----- nvinfo : EIATTR_MAXREG_COUNT
	.align		4
        /*001c*/ 	.byte	0x03, 0x1b
        /*001e*/ 	.short	0x00a8


	//----- nvinfo : EIATTR_MERCURY_ISA_VERSION
	.align		4
        /*0020*/ 	.byte	0x03, 0x5f
        /*0022*/ 	.short	0x0101


	//----- nvinfo : EIATTR_VRC_CTA_INIT_COUNT
	.align		4
        /*0024*/ 	.byte	0x02, 0x4a
	.zero		1
	.zero		1


	//----- nvinfo : EIATTR_EXIT_INSTR_OFFSETS
	.align		4
        /*0028*/ 	.byte	0x04, 0x1c
        /*002a*/ 	.short	(.L_718 - .L_717)


	//   ....[0]....
.L_717:
        /*002c*/ 	.word	0x00000010


	//----- nvinfo : EIATTR_MAX_THREADS
	.align		4
.L_718:
        /*0030*/ 	.byte	0x04, 0x05
        /*0032*/ 	.short	(.L_720 - .L_719)
.L_719:
        /*0034*/ 	.word	0x00000180
        /*0038*/ 	.word	0x00000001
        /*003c*/ 	.word	0x00000001


	//----- nvinfo : EIATTR_CBANK_PARAM_SIZE
	.align		4
.L_720:
        /*0040*/ 	.byte	0x03, 0x19
        /*0042*/ 	.short	0x0a80


	//----- nvinfo : EIATTR_PARAM_CBANK
	.align		4
        /*0044*/ 	.byte	0x04, 0x0a
        /*0046*/ 	.short	(.L_722 - .L_721)
	.align		4
.L_721:
        /*0048*/ 	.word	index@(.nv.constant0._ZN7cutlass13device_kernelIN5flash11enable_sm90INS1_16FlashAttnFwdSm90INS1_25CollectiveMainloopFwdSm90ILi2EN4cute5tupleIJNS5_1CILi1EEES8_S8_EEENS6_IJNS7_ILi128EEENS7_ILi96EEENS7_ILi64EEEEEELi256ENS_6half_tEfNS_4arch4Sm90ELb0ELb1ELb1ELb1ELb1ELb1ELb0ELb1ELb0ELb1ELb1ELb0EEENS1_21CollectiveEpilogueFwdINS6_IJSA_NS7_ILi256EEESB_EEES9_SE_SG_Li256ELb1ELb1ELb1ELb0EEENS1_36VarlenDynamicPersistentTileSchedulerILi128ELi96ELi256ELi128ELb1ELb1ELb1ELb1ELb0ELb1EEEEEEEEEvNT_6ParamsE)
        /*004c*/ 	.short	0x0380
        /*004e*/ 	.short	0x0a80


	//----- nvinfo : EIATTR_SW_WAR
	.align		4
.L_722:
        /*0050*/ 	.byte	0x04, 0x36
        /*0052*/ 	.short	(.L_724 - .L_723)
.L_723:
        /*0054*/ 	.word	0x00000008
.L_724:


//--------------------- .nv.info._ZN7cutlass13device_kernelIN5flash11enable_sm90INS1_16FlashAttnFwdSm90INS1_25CollectiveMainloopFwdSm90ILi2EN4cute5tupleIJNS5_1CILi1EEES8_S8_EEENS6_IJNS7_ILi128EEENS7_ILi96EEENS7_ILi64EEEEEELi256ENS_6half_tEfNS_4arch4Sm90ELb0ELb1ELb1ELb1ELb1ELb0ELb1ELb1ELb0ELb1ELb1ELb0EEENS1_21CollectiveEpilogueFwdINS6_IJSA_NS7_ILi256EEESB_EEES9_SE_SG_Li256ELb1ELb1ELb1ELb0EEENS1_36VarlenDynamicPersistentTileSchedulerILi128ELi96ELi256ELi128ELb1ELb1ELb1ELb1ELb0ELb1EEEEEEEEEvNT_6ParamsE --------------------------
	.section	.nv.info._ZN7cutlass13device_kernelIN5flash11enable_sm90INS1_16FlashAttnFwdSm90INS1_25CollectiveMainloopFwdSm90ILi2EN4cute5tupleIJNS5_1CILi1EEES8_S8_EEENS6_IJNS7_ILi128EEENS7_ILi96EEENS7_ILi64EEEEEELi256ENS_6half_tEfNS_4arch4Sm90ELb0ELb1ELb1ELb1ELb1ELb0ELb1ELb1ELb0ELb1ELb1ELb0EEENS1_21CollectiveEpilogueFwdINS6_IJSA_NS7_ILi256EEESB_EEES9_SE_SG_Li256ELb1ELb1ELb1ELb0EEENS1_36VarlenDynamicPersistentTileSchedulerILi128ELi96ELi256ELi128ELb1ELb1ELb1ELb1ELb0ELb1EEEEEEEEEvNT_6ParamsE,"",@"SHT_CUDA_INFO"
	.sectionflags	@""
	.align	4


	//----- nvinfo : EIATTR_CUDA_API_VERSION
	.align		4
        /*0000*/ 	.byte	0x04, 0x37
        /*0002*/ 	.short	(.L_726 - .L_725)
.L_725:
        /*0004*/ 	.word	0x00000082


	//----- nvinfo : EIATTR_KPARAM_INFO
	.align		4
.L_726:
        /*0008*/ 	.byte	0x04, 0x17
        /*000a*/ 	.short	(.L_728 - .L_727)
.L_727:
        /*000c*/ 	.word	0x00000000
        /*0010*/ 	.short	0x0000
        /*0012*/ 	.short	0x0000
        /*0014*/ 	.byte	0x00, 0xf0, 0x01, 0x2e


	//----- nvinfo : EIATTR_SPARSE_MMA_MASK
	.align		4
.L_728:
        /*0018*/ 	.byte	0x03, 0x50
        /*001a*/ 	.short	0x0000


	//----- nvinfo : EIATTR_MAXREG_COUNT
	.align		4
        /*001c*/ 	.byte	0x03, 0x1b
        /*001e*/ 	.short	0x00a8


	//----- nvinfo : EIATTR_MERCURY_ISA_VERSION
	.align		4
        /*0020*/ 	.byte	0x03, 0x5f
        /*0022*/ 	.short	0x0101


	//----- nvinfo : EIATTR_VRC_CTA_INIT_COUNT
	.align		4
        /*0024*/ 	.byte	0x02, 0x4a
	.zero		1
	.zero		1


	//----- nvinfo : EIATTR_EXIT_INSTR_OFFSETS
	.align		4
        /*0028*/ 	.byte	0x04, 0x1c
        /*002a*/ 	.short	(.L_730 - .L_729)


	//   ....[0]....
.L_729:
        /*002c*/ 	.word	0x00000010


	//----- nvinfo : EIATTR_MAX_THREADS
	.align		4
.L_730:
        /*0030*/ 	.byte	0x04, 0x05
        /*0032*/ 	.short	(.L_732 - .L_731)
.L_731:
        /*0034*/ 	.word	0x00000180
        /*0038*/ 	.word	0x00000001
        /*003c*/ 	.word	0x00000001


	//----- nvinfo : EIATTR_CBANK_PARAM_SIZE
	.align		4
.L_732:
        /*0040*/ 	.byte	0x03, 0x19
        /*0042*/ 	.short	0x0b80


	//----- nvinfo : EIATTR_PARAM_CBANK
	.align		4
        /*0044*/ 	.byte	0x04, 0x0a
        /*0046*/ 	.short	(.L_734 - .L_733)
	.align		4
.L_733:
        /*0048*/ 	.word	index@(.nv.constant0._ZN7cutlass13device_kernelIN5flash11enable_sm90INS1_16FlashAttnFwdSm90INS1_25CollectiveMainloopFwdSm90ILi2EN4cute5tupleIJNS5_1CILi1EEES8_S8_EEENS6_IJNS7_ILi128EEENS7_ILi96EEENS7_ILi64EEEEEELi256ENS_6half_tEfNS_4arch4Sm90ELb0ELb1ELb1ELb1ELb1ELb0ELb1ELb1ELb0ELb1ELb1ELb0EEENS1_21CollectiveEpilogueFwdINS6_IJSA_NS7_ILi256EEESB_EEES9_SE_SG_Li256ELb1ELb1ELb1ELb0EEENS1_36VarlenDynamicPersistentTileSchedulerILi128ELi96ELi256ELi128ELb1ELb1ELb1ELb1ELb0ELb1EEEEEEEEEvNT_6ParamsE)
        /*004c*/ 	.short	0x0380
        /*004e*/ 	.short	0x0b80


	//----- nvinfo : EIATTR_SW_WAR
	.align		4
.L_734:
        /*0050*/ 	.byte	0x04, 0x36
        /*0052*/ 	.short	(.L_736 - .L_735)
.L_735:
        /*0054*/ 	.word	0x00000008
.L_736:


//--------------------- .nv.info._ZN7cutlass13device_kernelIN5flash11enable_sm90INS1_16FlashAttnFwdSm90INS1_25CollectiveMainloopFwdSm90ILi2EN4cute5tupleIJNS5_1CILi1EEES8_S8_EEENS6_IJNS7_ILi128EEENS7_ILi96EEENS7_ILi64EEEEEELi256ENS_6half_tEfNS_4arch4Sm90ELb0ELb1ELb1ELb1ELb1ELb1ELb1ELb1ELb0ELb1ELb1ELb0EEENS1_21CollectiveEpilogueFwdINS6_IJSA_NS7_ILi256EEESB_EEES9_SE_SG_Li256ELb1ELb1ELb1ELb0EEENS1_36VarlenDynamicPersistentTileSchedulerILi128ELi96ELi256ELi128ELb1ELb1ELb1ELb1ELb0ELb1EEEEEEEEEvNT_6ParamsE --------------------------
	.section	.nv.info._ZN7cutlass13device_kernelIN5flash11enable_sm90INS1_16FlashAttnFwdSm90INS1_25CollectiveMainloopFwdSm90ILi2EN4cute5tupleIJNS5_1CILi1EEES8_S8_EEENS6_IJNS7_ILi128EEENS7_ILi96EEENS7_ILi64EEEEEELi256ENS_6half_tEfNS_4arch4Sm90ELb0ELb1ELb1ELb1ELb1ELb1ELb1ELb1ELb0ELb1ELb1ELb0EEENS1_21CollectiveEpilogueFwdINS6_IJSA_NS7_ILi256EEESB_EEES9_SE_SG_Li256ELb1ELb1ELb1ELb0EEENS1_36VarlenDynamicPersistentTileSchedulerILi128ELi96ELi256ELi128ELb1ELb1ELb1ELb1ELb0ELb1EEEEEEEEEvNT_6ParamsE,"",@"SHT_CUDA_INFO"
	.sectionflags	@""
	.align	4


	//----- nvinfo : EIATTR_CUDA_API_VERSION
	.align		4
        /*0000*/ 	.byte	0x04, 0x37
        /*0002*/ 	.short	(.L_738 - .L_737)
.L_737:
        /*0004*/ 	.word	0x00000082


	//----- nvinfo : EIATTR_KPARAM_INFO
	.align		4
.L_738:
        /*0008*/ 	.byte	0x04, 0x17
        /*000a*/ 	.short	(.L_740 - .L_739)
.L_739:
        /*000c*/ 	.word	0x00000000
        /*0010*/ 	.short	0x0000
        /*0012*/ 	.short	0x0000
        /*0014*/ 	.byte	0x00, 0xf0, 0x01, 0x2e


	//----- nvinfo : EIATTR_SPARSE_MMA_MASK
	.align		4
.L_740:
        /*0018*/ 	.byte	0x03, 0x50
        /*001a*/ 	.short	0x0000


	//----- nvinfo : EIATTR_MAXREG_COUNT
	.align		4
        /*001c*/ 	.byte	0x03, 0x1b
        /*001e*/ 	.short	0x00a8


	//----- nvinfo : EIATTR_MERCURY_ISA_VERSION
	.align		4
        /*0020*/ 	.byte	0x03, 0x5f
        /*0022*/ 	.short	0x0101


	//----- nvinfo : EIATTR_VRC_CTA_INIT_COUNT
	.align		4
        /*0024*/ 	.byte	0x02, 0x4a
	.zero		1
	.zero		1


	//----- nvinfo : EIATTR_EXIT_INSTR_OFFSETS
	.align		4
        /*0028*/ 	.byte	0x04, 0x1c
        /*002a*/ 	.short	(.L_742 - .L_741)


	//   ....[0]....
.L_741:
        /*002c*/ 	.word	0x00000010


	//----- nvinfo : EIATTR_MAX_THREADS
	.align		4
.L_742:
        /*0030*/ 	.byte	0x04, 0x05
        /*0032*/ 	.short	(.L_744 - .L_743)
.L_743:
        /*0034*/ 	.word	0x00000180
        /*0038*/ 	.word	0x00000001
        /*003c*/ 	.word	0x00000001


	//----- nvinfo : EIATTR_CBANK_PARAM_SIZE
	.align		4
.L_744:
        /*0040*/ 	.byte	0x03, 0x19
        /*0042*/ 	.short	0x0b80


	//----- nvinfo : EIATTR_PARAM_CBANK
	.align		4
        /*0044*/ 	.byte	0x04, 0x0a
        /*0046*/ 	.short	(.L_746 - .L_745)
	.align		4
.L_745:
        /*0048*/ 	.word	index@(.nv.constant0._ZN7cutlass13device_kernelIN5flash11enable_sm90INS1_16FlashAttnFwdSm90INS1_25CollectiveMainloopFwdSm90ILi2EN4cute5tupleIJNS5_1CILi1EEES8_S8_EEENS6_IJNS7_ILi128EEENS7_ILi96EEENS7_ILi64EEEEEELi256ENS_6half_tEfNS_4arch4Sm90ELb0ELb1ELb1ELb1ELb1ELb1ELb1ELb1ELb0ELb1ELb1ELb0EEENS1_21CollectiveEpilogueFwdINS6_IJSA_NS7_ILi256EEESB_EEES9_SE_SG_Li256ELb1ELb1ELb1ELb0EEENS1_36VarlenDynamicPersistentTileSchedulerILi128ELi96ELi256ELi128ELb1ELb1ELb1ELb1ELb0ELb1EEEEEEEEEvNT_6ParamsE)
        /*004c*/ 	.short	0x0380
        /*004e*/ 	.short	0x0b80


	//----- nvinfo : EIATTR_SW_WAR
	.align		4
.L_746:
        /*0050*/ 	.byte	0x04, 0x36
        /*0052*/ 	.short	(.L_748 - .L_747)
.L_747:
        /*0054*/ 	.word	0x00000008
.L_748:


//--------------------- .nv.info._ZN7cutlass13device_kernelIN5flash11enable_sm90INS1_16FlashAttnFwdSm90INS1_25CollectiveMainloopFwdSm90ILi2EN4cute5tupleIJNS5_1CILi1EEES8_S8_EEENS6_IJNS7_ILi128EEENS7_ILi96EEENS7_ILi64EEEEEELi256ENS_6half_tEfNS_4arch4Sm90ELb1ELb0ELb1ELb0ELb1ELb0ELb0ELb1ELb0ELb1ELb1ELb0EEENS1_21CollectiveEpilogueFwdINS6_IJSA_NS7_ILi256EEESB_EEES9_SE_SG_Li256ELb0ELb1ELb1ELb0EEENS1_19SingleTileSchedulerILb0ELb1ELb1ELi128EEEEEEEEEvNT_6ParamsE --------------------------
	.section	.nv.info._ZN7cutlass13device_kernelIN5flash11enable_sm90INS1_16FlashAttnFwdSm90INS1_25CollectiveMainloopFwdSm90ILi2EN4cute5tupleIJNS5_1CILi1EEES8_S8_EEENS6_IJNS7_ILi128EEENS7_ILi96EEENS7_ILi64EEEEEELi256ENS_6half_tEfNS_4arch4Sm90ELb1ELb0ELb1ELb0ELb1ELb0ELb0ELb1ELb0ELb1ELb1ELb0EEENS1_21CollectiveEpilogueFwdINS6_IJSA_NS7_ILi256EEESB_EEES9_SE_SG_Li256ELb0ELb1ELb1ELb0EEENS1_19SingleTileSchedulerILb0ELb1ELb1ELi128EEEEEEEEEvNT_6ParamsE,"",@"SHT_CUDA_INFO"
	.sectionflags	@""
	.align	4


	//----- nvinfo : EIATTR_CUDA_API_VERSION
	.align		4
        /*0000*/ 	.byte	0x04, 0x37
        /*0002*/ 	.short	(.L_750 - .L_749)
.L_749:
        /*0004*/ 	.word	0x00000082


	//----- nvinfo : EIATTR_KPARAM_INFO
	.align		4
.L_750:
        /*0008*/ 	.byte	0x04, 0x17
        /*000a*/ 	.short	(.L_752 - .L_751)
.L_751:
        /*000c*/ 	.word	0x00000000
        /*0010*/ 	.short	0x0000
        /*0012*/ 	.short	0x0000
        /*0014*/ 	.byte	0x00, 0xf0, 0x01, 0x28


	//----- nvinfo : EIATTR_SPARSE_MMA_MASK
	.align		4
.L_752:
        /*0018*/ 	.byte	0x03, 0x50
        /*001a*/ 	.short	0x0000


	//----- nvinfo : EIATTR_MAXREG_COUNT
	.align		4
        /*001c*/ 	.byte	0x03, 0x1b
        /*001e*/ 	.short	0x00a8


	//----- nvinfo : EIATTR_MERCURY_ISA_VERSION
	.align		4
        /*0020*/ 	.byte	0x03, 0x5f
        /*0022*/ 	.short	0x0101


	//----- nvinfo : EIATTR_VRC_CTA_INIT_COUNT
	.align		4
        /*0024*/ 	.byte	0x02, 0x4a
	.zero		1
	.zero		1


	//----- nvinfo : EIATTR_EXIT_INSTR_OFFSETS
	.align		4
        /*0028*/ 	.byte	0x04, 0x1c
        /*002a*/ 	.short	(.L_754 - .L_753)


	//   ....[0]....
.L_753:
        /*002c*/ 	.word	0x00000010


	//----- nvinfo : EIATTR_MAX_THREADS
	.align		4
.L_754:
        /*0030*/ 	.byte	0x04, 0x05
        /*0032*/ 	.short	(.L_756 - .L_755)
.L_755:
        /*0034*/ 	.word	0x00000180
        /*0038*/ 	.word	0x00000001
        /*003c*/ 	.word	0x00000001


	//----- nvinfo : EIATTR_CBANK_PARAM_SIZE
	.align		4
.L_756:
        /*0040*/ 	.byte	0x03, 0x19
        /*0042*/ 	.short	0x0a00


	//----- nvinfo : EIATTR_PARAM_CBANK
	.align		4
        /*0044*/ 	.byte	0x04, 0x0a
        /*0046*/ 	.short	(.L_758 - .L_757)
	.align		4
.L_757:
        /*0048*/ 	.word	index@(.nv.constant0._ZN7cutlass13device_kernelIN5flash11enable_sm90INS1_16FlashAttnFwdSm90INS1_25CollectiveMainloopFwdSm90ILi2EN4cute5tupleIJNS5_1CILi1EEES8_S8_EEENS6_IJNS7_ILi128EEENS7_ILi96EEENS7_ILi64EEEEEELi256ENS_6half_tEfNS_4arch4Sm90ELb1ELb0ELb1ELb0ELb1ELb0ELb0ELb1ELb0ELb1ELb1ELb0EEENS1_21CollectiveEpilogueFwdINS6_IJSA_NS7_ILi256EEESB_EEES9_SE_SG_Li256ELb0ELb1ELb1ELb0EEENS1_19SingleTileSchedulerILb0ELb1ELb1ELi128EEEEEEEEEvNT_6ParamsE)
        /*004c*/ 	.short	0x0380
        /*004e*/ 	.short	0x0a00


	//----- nvinfo : EIATTR_SW_WAR
	.align		4
.L_758:
        /*0050*/ 	.byte	0x04, 0x36
        /*0052*/ 	.short	(.L_760 - .L_759)
.L_759:
        /*0054*/ 	.word	0x00000008
.L_760:


//--------------------- .nv.info._ZN7cutlass13device_kernelIN5flash11enable_sm90INS1_16FlashAttnFwdSm90INS1_25CollectiveMainloopFwdSm90ILi2EN4cute5tupleIJNS5_1CILi1EEES8_S8_EEENS6_IJNS7_ILi128EEENS7_ILi96EEENS7_ILi64EEEEEELi256ENS_6half_tEfNS_4arch4Sm90ELb1ELb0ELb1ELb0ELb1ELb0ELb1ELb1ELb0ELb1ELb1ELb0EEENS1_21CollectiveEpilogueFwdINS6_IJSA_NS7_ILi256EEESB_EEES9_SE_SG_Li256ELb0ELb1ELb1ELb0EEENS1_19SingleTileSchedulerILb0ELb1ELb1ELi128EEEEEEEEEvNT_6ParamsE --------------------------
	.section	.nv.info._ZN7cutlass13device_kernelIN5flash11enable_sm90INS1_16FlashAttnFwdSm90INS1_25CollectiveMainloopFwdSm90ILi2EN4cute5tupleIJNS5_1CILi1EEES8_S8_EEENS6_IJNS7_ILi128EEENS7_ILi96EEENS7_ILi64EEEEEELi256ENS_6half_tEfNS_4arch4Sm90ELb1ELb0ELb1ELb0ELb1ELb0ELb1ELb1ELb0ELb1ELb1ELb0EEENS1_21CollectiveEpilogueFwdINS6_IJSA_NS7_ILi256EEESB_EEES9_SE_SG_Li256ELb0ELb1ELb1ELb0EEENS1_19SingleTileSchedulerILb0ELb1ELb1ELi128EEEEEEEEEvNT_6ParamsE,"",@"SHT_CUDA_INFO"
	.sectionflags	@""
	.align	4


	//----- nvinfo : EIATTR_CUDA_API_VERSION
	.align		4
        /*0000*/ 	.byte	0x04, 0x37
        /*0002*/ 	.short	(.L_762 - .L_761)
.L_761:
        /*0004*/ 	.word	0x00000082


	//----- nvinfo : EIATTR_KPARAM_INFO
	.align		4
.L_762:
        /*0008*/ 	.byte	0x04, 0x17
        /*000a*/ 	.short	(.L_764 - .L_763)
.L_763:
        /*000c*/ 	.word	0x00000000
        /*0010*/ 	.short	0x0000
        /*0012*/ 	.short	0x0000
        /*0014*/ 	.byte	0x00, 0xf0, 0x01, 0x2c


	//----- nvinfo : EIATTR_SPARSE_MMA_MASK
	.align		4
.L_764:
        /*0018*/ 	.byte	0x03, 0x50
        /*001a*/ 	.short	0x0000


	//----- nvinfo : EIATTR_MAXREG_COUNT
	.align		4
        /*001c*/ 	.byte	0x03, 0x1b
        /*001e*/ 	.short	0x00a8


	//----- nvinfo : EIATTR_MERCURY_ISA_VERSION
	.align		4
        /*0020*/ 	.byte	0x03, 0x5f
        /*0022*/ 	.short	0x0101


	//----- nvinfo : EIATTR_VRC_CTA_INIT_COUNT
	.align		4
        /*0024*/ 	.byte	0x02, 0x4a
	.zero		1
	.zero		1


	//----- nvinfo : EIATTR_EXIT_INSTR_OFFSETS
	.align		4
        /*0028*/ 	.byte	0x04, 0x1c
        /*002a*/ 	.short	(.L_766 - .L_765)


	//   ....[0]....
.L_765:
        /*002c*/ 	.word	0x00000010


	//----- nvinfo : EIATTR_MAX_THREADS
	.align		4
.L_766:
        /*0030*/ 	.byte	0x04, 0x05
        /*0032*/ 	.short	(.L_768 - .L_767)
.L_767:
        /*0034*/ 	.word	0x00000180
        /*0038*/ 	.word	0x00000001
        /*003c*/ 	.word	0x00000001


	//----- nvinfo : EIATTR_CBANK_PARAM_SIZE
	.align		4
.L_768:
        /*0040*/ 	.byte	0x03, 0x19
        /*0042*/ 	.short	0x0b00


	//----- nvinfo : EIATTR_PARAM_CBANK
	.align		4
        /*0044*/ 	.byte	0x04, 0x0a
        /*0046*/ 	.short	(.L_770 - .L_769)
	.align		4
.L_769:
        /*0048*/ 	.word	index@(.nv.constant0._ZN7cutlass13device_kernelIN5flash11enable_sm90INS1_16FlashAttnFwdSm90INS1_25CollectiveMainloopFwdSm90ILi2EN4cute5tupleIJNS5_1CILi1EEES8_S8_EEENS6_IJNS7_ILi128EEENS7_ILi96EEENS7_ILi64EEEEEELi256ENS_6half_tEfNS_4arch4Sm90ELb1ELb0ELb1ELb0ELb1ELb0ELb1ELb1ELb0ELb1ELb1ELb0EEENS1_21CollectiveEpilogueFwdINS6_IJSA_NS7_ILi256EEESB_EEES9_SE_SG_Li256ELb0ELb1ELb1ELb0EEENS1_19SingleTileSchedulerILb0ELb1ELb1ELi128EEEEEEEEEvNT_6ParamsE)
        /*004c*/ 	.short	0x0380
        /*004e*/ 	.short	0x0b00


	//----- nvinfo : EIATTR_SW_WAR
	.align		4
.L_770:
        /*0050*/ 	.byte	0x04, 0x36
        /*0052*/ 	.short	(.L_772 - .L_771)
.L_771:
        /*0054*/ 	.word	0x00000008
.L_772:


//--------------------- .nv.info._ZN7cutlass13device_kernelIN5flash11enable_sm90INS1_16FlashAttnFwdSm90INS1_25CollectiveMainloopFwdSm90ILi2EN4cute5tupleIJNS5_1CILi1EEES8_S8_EEENS6_IJNS7_ILi128EEENS7_ILi96EEENS7_ILi64EEEEEELi256ENS_6half_tEfNS_4arch4Sm90ELb1ELb0ELb1ELb1ELb1ELb0ELb0ELb1ELb0ELb1ELb1ELb0EEENS1_21CollectiveEpilogueFwdINS6_IJSA_NS7_ILi256EEESB_EEES9_SE_SG_Li256ELb1ELb1ELb1ELb0EEENS1_36VarlenDynamicPersistentTileSchedulerILi128ELi96ELi256ELi128ELb1ELb1ELb1ELb1ELb1ELb1EEEEEEEEEvNT_6ParamsE --------------------------
	.section	.nv.info._ZN7cutlass13device_kernelIN5flash11enable_sm90INS1_16FlashAttnFwdSm90INS1_25CollectiveMainloopFwdSm90ILi2EN4cute5tupleIJNS5_1CILi1EEES8_S8_EEENS6_IJNS7_ILi128EEENS7_ILi96EEENS7_ILi64EEEEEELi256ENS_6half_tEfNS_4arch4Sm90ELb1ELb0ELb1ELb1ELb1ELb0ELb0ELb1ELb0ELb1ELb1ELb0EEENS1_21CollectiveEpilogueFwdINS6_IJSA_NS7_ILi256EEESB_EEES9_SE_SG_Li256ELb1ELb1ELb1ELb0EEENS1_36VarlenDynamicPersistentTileSchedulerILi128ELi96ELi256ELi128ELb1ELb1ELb1ELb1ELb1ELb1EEEEEEEEEvNT_6ParamsE,"",@"SHT_CUDA_INFO"
	.sectionflags	@""
	.align	4


	//----- nvinfo : EIATTR_CUDA_API_VERSION
	.align		4
        /*0000*/ 	.byte	0x04, 0x37
        /*0002*/ 	.short	(.L_774 - .L_773)
.L_773:
        /*0004*/ 	.word	0x00000082


	//----- nvinfo : EIATTR_KPARAM_INFO
	.align		4
.L_774:
        /*0008*/ 	.byte	0x04, 0x17
        /*000a*/ 	.short	(.L_776 - .L_775)
.L_775:
        /*000c*/ 	.word	0x00000000
        /*0010*/ 	.short	0x0000
        /*0012*/ 	.short	0x0000
        /*0014*/ 	.byte	0x00, 0xf0, 0x01, 0x2a


	//----- nvinfo : EIATTR_SPARSE_MMA_MASK
	.align		4
.L_776:
        /*0018*/ 	.byte	0x03, 0x50
        /*001a*/ 	.short	0x0000


	//----- nvinfo : EIATTR_MAXREG_COUNT
	.align		4
        /*001c*/ 	.byte	0x03, 0x1b
        /*001e*/ 	.short	0x00a8


	//----- nvinfo : EIATTR_MERCURY_ISA_VERSION
	.align		4
        /*0020*/ 	.byte	0x03, 0x5f
        /*0022*/ 	.short	0x0101


	//----- nvinfo : EIATTR_VRC_CTA_INIT_COUNT
	.align		4
        /*0024*/ 	.byte	0x02, 0x4a
	.zero		1
	.zero		1


	//----- nvinfo : EIATTR_EXIT_INSTR_OFFSETS
	.align		4
        /*0028*/ 	.byte	0x04, 0x1c
        /*002a*/ 	.short	(.L_778 - .L_777)


	//   ....[0]....
.L_777:
        /*002c*/ 	.word	0x00000010


	//----- nvinfo : EIATTR_MAX_THREADS
	.align		4
.L_778:
        /*0030*/ 	.byte	0x04, 0x05
        /*0032*/ 	.short	(.L_780 - .L_779)
.L_779:
        /*0034*/ 	.word	0x00000180
        /*0038*/ 	.word	0x00000001
        /*003c*/ 	.word	0x00000001


	//----- nvinfo : EIATTR_CBANK_PARAM_SIZE
	.align		4
.L_780:
        /*0040*/ 	.byte	0x03, 0x19
        /*0042*/ 	.short	0x0a80


	//----- nvinfo : EIATTR_PARAM_CBANK
	.align		4
        /*0044*/ 	.byte	0x04, 0x0a
        /*0046*/ 	.short	(.L_782 - .L_781)
	.align		4
.L_781:
        /*0048*/ 	.word	index@(.nv.constant0._ZN7cutlass13device_kernelIN5flash11enable_sm90INS1_16FlashAttnFwdSm90INS1_25CollectiveMainloopFwdSm90ILi2EN4cute5tupleIJNS5_1CILi1EEES8_S8_EEENS6_IJNS7_ILi128EEENS7_ILi96EEENS7_ILi64EEEEEELi256ENS_6half_tEfNS_4arch4Sm90ELb1ELb0ELb1ELb1ELb1ELb0ELb0ELb1ELb0ELb1ELb1ELb0EEENS1_21CollectiveEpilogueFwdINS6_IJSA_NS7_ILi256EEESB_EEES9_SE_SG_Li256ELb1ELb1ELb1ELb0EEENS1_36VarlenDynamicPersistentTileSchedulerILi128ELi96ELi256ELi128ELb1ELb1ELb1ELb1ELb1ELb1EEEEEEEEEvNT_6ParamsE)
        /*004c*/ 	.short	0x0380
        /*004e*/ 	.short	0x0a80


	//----- nvinfo : EIATTR_SW_WAR
	.align		4
.L_782:
        /*0050*/ 	.byte	0x04, 0x36
        /*0052*/ 	.short	(.L_784 - .L_783)
.L_783:
        /*0054*/ 	.word	0x00000008
.L_784:


//--------------------- .nv.info._ZN7cutlass13device_kernelIN5flash11enable_sm90INS1_16FlashAttnFwdSm90INS1_25CollectiveMainloopFwdSm90ILi2EN4cute5tupleIJNS5_1CILi1EEES8_S8_EEENS6_IJNS7_ILi128EEENS7_ILi96EEENS7_ILi64EEEEEELi256ENS_6half_tEfNS_4arch4Sm90ELb1ELb0ELb1ELb1ELb1ELb1ELb0ELb1ELb0ELb1ELb1ELb0EEENS1_21CollectiveEpilogueFwdINS6_IJSA_NS7_ILi256EEESB_EEES9_SE_SG_Li256ELb1ELb1ELb1ELb0EEENS1_36VarlenDynamicPersistentTileSchedulerILi128ELi96ELi256ELi128ELb1ELb1ELb1ELb1ELb1ELb1EEEEEEEEEvNT_6ParamsE --------------------------
	.section	.nv.info._ZN7cutlass13device_kernelIN5flash11enable_sm90INS1_16FlashAttnFwdSm90INS1_25CollectiveMainloopFwdSm90ILi2EN4cute5tupleIJNS5_1CILi1EEES8_S8_EEENS6_IJNS7_ILi128EEENS7_ILi96EEENS7_ILi64EEEEEELi256ENS_6half_tEfNS_4arch4Sm90ELb1ELb0ELb1ELb1ELb1ELb1ELb0ELb1ELb0ELb1ELb1ELb0EEENS1_21CollectiveEpilogueFwdINS6_IJSA_NS7_ILi256EEESB_EEES9_SE_SG_Li256ELb1ELb1ELb1ELb0EEENS1_36VarlenDynamicPersistentTileSchedulerILi128ELi96ELi256ELi128ELb1ELb1ELb1ELb1ELb1ELb1EEEEEEEEEvNT_6ParamsE,"",@"SHT_CUDA_INFO"
	.sectionflags	@""
	.align	4


	//----- nvinfo : EIATTR_CUDA_API_VERSION
	.align		4
        /*0000*/ 	.byte	0x04, 0x37
        /*0002*/ 	.short	(.L_786 - .L_785)
.L_785:
        /*0004*/ 	.word	0x00000082


	//----- nvinfo : EIATTR_KPARAM_INFO
	.align		4
.L_786:
        /*0008*/ 	.byte	0x04, 0x17
        /*000a*/ 	.short	(.L_788 - .L_787)
.L_787:
        /*000c*/ 	.word	0x00000000
        /*0010*/ 	.short	0x0000
        /*0012*/ 	.short	0x0000
        /*0014*/ 	.byte	0x00, 0xf0, 0x01, 0x2a


	//----- nvinfo : EIATTR_SPARSE_MMA_MASK
	.align		4
.L_788:
        /*0018*/ 	.byte	0x03, 0x50
        /*001a*/ 	.short	0x0000


	//----- nvinfo : EIATTR_MAXREG_COUNT
	.align		4
        /*001c*/ 	.byte	0x03, 0x1b
        /*001e*/ 	.short	0x00a8


	//----- nvinfo : EIATTR_MERCURY_ISA_VERSION
	.align		4
        /*0020*/ 	.byte	0x03, 0x5f
        /*0022*/ 	.short	0x0101


	//----- nvinfo : EIATTR_VRC_CTA_INIT_COUNT
	.align		4
        /*0024*/ 	.byte	0x02, 0x4a
	.zero		1
	.zero		1


	//----- nvinfo : EIATTR_EXIT_INSTR_OFFSETS
	.align		4
        /*0028*/ 	.byte	0x04, 0x1c
        /*002a*/ 	.short	(.L_790 - .L_789)


	//   ....[0]....
.L_789:
        /*002c*/ 	.word	0x00000010


	//----- nvinfo : EIATTR_MAX_THREADS
	.align		4
.L_790:
        /*0030*/ 	.byte	0x04, 0x05
        /*0032*/ 	.short	(.L_792 - .L_791)
.L_791:
        /*0034*/ 	.word	0x00000180
        /*0038*/ 	.word	0x00000001
        /*003c*/ 	.word	0x00000001


	//----- nvinfo : EIATTR_CBANK_PARAM_SIZE
	.align		4
.L_792:
        /*0040*/ 	.byte	0x03, 0x19
        /*0042*/ 	.short	0x0a80


	//----- nvinfo : EIATTR_PARAM_CBANK
	.align		4
        /*0044*/ 	.byte	0x04, 0x0a
        /*0046*/ 	.short	(.L_794 - .L_793)
	.align		4
.L_793:
        /*0048*/ 	.word	index@(.nv.constant0._ZN7cutlass13device_kernelIN5flash11enable_sm90INS1_16FlashAttnFwdSm90INS1_25CollectiveMainloopFwdSm90ILi2EN4cute5tupleIJNS5_1CILi1EEES8_S8_EEENS6_IJNS7_ILi128EEENS7_ILi96EEENS7_ILi64EEEEEELi256ENS_6half_tEfNS_4arch4Sm90ELb1ELb0ELb1ELb1ELb1ELb1ELb0ELb1ELb0ELb1ELb1ELb0EEENS1_21CollectiveEpilogueFwdINS6_IJSA_NS7_ILi256EEESB_EEES9_SE_SG_Li256ELb1ELb1ELb1ELb0EEENS1_36VarlenDynamicPersistentTileSchedulerILi128ELi96ELi256ELi128ELb1ELb1ELb1ELb1ELb1ELb1EEEEEEEEEvNT_6ParamsE)
        /*004c*/ 	.short	0x0380
        /*004e*/ 	.short	0x0a80


	//----- nvinfo : EIATTR_SW_WAR
	.align		4
.L_794:
        /*0050*/ 	.byte	0x04, 0x36
        /*0052*/ 	.short	(.L_796 - .L_795)
.L_795:
        /*0054*/ 	.word	0x00000008
.L_796:


//--------------------- .nv.info._ZN7cutlass13device_kernelIN5flash11enable_sm90INS1_16FlashAttnFwdSm90INS1_25CollectiveMainloopFwdSm90ILi2EN4cute5tupleIJNS5_1CILi1EEES8_S8_EEENS6_IJNS7_ILi128EEENS7_ILi96EEENS7_ILi64EEEEEELi256ENS_6half_tEfNS_4arch4Sm90ELb1ELb0ELb1ELb1ELb1ELb0ELb1ELb1ELb0ELb1ELb1ELb0EEENS1_21CollectiveEpilogueFwdINS6_IJSA_NS7_ILi256EEESB_EEES9_SE_SG_Li256ELb1ELb1ELb1ELb0EEENS1_36VarlenDynamicPersistentTileSchedulerILi128ELi96ELi256ELi128ELb1ELb1ELb1ELb1ELb1ELb1EEEEEEEEEvNT_6ParamsE --------------------------
	.section	.nv.info._ZN7cutlass13device_kernelIN5flash11enable_sm90INS1_16FlashAttnFwdSm90INS1_25CollectiveMainloopFwdSm90ILi2EN4cute5tupleIJNS5_1CILi1EEES8_S8_EEENS6_IJNS7_ILi128EEENS7_ILi96EEENS7_ILi64EEEEEELi256ENS_6half_tEfNS_4arch4Sm90ELb1ELb0ELb1ELb1ELb1ELb0ELb1ELb1ELb0ELb1ELb1ELb0EEENS1_21CollectiveEpilogueFwdINS6_IJSA_NS7_ILi256EEESB_EEES9_SE_SG_Li256ELb1ELb1ELb1ELb0EEENS1_36VarlenDynamicPersistentTileSchedulerILi128ELi96ELi256ELi128ELb1ELb1ELb1ELb1ELb1ELb1EEEEEEEEEvNT_6ParamsE,"",@"SHT_CUDA_INFO"
	.sectionflags	@""
	.align	4


	//----- nvinfo : EIATTR_CUDA_API_VERSION
	.align		4
        /*0000*/ 	.byte	0x04, 0x37
        /*0002*/ 	.short	(.L_798 - .L_797)
.L_797:
        /*0004*/ 	.word	0x00000082


	//----- nvinfo : EIATTR_KPARAM_INFO
	.align		4
.L_798:
        /*0008*/ 	.byte	0x04, 0x17
        /*000a*/ 	.short	(.L_800 - .L_799)
.L_799:
        /*000c*/ 	.word	0x00000000
        /*0010*/ 	.short	0x0000
        /*0012*/ 	.short	0x0000
        /*0014*/ 	.byte	0x00, 0xf0, 0x01, 0x2e


	//----- nvinfo : EIATTR_SPARSE_MMA_MASK
	.align		4
.L_800:
        /*0018*/ 	.byte	0x03, 0x50
        /*001a*/ 	.short	0x0000


	//----- nvinfo : EIATTR_MAXREG_COUNT
	.align		4
        /*001c*/ 	.byte	0x03, 0x1b
        /*001e*/ 	.short	0x00a8


	//----- nvinfo : EIATTR_MERCURY_ISA_VERSION
	.align		4
        /*0020*/ 	.byte	0x03, 0x5f
        /*0022*/ 	.short	0x0101


	//----- nvinfo : EIATTR_VRC_CTA_INIT_COUNT
	.align		4
        /*0024*/ 	.byte	0x02, 0x4a
	.zero		1
	.zero		1


	//----- nvinfo : EIATTR_EXIT_INSTR_OFFSETS
	.align		4
        /*0028*/ 	.byte	0x04, 0x1c
        /*002a*/ 	.short	(.L_802 - .L_801)


	//   ....[0]....
.L_801:
        /*002c*/ 	.word	0x00000010


	//----- nvinfo : EIATTR_MAX_THREADS
	.align		4
.L_802:
        /*0030*/ 	.byte	0x04, 0x05
        /*0032*/ 	.short	(.L_804 - .L_803)
.L_803:
        /*0034*/ 	.word	0x00000180
        /*0038*/ 	.word	0x00000001
        /*003c*/ 	.word	0x00000001


	//----- nvinfo : EIATTR_CBANK_PARAM_SIZE
	.align		4
.L_804:
        /*0040*/ 	.byte	0x03, 0x19
        /*0042*/ 	.short	0x0b80


	//----- nvinfo : EIATTR_PARAM_CBANK
	.align		4
        /*0044*/ 	.byte	0x04, 0x0a
        /*0046*/ 	.short	(.L_806 - .L_805)
	.align		4
.L_805:
        /*0048*/ 	.word	index@(.nv.constant0._ZN7cutlass13device_kernelIN5flash11enable_sm90INS1_16FlashAttnFwdSm90INS1_25CollectiveMainloopFwdSm90ILi2EN4cute5tupleIJNS5_1CILi1EEES8_S8_EEENS6_IJNS7_ILi128EEENS7_ILi96EEENS7_ILi64EEEEEELi256ENS_6half_tEfNS_4arch4Sm90ELb1ELb0ELb1ELb1ELb1ELb0ELb1ELb1ELb0ELb1ELb1ELb0EEENS1_21CollectiveEpilogueFwdINS6_IJSA_NS7_ILi256EEESB_EEES9_SE_SG_Li256ELb1ELb1ELb1ELb0EEENS1_36VarlenDynamicPersistentTileSchedulerILi128ELi96ELi256ELi128ELb1ELb1ELb1ELb1ELb1ELb1EEEEEEEEEvNT_6ParamsE)
        /*004c*/ 	.short	0x0380
        /*004e*/ 	.short	0x0b80


	//----- nvinfo : EIATTR_SW_WAR
	.align		4
.L_806:
        /*0050*/ 	.byte	0x04, 0x36
        /*0052*/ 	.short	(.L_808 - .L_807)
.L_807:
        /*0054*/ 	.word	0x00000008
.L_808:


//--------------------- .nv.info._ZN7cutlass13device_kernelIN5flash11enable_sm90INS1_16FlashAttnFwdSm90INS1_25CollectiveMainloopFwdSm90ILi2EN4cute5tupleIJNS5_1CILi1EEES8_S8_EEENS6_IJNS7_ILi128EEENS7_ILi96EEENS7_ILi64EEEEEELi256ENS_6half_tEfNS_4arch4Sm90ELb1ELb0ELb1ELb1ELb1ELb1ELb1ELb1ELb0ELb1ELb1ELb0EEENS1_21CollectiveEpilogueFwdINS6_IJSA_NS7_ILi256EEESB_EEES9_SE_SG_Li256ELb1ELb1ELb1ELb0EEENS1_36VarlenDynamicPersistentTileSchedulerILi128ELi96ELi256ELi128ELb1ELb1ELb1ELb1ELb1ELb1EEEEEEEEEvNT_6ParamsE --------------------------
	.section	.nv.info._ZN7cutlass13device_kernelIN5flash11enable_sm90INS1_16FlashAttnFwdSm90INS1_25CollectiveMainloopFwdSm90ILi2EN4cute5tupleIJNS5_1CILi1EEES8_S8_EEENS6_IJNS7_ILi128EEENS7_ILi96EEENS7_ILi64EEEEEELi256ENS_6half_tEfNS_4arch4Sm90ELb1ELb0ELb1ELb1ELb1ELb1ELb1ELb1ELb0ELb1ELb1ELb0EEENS1_21CollectiveEpilogueFwdINS6_IJSA_NS7_ILi256EEESB_EEES9_SE_SG_Li256ELb1ELb1ELb1ELb0EEENS1_36VarlenDynamicPersistentTileSchedulerILi128ELi96ELi256ELi128ELb1ELb1ELb1ELb1ELb1ELb1EEEEEEEEEvNT_6ParamsE,"",@"SHT_CUDA_INFO"
	.sectionflags	@""
	.align	4


	//----- nvinfo : EIATTR_CUDA_API_VERSION
	.align		4
        /*0000*/ 	.byte	0x04, 0x37
        /*0002*/ 	.short	(.L_810 - .L_809)
.L_809:
        /*0004*/ 	.word	0x00000082


	//----- nvinfo : EIATTR_KPARAM_INFO
	.align		4
.L_810:
        /*0008*/ 	.byte	0x04, 0x17
        /*000a*/ 	.short	(.L_812 - .L_811)
.L_811:
        /*000c*/ 	.word	0x00000000
        /*0010*/ 	.short	0x0000
        /*0012*/ 	.short	0x0000
        /*0014*/ 	.byte	0x00, 0xf0, 0x01, 0x2e


	//----- nvinfo : EIATTR_SPARSE_MMA_MASK
	.align		4
.L_812:
        /*0018*/ 	.byte	0x03, 0x50
        /*001a*/ 	.short	0x0000


	//----- nvinfo : EIATTR_MAXREG_COUNT
	.align		4
        /*001c*/ 	.byte	0x03, 0x1b
        /*001e*/ 	.short	0x00a8


	//----- nvinfo : EIATTR_MERCURY_ISA_VERSION
	.align		4
        /*0020*/ 	.byte	0x03, 0x5f
        /*0022*/ 	.short	0x0101


	//----- nvinfo : EIATTR_VRC_CTA_INIT_COUNT
	.align		4
        /*0024*/ 	.byte	0x02, 0x4a
	.zero		1
	.zero		1


	//----- nvinfo : EIATTR_EXIT_INSTR_OFFSETS
	.align		4
        /*0028*/ 	.byte	0x04, 0x1c
        /*002a*/ 	.short	(.L_814 - .L_813)


	//   ....[0]....
.L_813:
        /*002c*/ 	.word	0x00000010


	//----- nvinfo : EIATTR_MAX_THREADS
	.align		4
.L_814:
        /*0030*/ 	.byte	0x04, 0x05
        /*0032*/ 	.short	(.L_816 - .L_815)
.L_815:
        /*0034*/ 	.word	0x00000180
        /*0038*/ 	.word	0x00000001
        /*003c*/ 	.word	0x00000001


	//----- nvinfo : EIATTR_CBANK_PARAM_SIZE
	.align		4
.L_816:
        /*0040*/ 	.byte	0x03, 0x19
        /*0042*/ 	.short	0x0b80


	//----- nvinfo : EIATTR_PARAM_CBANK
	.align		4
        /*0044*/ 	.byte	0x04, 0x0a
        /*0046*/ 	.short	(.L_818 - .L_817)
	.align		4
.L_817:
        /*0048*/ 	.word	index@(.nv.constant0._ZN7cutlass13device_kernelIN5flash11enable_sm90INS1_16FlashAttnFwdSm90INS1_25CollectiveMainloopFwdSm90ILi2EN4cute5tupleIJNS5_1CILi1EEES8_S8_EEENS6_IJNS7_ILi128EEENS7_ILi96EEENS7_ILi64EEEEEELi256ENS_6half_tEfNS_4arch4Sm90ELb1ELb0ELb1ELb1ELb1ELb1ELb1ELb1ELb0ELb1ELb1ELb0EEENS1_21CollectiveEpilogueFwdINS6_IJSA_NS7_ILi256EEESB_EEES9_SE_SG_Li256ELb1ELb1ELb1ELb0EEENS1_36VarlenDynamicPersistentTileSchedulerILi128ELi96ELi256ELi128ELb1ELb1ELb1ELb1ELb1ELb1EEEEEEEEEvNT_6ParamsE)
        /*004c*/ 	.short	0x0380
        /*004e*/ 	.short	0x0b80


	//----- nvinfo : EIATTR_SW_WAR
	.align		4
.L_818:
        /*0050*/ 	.byte	0x04, 0x36
        /*0052*/ 	.short	(.L_820 - .L_819)
.L_819:
        /*0054*/ 	.word	0x00000008
.L_820:


//--------------------- .nv.callgraph             --------------------------
	.section	.nv.callgraph,"",@"SHT_CUDA_CALLGRAPH"
	.align	4
	.sectionentsize	8
	.align		4
        /*0000*/ 	.word	0x00000000
	.align		4
        /*0004*/ 	.word	0xffffffff
	.align		4
        /*0008*/ 	.word	0x00000000
	.align		4
        /*000c*/ 	.word	0xfffffffe
	.align		4
        /*0010*/ 	.word	0x00000000
	.align		4
        /*0014*/ 	.word	0xfffffffd
	.align		4
        /*0018*/ 	.word	0x00000000
	.align		4
        /*001c*/ 	.word	0xfffffffc


//--------------------- .nv.constant4             --------------------------
	.section	.nv.constant4,"a",@progbits
	.align	8
	.align		8
.nv.constant4:
        /*0000*/ 	.dword	_ZN87_INTERNAL_4220636e_51_flash_fwd_hdimdiff_fp16_paged_split_softcap_sm90_cu_21e1f8cb_36394cuda3std3__45__cpo5beginE
	.align		8
        /*0008*/ 	.dword	_ZN87_INTERNAL_4220636e_51_flash_fwd_hdimdiff_fp16_paged_split_softcap_sm90_cu_21e1f8cb_36394cuda3std3__45__cpo3endE
	.align		8
        /*0010*/ 	.dword	_ZN87_INTERNAL_4220636e_51_flash_fwd_hdimdiff_fp16_paged_split_softcap_sm90_cu_21e1f8cb_36394cuda3std3__45__cpo6cbeginE
	.align		8
        /*0018*/ 	.dword	_ZN87_INTERNAL_4220636e_51_flash_fwd_hdimdiff_fp16_paged_split_softcap_sm90_cu_21e1f8cb_36394cuda3std3__45__cpo4cendE
	.align		8
        /*0020*/ 	.dword	_ZN87_INTERNAL_4220636e_51_flash_fwd_hdimdiff_fp16_paged_split_softcap_sm90_cu_21e1f8cb_36394cuda3std3__489_GLOBAL__N__4220636e_51_flash_fwd_hdimdiff_fp16_paged_split_softcap_sm90_cu_21e1f8cb_36396ignoreE
	.align		8
        /*0028*/ 	.dword	_ZN87_INTERNAL_4220636e_51_flash_fwd_hdimdiff_fp16_paged_split_softcap_sm90_cu_21e1f8cb_36394cuda3std3__419piecewise_constructE
	.align		8
        /*0030*/ 	.dword	_ZN87_INTERNAL_4220636e_51_flash_fwd_hdimdiff_fp16_paged_split_softcap_sm90_cu_21e1f8cb_36394cuda3std3__48in_placeE
	.align		8
        /*0038*/ 	.dword	_ZN87_INTERNAL_4220636e_51_flash_fwd_hdimdiff_fp16_paged_split_softcap_sm90_cu_21e1f8cb_36394cuda3std6ranges3__45__cpo4swapE
	.align		8
        /*0040*/ 	.dword	_ZN87_INTERNAL_4220636e_51_flash_fwd_hdimdiff_fp16_paged_split_softcap_sm90_cu_21e1f8cb_36394cuda3std6ranges3__45__cpo9iter_moveE
	.align		8
        /*0048*/ 	.dword	_ZN87_INTERNAL_4220636e_51_flash_fwd_hdimdiff_fp16_paged_split_softcap_sm90_cu_21e1f8cb_36394cute7productE
	.align		8
        /*0050*/ 	.dword	_ZN87_INTERNAL_4220636e_51_flash_fwd_hdimdiff_fp16_paged_split_softcap_sm90_cu_21e1f8cb_36394cute1_E


//--------------------- .text._ZN7cutlass13device_kernelIN5flash11enable_sm90INS1_16FlashAttnFwdSm90INS1_25CollectiveMainloopFwdSm90ILi2EN4cute5tupleIJNS5_1CILi1EEES8_S8_EEENS6_IJNS7_ILi128EEENS7_ILi96EEENS7_ILi192EEEEEELi128ENS_6half_tEfNS_4arch4Sm90ELb0ELb0ELb1ELb0ELb1ELb0ELb0ELb1ELb1ELb1ELb1ELb0EEENS1_21CollectiveEpilogueFwdINS6_IJSA_SA_SB_EEES9_SE_SG_Li256ELb0ELb1ELb1ELb0EEENS1_19SingleTileSchedulerILb0ELb1ELb1ELi128EEEEEEEEEvNT_6ParamsE --------------------------
	.section	.text._ZN7cutlass13device_kernelIN5flash11enable_sm90INS1_16FlashAttnFwdSm90INS1_25CollectiveMainloopFwdSm90ILi2EN4cute5tupleIJNS5_1CILi1EEES8_S8_EEENS6_IJNS7_ILi128EEENS7_ILi96EEENS7_ILi192EEEEEELi128ENS_6half_tEfNS_4arch4Sm90ELb0ELb0ELb1ELb0ELb1ELb0ELb0ELb1ELb1ELb1ELb1ELb0EEENS1_21CollectiveEpilogueFwdINS6_IJSA_SA_SB_EEES9_SE_SG_Li256ELb0ELb1ELb1ELb0EEENS1_19SingleTileSchedulerILb0ELb1ELb1ELi128EEEEEEEEEvNT_6ParamsE,"ax",@progbits
	.align	128
.text._ZN7cutlass13device_kernelIN5flash11enable_sm90INS1_16FlashAttnFwdSm90INS1_25CollectiveMainloopFwdSm90ILi2EN4cute5tupleIJNS5_1CILi1EEES8_S8_EEENS6_IJNS7_ILi128EEENS7_ILi96EEENS7_ILi192EEEEEELi128ENS_6half_tEfNS_4arch4Sm90ELb0ELb0ELb1ELb0ELb1ELb0ELb0ELb1ELb1ELb1ELb1ELb0EEENS1_21CollectiveEpilogueFwdINS6_IJSA_SA_SB_EEES9_SE_SG_Li256ELb0ELb1ELb1ELb0EEENS1_19SingleTileSchedulerILb0ELb1ELb1ELi128EEEEEEEEEvNT_6ParamsE:
        .type           _ZN7cutlass13device_kernelIN5flash11enable_sm90INS1_16FlashAttnFwdSm90INS1_25CollectiveMainloopFwdSm90ILi2EN4cute5tupleIJNS5_1CILi1EEES8_S8_EEENS6_IJNS7_ILi128EEENS7_ILi96EEENS7_ILi192EEEEEELi128ENS_6half_tEfNS_4arch4Sm90ELb0ELb0ELb1ELb0ELb1ELb0ELb0ELb1ELb1ELb1ELb1ELb0EEENS1_21CollectiveEpilogueFwdINS6_IJSA_SA_SB_EEES9_SE_SG_Li256ELb0ELb1ELb1ELb0EEENS1_19SingleTileSchedulerILb0ELb1ELb1ELi128EEEEEEEEEvNT_6ParamsE,@function
        .size           _ZN7cutlass13device_kernelIN5flash11enable_sm90INS1_16FlashAttnFwdSm90INS1_25CollectiveMainloopFwdSm90ILi2EN4cute5tupleIJNS5_1CILi1EEES8_S8_EEENS6_IJNS7_ILi128EEENS7_ILi96EEENS7_ILi192EEEEEELi128ENS_6half_tEfNS_4arch4Sm90ELb0ELb0ELb1ELb0ELb1ELb0ELb0ELb1ELb1ELb1ELb1ELb0EEENS1_21CollectiveEpilogueFwdINS6_IJSA_SA_SB_EEES9_SE_SG_Li256ELb0ELb1ELb1ELb0EEENS1_19SingleTileSchedulerILb0ELb1ELb1ELi128EEEEEEEEEvNT_6ParamsE,(.L_x_45 - _ZN7cutlass13device_kernelIN5flash11enable_sm90INS1_16FlashAttnFwdSm90INS1_25CollectiveMainloopFwdSm90ILi2EN4cute5tupleIJNS5_1CILi1EEES8_S8_EEENS6_IJNS7_ILi128EEENS7_ILi96EEENS7_ILi192EEEEEELi128ENS_6half_tEfNS_4arch4Sm90ELb0ELb0ELb1ELb0ELb1ELb0ELb0ELb1ELb1ELb1ELb1ELb0EEENS1_21CollectiveEpilogueFwdINS6_IJSA_SA_SB_EEES9_SE_SG_Li256ELb0ELb1ELb1ELb0EEENS1_19SingleTileSchedulerILb0ELb1ELb1ELi128EEEEEEEEEvNT_6ParamsE)
        .other          _ZN7cutlass13device_kernelIN5flash11enable_sm90INS1_16FlashAttnFwdSm90INS1_25CollectiveMainloopFwdSm90ILi2EN4cute5tupleIJNS5_1CILi1EEES8_S8_EEENS6_IJNS7_ILi128EEENS7_ILi96EEENS7_ILi192EEEEEELi128ENS_6half_tEfNS_4arch4Sm90ELb0ELb0ELb1ELb0ELb1ELb0ELb0ELb1ELb1ELb1ELb1ELb0EEENS1_21CollectiveEpilogueFwdINS6_IJSA_SA_SB_EEES9_SE_SG_Li256ELb0ELb1ELb1ELb0EEENS1_19SingleTileSchedulerILb0ELb1ELb1ELi128EEEEEEEEEvNT_6ParamsE,@"STO_CUDA_ENTRY STV_DEFAULT"
_ZN7cutlass13device_kernelIN5flash11enable_sm90INS1_16FlashAttnFwdSm90INS1_25CollectiveMainloopFwdSm90ILi2EN4cute5tupleIJNS5_1CILi1EEES8_S8_EEENS6_IJNS7_ILi128EEENS7_ILi96EEENS7_ILi192EEEEEELi128ENS_6half_tEfNS_4arch4Sm90ELb0ELb0ELb1ELb0ELb1ELb0ELb0ELb1ELb1ELb1ELb1ELb0EEENS1_21CollectiveEpilogueFwdINS6_IJSA_SA_SB_EEES9_SE_SG_Li256ELb0ELb1ELb1ELb0EEENS1_19SingleTileSchedulerILb0ELb1ELb1ELi128EEEEEEEEEvNT_6ParamsE:
[----:B------:R-:W-:Y:S01]  /*0000*/  LDC R1, c[0x0][0x37c] ;  /* 0x0000df00ff017b82 */ /* 0x000fe20000000800 */
[----:B------:R-:W-:Y:S05]  /*0010*/  EXIT ;  /* 0x000000000000794d */ /* 0x000fea0003800000 */
.L_x_0:
[----:B------:R-:W-:-:S00]  /*0020*/  BRA `(.L_x_0) ;  /* 0xfffffffc00fc7947 */ /* 0x000fc0000383ffff */
[----:B------:R-:W-:-:S00]  /*0030*/  NOP ;  /* 0x0000000000007918 */ /* 0x000fc00000000000 */
        /* <DEDUP_REMOVED lines=12> */
.L_x_45:


//--------------------- .text._ZN7cutlass13device_kernelIN5flash11enable_sm90INS1_16FlashAttnFwdSm90INS1_25CollectiveMainloopFwdSm90ILi2EN4cute5tupleIJNS5_1CILi1EEES8_S8_EEENS6_IJNS7_ILi128EEENS7_ILi96EEENS7_ILi192EEEEEELi128ENS_6half_tEfNS_4arch4Sm90ELb0ELb0ELb1ELb1ELb1ELb0ELb0ELb1ELb1ELb1ELb1ELb0EEENS1_21CollectiveEpilogueFwdINS6_IJSA_SA_SB_EEES9_SE_SG_Li256ELb1ELb1ELb1ELb0EEENS1_36VarlenDynamicPersistentTileSchedulerILi128ELi96ELi256ELi128ELb1ELb1ELb1ELb0ELb1ELb1EEEEEEEEEvNT_6ParamsE --------------------------
	.section	.text._ZN7cutlass13device_kernelIN5flash11enable_sm90INS1_16FlashAttnFwdSm90INS1_25CollectiveMainloopFwdSm90ILi2EN4cute5tupleIJNS5_1CILi1EEES8_S8_EEENS6_IJNS7_ILi128EEENS7_ILi96EEENS7_ILi192EEEEEELi128ENS_6half_tEfNS_4arch4Sm90ELb0ELb0ELb1ELb1ELb1ELb0ELb0ELb1ELb1ELb1ELb1ELb0EEENS1_21CollectiveEpilogueFwdINS6_IJSA_SA_SB_EEES9_SE_SG_Li256ELb1ELb1ELb1ELb0EEENS1_36VarlenDynamicPersistentTileSchedulerILi128ELi96ELi256ELi128ELb1ELb1ELb1ELb0ELb1ELb1EEEEEEEEEvNT_6ParamsE,"ax",@progbits
	.align	128
.text._ZN7cutlass13device_kernelIN5flash11enable_sm90INS1_16FlashAttnFwdSm90INS1_25CollectiveMainloopFwdSm90ILi2EN4cute5tupleIJNS5_1CILi1EEES8_S8_EEENS6_IJNS7_ILi128EEENS7_ILi96EEENS7_ILi192EEEEEELi128ENS_6half_tEfNS_4arch4Sm90ELb0ELb0ELb1ELb1ELb1ELb0ELb0ELb1ELb1ELb1ELb1ELb0EEENS1_21CollectiveEpilogueFwdINS6_IJSA_SA_SB_EEES9_SE_SG_Li256ELb1ELb1ELb1ELb0EEENS1_36VarlenDynamicPersistentTileSchedulerILi128ELi96ELi256ELi128ELb1ELb1ELb1ELb0ELb1ELb1EEEEEEEEEvNT_6ParamsE:
        .type           _ZN7cutlass13device_kernelIN5flash11enable_sm90INS1_16FlashAttnFwdSm90INS1_25CollectiveMainloopFwdSm90ILi2EN4cute5tupleIJNS5_1CILi1EEES8_S8_EEENS6_IJNS7_ILi128EEENS7_ILi96EEENS7_ILi192EEEEEELi128ENS_6half_tEfNS_4arch4Sm90ELb0ELb0ELb1ELb1ELb1ELb0ELb0ELb1ELb1ELb1ELb1ELb0EEENS1_21CollectiveEpilogueFwdINS6_IJSA_SA_SB_EEES9_SE_SG_Li256ELb1ELb1ELb1ELb0EEENS1_36VarlenDynamicPersistentTileSchedulerILi128ELi96ELi256ELi128ELb1ELb1ELb1ELb0ELb1ELb1EEEEEEEEEvNT_6ParamsE,@function
        .size           _ZN7cutlass13device_kernelIN5flash11enable_sm90INS1_16FlashAttnFwdSm90INS1_25CollectiveMainloopFwdSm90ILi2EN4cute5tupleIJNS5_1CILi1EEES8_S8_EEENS6_IJNS7_ILi128EEENS7_ILi96EEENS7_ILi192EEEEEELi128ENS_6half_tEfNS_4arch4Sm90ELb0ELb0ELb1ELb1ELb1ELb0ELb0ELb1ELb1ELb1ELb1ELb0EEENS1_21CollectiveEpilogueFwdINS6_IJSA_SA_SB_EEES9_SE_SG_Li256ELb1ELb1ELb1ELb0EEENS1_36VarlenDynamicPersistentTileSchedulerILi128ELi96ELi256ELi128ELb1ELb1ELb1ELb0ELb1ELb1EEEEEEEEEvNT_6ParamsE,(.L_x_46 - _ZN7cutlass13device_kernelIN5flash11enable_sm90INS1_16FlashAttnFwdSm90INS1_25CollectiveMainloopFwdSm90ILi2EN4cute5tupleIJNS5_1CILi1EEES8_S8_EEENS6_IJNS7_ILi128EEENS7_ILi96EEENS7_ILi192EEEEEELi128ENS_6half_tEfNS_4arch4Sm90ELb0ELb0ELb1ELb1ELb1ELb0ELb0ELb1ELb1ELb1ELb1ELb0EEENS1_21CollectiveEpilogueFwdINS6_IJSA_SA_SB_EEES9_SE_SG_Li256ELb1ELb1ELb1ELb0EEENS1_36VarlenDynamicPersistentTileSchedulerILi128ELi96ELi256ELi128ELb1ELb1ELb1ELb0ELb1ELb1EEEEEEEEEvNT_6ParamsE)
        .other          _ZN7cutlass13device_kernelIN5flash11enable_sm90INS1_16FlashAttnFwdSm90INS1_25CollectiveMainloopFwdSm90ILi2EN4cute5tupleIJNS5_1CILi1EEES8_S8_EEENS6_IJNS7_ILi128EEENS7_ILi96EEENS7_ILi192EEEEEELi128ENS_6half_tEfNS_4arch4Sm90ELb0ELb0ELb1ELb1ELb1ELb0ELb0ELb1ELb1ELb1ELb1ELb0EEENS1_21CollectiveEpilogueFwdINS6_IJSA_SA_SB_EEES9_SE_SG_Li256ELb1ELb1ELb1ELb0EEENS1_36VarlenDynamicPersistentTileSchedulerILi128ELi96ELi256ELi128ELb1ELb1ELb1ELb0ELb1ELb1EEEEEEEEEvNT_6ParamsE,@"STO_CUDA_ENTRY STV_DEFAULT"
_ZN7cutlass13device_kernelIN5flash11enable_sm90INS1_16FlashAttnFwdSm90INS1_25CollectiveMainloopFwdSm90ILi2EN4cute5tupleIJNS5_1CILi1EEES8_S8_EEENS6_IJNS7_ILi128EEENS7_ILi96EEENS7_ILi192EEEEEELi128ENS_6half_tEfNS_4arch4Sm90ELb0ELb0ELb1ELb1ELb1ELb0ELb0ELb1ELb1ELb1ELb1ELb0EEENS1_21CollectiveEpilogueFwdINS6_IJSA_SA_SB_EEES9_SE_SG_Li256ELb1ELb1ELb1ELb0EEENS1_36VarlenDynamicPersistentTileSchedulerILi128ELi96ELi256ELi128ELb1ELb1ELb1ELb0ELb1ELb1EEEEEEEEEvNT_6ParamsE:
[----:B------:R-:W-:Y:S01]  /*0000*/  LDC R1, c[0x0][0x37c] ;  /* 0x0000df00ff017b82 */ /* 0x000fe20000000800 */
[----:B------:R-:W-:Y:S05]  /*0010*/  EXIT ;  /* 0x000000000000794d */ /* 0x000fea0003800000 */
.L_x_1:
        /* <DEDUP_REMOVED lines=14> */
.L_x_46:


//--------------------- .text._ZN7cutlass13device_kernelIN5flash11enable_sm90INS1_16FlashAttnFwdSm90INS1_25CollectiveMainloopFwdSm90ILi2EN4cute5tupleIJNS5_1CILi1EEES8_S8_EEENS6_IJNS7_ILi128EEENS7_ILi96EEENS7_ILi192EEEEEELi128ENS_6half_tEfNS_4arch4Sm90ELb0ELb0ELb1ELb1ELb1ELb1ELb0ELb1ELb1ELb1ELb1ELb0EEENS1_21CollectiveEpilogueFwdINS6_IJSA_SA_SB_EEES9_SE_SG_Li256ELb1ELb1ELb1ELb0EEENS1_36VarlenDynamicPersistentTileSchedulerILi128ELi96ELi256ELi128ELb1ELb1ELb1ELb0ELb1ELb1EEEEEEEEEvNT_6ParamsE --------------------------
	.section	.text._ZN7cutlass13device_kernelIN5flash11enable_sm90INS1_16FlashAttnFwdSm90INS1_25CollectiveMainloopFwdSm90ILi2EN4cute5tupleIJNS5_1CILi1EEES8_S8_EEENS6_IJNS7_ILi128EEENS7_ILi96EEENS7_ILi192EEEEEELi128ENS_6half_tEfNS_4arch4Sm90ELb0ELb0ELb1ELb1ELb1ELb1ELb0ELb1ELb1ELb1ELb1ELb0EEENS1_21CollectiveEpilogueFwdINS6_IJSA_SA_SB_EEES9_SE_SG_Li256ELb1ELb1ELb1ELb0EEENS1_36VarlenDynamicPersistentTileSchedulerILi128ELi96ELi256ELi128ELb1ELb1ELb1ELb0ELb1ELb1EEEEEEEEEvNT_6ParamsE,"ax",@progbits
	.align	128
.text._ZN7cutlass13device_kernelIN5flash11enable_sm90INS1_16FlashAttnFwdSm90INS1_25CollectiveMainloopFwdSm90ILi2EN4cute5tupleIJNS5_1CILi1EEES8_S8_EEENS6_IJNS7_ILi128EEENS7_ILi96EEENS7_ILi192EEEEEELi128ENS_6half_tEfNS_4arch4Sm90ELb0ELb0ELb1ELb1ELb1ELb1ELb0ELb1ELb1ELb1ELb1ELb0EEENS1_21CollectiveEpilogueFwdINS6_IJSA_SA_SB_EEES9_SE_SG_Li256ELb1ELb1ELb1ELb0EEENS1_36VarlenDynamicPersistentTileSchedulerILi128ELi96ELi256ELi128ELb1ELb1ELb1ELb0ELb1ELb1EEEEEEEEEvNT_6ParamsE:
        .type           _ZN7cutlass13device_kernelIN5flash11enable_sm90INS1_16FlashAttnFwdSm90INS1_25CollectiveMainloopFwdSm90ILi2EN4cute5tupleIJNS5_1CILi1EEES8_S8_EEENS6_IJNS7_ILi128EEENS7_ILi96EEENS7_ILi192EEEEEELi128ENS_6half_tEfNS_4arch4Sm90ELb0ELb0ELb1ELb1ELb1ELb1ELb0ELb1ELb1ELb1ELb1ELb0EEENS1_21CollectiveEpilogueFwdINS6_IJSA_SA_SB_EEES9_SE_SG_Li256ELb1ELb1ELb1ELb0EEENS1_36VarlenDynamicPersistentTileSchedulerILi128ELi96ELi256ELi128ELb1ELb1ELb1ELb0ELb1ELb1EEEEEEEEEvNT_6ParamsE,@function
        .size           _ZN7cutlass13device_kernelIN5flash11enable_sm90INS1_16FlashAttnFwdSm90INS1_25CollectiveMainloopFwdSm90ILi2EN4cute5tupleIJNS5_1CILi1EEES8_S8_EEENS6_IJNS7_ILi128EEENS7_ILi96EEENS7_ILi192EEEEEELi128ENS_6half_tEfNS_4arch4Sm90ELb0ELb0ELb1ELb1ELb1ELb1ELb0ELb1ELb1ELb1ELb1ELb0EEENS1_21CollectiveEpilogueFwdINS6_IJSA_SA_SB_EEES9_SE_SG_Li256ELb1ELb1ELb1ELb0EEENS1_36VarlenDynamicPersistentTileSchedulerILi128ELi96ELi256ELi128ELb1ELb1ELb1ELb0ELb1ELb1EEEEEEEEEvNT_6ParamsE,(.L_x_47 - _ZN7cutlass13device_kernelIN5flash11enable_sm90INS1_16FlashAttnFwdSm90INS1_25CollectiveMainloopFwdSm90ILi2EN4cute5tupleIJNS5_1CILi1EEES8_S8_EEENS6_IJNS7_ILi128EEENS7_ILi96EEENS7_ILi192EEEEEELi128ENS_6half_tEfNS_4arch4Sm90ELb0ELb0ELb1ELb1ELb1ELb1ELb0ELb1ELb1ELb1ELb1ELb0EEENS1_21CollectiveEpilogueFwdINS6_IJSA_SA_SB_EEES9_SE_SG_Li256ELb1ELb1ELb1ELb0EEENS1_36VarlenDynamicPersistentTileSchedulerILi128ELi96ELi256ELi128ELb1ELb1ELb1ELb0ELb1ELb1EEEEEEEEEvNT_6ParamsE)
        .other          _ZN7cutlass13device_kernelIN5flash11enable_sm90INS1_16FlashAttnFwdSm90INS1_25CollectiveMainloopFwdSm90ILi2EN4cute5tupleIJNS5_1CILi1EEES8_S8_EEENS6_IJNS7_ILi128EEENS7_ILi96EEENS7_ILi192EEEEEELi128ENS_6half_tEfNS_4arch4Sm90ELb0ELb0ELb1ELb1ELb1ELb1ELb0ELb1ELb1ELb1ELb1ELb0EEENS1_21CollectiveEpilogueFwdINS6_IJSA_SA_SB_EEES9_SE_SG_Li256ELb1ELb1ELb1ELb0EEENS1_36VarlenDynamicPersistentTileSchedulerILi128ELi96ELi256ELi128ELb1ELb1ELb1ELb0ELb1ELb1EEEEEEEEEvNT_6ParamsE,@"STO_CUDA_ENTRY STV_DEFAULT"
_ZN7cutlass13device_kernelIN5flash11enable_sm90INS1_16FlashAttnFwdSm90INS1_25CollectiveMainloopFwdSm90ILi2EN4cute5tupleIJNS5_1CILi1EEES8_S8_EEENS6_IJNS7_ILi128EEENS7_ILi96EEENS7_ILi192EEEEEELi128ENS_6half_tEfNS_4arch4Sm90ELb0ELb0ELb1ELb1ELb1ELb1ELb0ELb1ELb1ELb1ELb1ELb0EEENS1_21CollectiveEpilogueFwdINS6_IJSA_SA_SB_EEES9_SE_SG_Li256ELb1ELb1ELb1ELb0EEENS1_36VarlenDynamicPersistentTileSchedulerILi128ELi96ELi256ELi128ELb1ELb1ELb1ELb0ELb1ELb1EEEEEEEEEvNT_6ParamsE:
[----:B------:R-:W-:Y:S01]  /*0000*/  LDC R1, c[0x0][0x37c] ;  /* 0x0000df00ff017b82 */ /* 0x000fe20000000800 */
[----:B------:R-:W-:Y:S05]  /*0010*/  EXIT ;  /* 0x000000000000794d */ /* 0x000fea0003800000 */
.L_x_2:
        /* <DEDUP_REMOVED lines=14> */
.L_x_47:


//--------------------- .text._ZN7cutlass13device_kernelIN5flash11enable_sm90INS1_16FlashAttnFwdSm90INS1_25CollectiveMainloopFwdSm90ILi2EN4cute5tupleIJNS5_1CILi1EEES8_S8_EEENS6_IJNS7_ILi128EEENS7_ILi96EEENS7_ILi192EEEEEELi128ENS_6half_tEfNS_4arch4Sm90ELb0ELb1ELb1ELb0ELb1ELb0ELb0ELb1ELb1ELb1ELb1ELb0EEENS1_21CollectiveEpilogueFwdINS6_IJSA_SA_SB_EEES9_SE_SG_Li256ELb0ELb1ELb1ELb0EEENS1_19SingleTileSchedulerILb0ELb1ELb1ELi128EEEEEEEEEvNT_6ParamsE --------------------------
	.section	.text._ZN7cutlass13device_kernelIN5flash11enable_sm90INS1_16FlashAttnFwdSm90INS1_25CollectiveMainloopFwdSm90ILi2EN4cute5tupleIJNS5_1CILi1EEES8_S8_EEENS6_IJNS7_ILi128EEENS7_ILi96EEENS7_ILi192EEEEEELi128ENS_6half_tEfNS_4arch4Sm90ELb0ELb1ELb1ELb0ELb1ELb0ELb0ELb1ELb1ELb1ELb1ELb0EEENS1_21CollectiveEpilogueFwdINS6_IJSA_SA_SB_EEES9_SE_SG_Li256ELb0ELb1ELb1ELb0EEENS1_19SingleTileSchedulerILb0ELb1ELb1ELi128EEEEEEEEEvNT_6ParamsE,"ax",@progbits
	.align	128
.text._ZN7cutlass13device_kernelIN5flash11enable_sm90INS1_16FlashAttnFwdSm90INS1_25CollectiveMainloopFwdSm90ILi2EN4cute5tupleIJNS5_1CILi1EEES8_S8_EEENS6_IJNS7_ILi128EEENS7_ILi96EEENS7_ILi192EEEEEELi128ENS_6half_tEfNS_4arch4Sm90ELb0ELb1ELb1ELb0ELb1ELb0ELb0ELb1ELb1ELb1ELb1ELb0EEENS1_21CollectiveEpilogueFwdINS6_IJSA_SA_SB_EEES9_SE_SG_Li256ELb0ELb1ELb1ELb0EEENS1_19SingleTileSchedulerILb0ELb1ELb1ELi128EEEEEEEEEvNT_6ParamsE:
        .type           _ZN7cutlass13device_kernelIN5flash11enable_sm90INS1_16FlashAttnFwdSm90INS1_25CollectiveMainloopFwdSm90ILi2EN4cute5tupleIJNS5_1CILi1EEES8_S8_EEENS6_IJNS7_ILi128EEENS7_ILi96EEENS7_ILi192EEEEEELi128ENS_6half_tEfNS_4arch4Sm90ELb0ELb1ELb1ELb0ELb1ELb0ELb0ELb1ELb1ELb1ELb1ELb0EEENS1_21CollectiveEpilogueFwdINS6_IJSA_SA_SB_EEES9_SE_SG_Li256ELb0ELb1ELb1ELb0EEENS1_19SingleTileSchedulerILb0ELb1ELb1ELi128EEEEEEEEEvNT_6ParamsE,@function
        .size           _ZN7cutlass13device_kernelIN5flash11enable_sm90INS1_16FlashAttnFwdSm90INS1_25CollectiveMainloopFwdSm90ILi2EN4cute5tupleIJNS5_1CILi1EEES8_S8_EEENS6_IJNS7_ILi128EEENS7_ILi96EEENS7_ILi192EEEEEELi128ENS_6half_tEfNS_4arch4Sm90ELb0ELb1ELb1ELb0ELb1ELb0ELb0ELb1ELb1ELb1ELb1ELb0EEENS1_21CollectiveEpilogueFwdINS6_IJSA_SA_SB_EEES9_SE_SG_Li256ELb0ELb1ELb1ELb0EEENS1_19SingleTileSchedulerILb0ELb1ELb1ELi128EEEEEEEEEvNT_6ParamsE,(.L_x_48 - _ZN7cutlass13device_kernelIN5flash11enable_sm90INS1_16FlashAttnFwdSm90INS1_25CollectiveMainloopFwdSm90ILi2EN4cute5tupleIJNS5_1CILi1EEES8_S8_EEENS6_IJNS7_ILi128EEENS7_ILi96EEENS7_ILi192EEEEEELi128ENS_6half_tEfNS_4arch4Sm90ELb0ELb1ELb1ELb0ELb1ELb0ELb0ELb1ELb1ELb1ELb1ELb0EEENS1_21CollectiveEpilogueFwdINS6_IJSA_SA_SB_EEES9_SE_SG_Li256ELb0ELb1ELb1ELb0EEENS1_19SingleTileSchedulerILb0ELb1ELb1ELi128EEEEEEEEEvNT_6ParamsE)
        .other          _ZN7cutlass13device_kernelIN5flash11enable_sm90INS1_16FlashAttnFwdSm90INS1_25CollectiveMainloopFwdSm90ILi2EN4cute5tupleIJNS5_1CILi1EEES8_S8_EEENS6_IJNS7_ILi128EEENS7_ILi96EEENS7_ILi192EEEEEELi128ENS_6half_tEfNS_4arch4Sm90ELb0ELb1ELb1ELb0ELb1ELb0ELb0ELb1ELb1ELb1ELb1ELb0EEENS1_21CollectiveEpilogueFwdINS6_IJSA_SA_SB_EEES9_SE_SG_Li256ELb0ELb1ELb1ELb0EEENS1_19SingleTileSchedulerILb0ELb1ELb1ELi128EEEEEEEEEvNT_6ParamsE,@"STO_CUDA_ENTRY STV_DEFAULT"
_ZN7cutlass13device_kernelIN5flash11enable_sm90INS1_16FlashAttnFwdSm90INS1_25CollectiveMainloopFwdSm90ILi2EN4cute5tupleIJNS5_1CILi1EEES8_S8_EEENS6_IJNS7_ILi128EEENS7_ILi96EEENS7_ILi192EEEEEELi128ENS_6half_tEfNS_4arch4Sm90ELb0ELb1ELb1ELb0ELb1ELb0ELb0ELb1ELb1ELb1ELb1ELb0EEENS1_21CollectiveEpilogueFwdINS6_IJSA_SA_SB_EEES9_SE_SG_Li256ELb0ELb1ELb1ELb0EEENS1_19SingleTileSchedulerILb0ELb1ELb1ELi128EEEEEEEEEvNT_6ParamsE:
[----:B------:R-:W-:Y:S01]  /*0000*/  LDC R1, c[0x0][0x37c] ;  /* 0x0000df00ff017b82 */ /* 0x000fe20000000800 */
[----:B------:R-:W-:Y:S05]  /*0010*/  EXIT ;  /* 0x000000000000794d */ /* 0x000fea0003800000 */
.L_x_3:
        /* <DEDUP_REMOVED lines=14> */
.L_x_48:


//--------------------- .text._ZN7cutlass13device_kernelIN5flash11enable_sm90INS1_16FlashAttnFwdSm90INS1_25CollectiveMainloopFwdSm90ILi2EN4cute5tupleIJNS5_1CILi1EEES8_S8_EEENS6_IJNS7_ILi128EEENS7_ILi96EEENS7_ILi192EEEEEELi128ENS_6half_tEfNS_4arch4Sm90ELb0ELb1ELb1ELb1ELb1ELb0ELb0ELb1ELb1ELb1ELb1ELb0EEENS1_21CollectiveEpilogueFwdINS6_IJSA_SA_SB_EEES9_SE_SG_Li256ELb1ELb1ELb1ELb0EEENS1_36VarlenDynamicPersistentTileSchedulerILi128ELi96ELi256ELi128ELb1ELb1ELb1ELb1ELb0ELb1EEEEEEEEEvNT_6ParamsE --------------------------
	.section	.text._ZN7cutlass13device_kernelIN5flash11enable_sm90INS1_16FlashAttnFwdSm90INS1_25CollectiveMainloopFwdSm90ILi2EN4cute5tupleIJNS5_1CILi1EEES8_S8_EEENS6_IJNS7_ILi128EEENS7_ILi96EEENS7_ILi192EEEEEELi128ENS_6half_tEfNS_4arch4Sm90ELb0ELb1ELb1ELb1ELb1ELb0ELb0ELb1ELb1ELb1ELb1ELb0EEENS1_21CollectiveEpilogueFwdINS6_IJSA_SA_SB_EEES9_SE_SG_Li256ELb1ELb1ELb1ELb0EEENS1_36VarlenDynamicPersistentTileSchedulerILi128ELi96ELi256ELi128ELb1ELb1ELb1ELb1ELb0ELb1EEEEEEEEEvNT_6ParamsE,"ax",@progbits
	.align	128
.text._ZN7cutlass13device_kernelIN5flash11enable_sm90INS1_16FlashAttnFwdSm90INS1_25CollectiveMainloopFwdSm90ILi2EN4cute5tupleIJNS5_1CILi1EEES8_S8_EEENS6_IJNS7_ILi128EEENS7_ILi96EEENS7_ILi192EEEEEELi128ENS_6half_tEfNS_4arch4Sm90ELb0ELb1ELb1ELb1ELb1ELb0ELb0ELb1ELb1ELb1ELb1ELb0EEENS1_21CollectiveEpilogueFwdINS6_IJSA_SA_SB_EEES9_SE_SG_Li256ELb1ELb1ELb1ELb0EEENS1_36VarlenDynamicPersistentTileSchedulerILi128ELi96ELi256ELi128ELb1ELb1ELb1ELb1ELb0ELb1EEEEEEEEEvNT_6ParamsE:
        .type           _ZN7cutlass13device_kernelIN5flash11enable_sm90INS1_16FlashAttnFwdSm90INS1_25CollectiveMainloopFwdSm90ILi2EN4cute5tupleIJNS5_1CILi1EEES8_S8_EEENS6_IJNS7_ILi128EEENS7_ILi96EEENS7_ILi192EEEEEELi128ENS_6half_tEfNS_4arch4Sm90ELb0ELb1ELb1ELb1ELb1ELb0ELb0ELb1ELb1ELb1ELb1ELb0EEENS1_21CollectiveEpilogueFwdINS6_IJSA_SA_SB_EEES9_SE_SG_Li256ELb1ELb1ELb1ELb0EEENS1_36VarlenDynamicPersistentTileSchedulerILi128ELi96ELi256ELi128ELb1ELb1ELb1ELb1ELb0ELb1EEEEEEEEEvNT_6ParamsE,@function
        .size           _ZN7cutlass13device_kernelIN5flash11enable_sm90INS1_16FlashAttnFwdSm90INS1_25CollectiveMainloopFwdSm90ILi2EN4cute5tupleIJNS5_1CILi1EEES8_S8_EEENS6_IJNS7_ILi128EEENS7_ILi96EEENS7_ILi192EEEEEELi128ENS_6half_tEfNS_4arch4Sm90ELb0ELb1ELb1ELb1ELb1ELb0ELb0ELb1ELb1ELb1ELb1ELb0EEENS1_21CollectiveEpilogueFwdINS6_IJSA_SA_SB_EEES9_SE_SG_Li256ELb1ELb1ELb1ELb0EEENS1_36VarlenDynamicPersistentTileSchedulerILi128ELi96ELi256ELi128ELb1ELb1ELb1ELb1ELb0ELb1EEEEEEEEEvNT_6ParamsE,(.L_x_49 - _ZN7cutlass13device_kernelIN5flash11enable_sm90INS1_16FlashAttnFwdSm90INS1_25CollectiveMainloopFwdSm90ILi2EN4cute5tupleIJNS5_1CILi1EEES8_S8_EEENS6_IJNS7_ILi128EEENS7_ILi96EEENS7_ILi192EEEEEELi128ENS_6half_tEfNS_4arch4Sm90ELb0ELb1ELb1ELb1ELb1ELb0ELb0ELb1ELb1ELb1ELb1ELb0EEENS1_21CollectiveEpilogueFwdINS6_IJSA_SA_SB_EEES9_SE_SG_Li256ELb1ELb1ELb1ELb0EEENS1_36VarlenDynamicPersistentTileSchedulerILi128ELi96ELi256ELi128ELb1ELb1ELb1ELb1ELb0ELb1EEEEEEEEEvNT_6ParamsE)
        .other          _ZN7cutlass13device_kernelIN5flash11enable_sm90INS1_16FlashAttnFwdSm90INS1_25CollectiveMainloopFwdSm90ILi2EN4cute5tupleIJNS5_1CILi1EEES8_S8_EEENS6_IJNS7_ILi128EEENS7_ILi96EEENS7_ILi192EEEEEELi128ENS_6half_tEfNS_4arch4Sm90ELb0ELb1ELb1ELb1ELb1ELb0ELb0ELb1ELb1ELb1ELb1ELb0EEENS1_21CollectiveEpilogueFwdINS6_IJSA_SA_SB_EEES9_SE_SG_Li256ELb1ELb1ELb1ELb0EEENS1_36VarlenDynamicPersistentTileSchedulerILi128ELi96ELi256ELi128ELb1ELb1ELb1ELb1ELb0ELb1EEEEEEEEEvNT_6ParamsE,@"STO_CUDA_ENTRY STV_DEFAULT"
_ZN7cutlass13device_kernelIN5flash11enable_sm90INS1_16FlashAttnFwdSm90INS1_25CollectiveMainloopFwdSm90ILi2EN4cute5tupleIJNS5_1CILi1EEES8_S8_EEENS6_IJNS7_ILi128EEENS7_ILi96EEENS7_ILi192EEEEEELi128ENS_6half_tEfNS_4arch4Sm90ELb0ELb1ELb1ELb1ELb1ELb0ELb0ELb1ELb1ELb1ELb1ELb0EEENS1_21CollectiveEpilogueFwdINS6_IJSA_SA_SB_EEES9_SE_SG_Li256ELb1ELb1ELb1ELb0EEENS1_36VarlenDynamicPersistentTileSchedulerILi128ELi96ELi256ELi128ELb1ELb1ELb1ELb1ELb0ELb1EEEEEEEEEvNT_6ParamsE:
[----:B------:R-:W-:Y:S01]  /*0000*/  LDC R1, c[0x0][0x37c] ;  /* 0x0000df00ff017b82 */ /* 0x000fe20000000800 */
[----:B------:R-:W-:Y:S05]  /*0010*/  EXIT ;  /* 0x000000000000794d */ /* 0x000fea0003800000 */
.L_x_4:
        /* <DEDUP_REMOVED lines=14> */
.L_x_49:


//--------------------- .text._ZN7cutlass13device_kernelIN5flash11enable_sm90INS1_16FlashAttnFwdSm90INS1_25CollectiveMainloopFwdSm90ILi2EN4cute5tupleIJNS5_1CILi1EEES8_S8_EEENS6_IJNS7_ILi128EEENS7_ILi96EEENS7_ILi192EEEEEELi128ENS_6half_tEfNS_4arch4Sm90ELb0ELb1ELb1ELb1ELb1ELb1ELb0ELb1ELb1ELb1ELb1ELb0EEENS1_21CollectiveEpilogueFwdINS6_IJSA_SA_SB_EEES9_SE_SG_Li256ELb1ELb1ELb1ELb0EEENS1_36VarlenDynamicPersistentTileSchedulerILi128ELi96ELi256ELi128ELb1ELb1ELb1ELb1ELb0ELb1EEEEEEEEEvNT_6ParamsE --------------------------
	.section	.text._ZN7cutlass13device_kernelIN5flash11enable_sm90INS1_16FlashAttnFwdSm90INS1_25CollectiveMainloopFwdSm90ILi2EN4cute5tupleIJNS5_1CILi1EEES8_S8_EEENS6_IJNS7_ILi128EEENS7_ILi96EEENS7_ILi192EEEEEELi128ENS_6half_tEfNS_4arch4Sm90ELb0ELb1ELb1ELb1ELb1ELb1ELb0ELb1ELb1ELb1ELb1ELb0EEENS1_21CollectiveEpilogueFwdINS6_IJSA_SA_SB_EEES9_SE_SG_Li256ELb1ELb1ELb1ELb0EEENS1_36VarlenDynamicPersistentTileSchedulerILi128ELi96ELi256ELi128ELb1ELb1ELb1ELb1ELb0ELb1EEEEEEEEEvNT_6ParamsE,"ax",@progbits
	.align	128
.text._ZN7cutlass13device_kernelIN5flash11enable_sm90INS1_16FlashAttnFwdSm90INS1_25CollectiveMainloopFwdSm90ILi2EN4cute5tupleIJNS5_1CILi1EEES8_S8_EEENS6_IJNS7_ILi128EEENS7_ILi96EEENS7_ILi192EEEEEELi128ENS_6half_tEfNS_4arch4Sm90ELb0ELb1ELb1ELb1ELb1ELb1ELb0ELb1ELb1ELb1ELb1ELb0EEENS1_21CollectiveEpilogueFwdINS6_IJSA_SA_SB_EEES9_SE_SG_Li256ELb1ELb1ELb1ELb0EEENS1_36VarlenDynamicPersistentTileSchedulerILi128ELi96ELi256ELi128ELb1ELb1ELb1ELb1ELb0ELb1EEEEEEEEEvNT_6ParamsE:
        .type           _ZN7cutlass13device_kernelIN5flash11enable_sm90INS1_16FlashAttnFwdSm90INS1_25CollectiveMainloopFwdSm90ILi2EN4cute5tupleIJNS5_1CILi1EEES8_S8_EEENS6_IJNS7_ILi128EEENS7_ILi96EEENS7_ILi192EEEEEELi128ENS_6half_tEfNS_4arch4Sm90ELb0ELb1ELb1ELb1ELb1ELb1ELb0ELb1ELb1ELb1ELb1ELb0EEENS1_21CollectiveEpilogueFwdINS6_IJSA_SA_SB_EEES9_SE_SG_Li256ELb1ELb1ELb1ELb0EEENS1_36VarlenDynamicPersistentTileSchedulerILi128ELi96ELi256ELi128ELb1ELb1ELb1ELb1ELb0ELb1EEEEEEEEEvNT_6ParamsE,@function
        .size           _ZN7cutlass13device_kernelIN5flash11enable_sm90INS1_16FlashAttnFwdSm90INS1_25CollectiveMainloopFwdSm90ILi2EN4cute5tupleIJNS5_1CILi1EEES8_S8_EEENS6_IJNS7_ILi128EEENS7_ILi96EEENS7_ILi192EEEEEELi128ENS_6half_tEfNS_4arch4Sm90ELb0ELb1ELb1ELb1ELb1ELb1ELb0ELb1ELb1ELb1ELb1ELb0EEENS1_21CollectiveEpilogueFwdINS6_IJSA_SA_SB_EEES9_SE_SG_Li256ELb1ELb1ELb1ELb0EEENS1_36VarlenDynamicPersistentTileSchedulerILi128ELi96ELi256ELi128ELb1ELb1ELb1ELb1ELb0ELb1EEEEEEEEEvNT_6ParamsE,(.L_x_50 - _ZN7cutlass13device_kernelIN5flash11enable_sm90INS1_16FlashAttnFwdSm90INS1_25CollectiveMainloopFwdSm90ILi2EN4cute5tupleIJNS5_1CILi1EEES8_S8_EEENS6_IJNS7_ILi128EEENS7_ILi96EEENS7_ILi192EEEEEELi128ENS_6half_tEfNS_4arch4Sm90ELb0ELb1ELb1ELb1ELb1ELb1ELb0ELb1ELb1ELb1ELb1ELb0EEENS1_21CollectiveEpilogueFwdINS6_IJSA_SA_SB_EEES9_SE_SG_Li256ELb1ELb1ELb1ELb0EEENS1_36VarlenDynamicPersistentTileSchedulerILi128ELi96ELi256ELi128ELb1ELb1ELb1ELb1ELb0ELb1EEEEEEEEEvNT_6ParamsE)
        .other          _ZN7cutlass13device_kernelIN5flash11enable_sm90INS1_16FlashAttnFwdSm90INS1_25CollectiveMainloopFwdSm90ILi2EN4cute5tupleIJNS5_1CILi1EEES8_S8_EEENS6_IJNS7_ILi128EEENS7_ILi96EEENS7_ILi192EEEEEELi128ENS_6half_tEfNS_4arch4Sm90ELb0ELb1ELb1ELb1ELb1ELb1ELb0ELb1ELb1ELb1ELb1ELb0EEENS1_21CollectiveEpilogueFwdINS6_IJSA_SA_SB_EEES9_SE_SG_Li256ELb1ELb1ELb1ELb0EEENS1_36VarlenDynamicPersistentTileSchedulerILi128ELi96ELi256ELi128ELb1ELb1ELb1ELb1ELb0ELb1EEEEEEEEEvNT_6ParamsE,@"STO_CUDA_ENTRY STV_DEFAULT"
_ZN7cutlass13device_kernelIN5flash11enable_sm90INS1_16FlashAttnFwdSm90INS1_25CollectiveMainloopFwdSm90ILi2EN4cute5tupleIJNS5_1CILi1EEES8_S8_EEENS6_IJNS7_ILi128EEENS7_ILi96EEENS7_ILi192EEEEEELi128ENS_6half_tEfNS_4arch4Sm90ELb0ELb1ELb1ELb1ELb1ELb1ELb0ELb1ELb1ELb1ELb1ELb0EEENS1_21CollectiveEpilogueFwdINS6_IJSA_SA_SB_EEES9_SE_SG_Li256ELb1ELb1ELb1ELb0EEENS1_36VarlenDynamicPersistentTileSchedulerILi128ELi96ELi256ELi128ELb1ELb1ELb1ELb1ELb0ELb1EEEEEEEEEvNT_6ParamsE:
[----:B------:R-:W-:Y:S01]  /*0000*/  LDC R1, c[0x0][0x37c] ;  /* 0x0000df00ff017b82 */ /* 0x000fe20000000800 */
[----:B------:R-:W-:Y:S05]  /*0010*/  EXIT ;  /* 0x000000000000794d */ /* 0x000fea0003800000 */
.L_x_5:
        /* <DEDUP_REMOVED lines=14> */
.L_x_50:


//--------------------- .text._ZN7cutlass13device_kernelIN5flash11enable_sm90INS1_16FlashAttnFwdSm90INS1_25CollectiveMainloopFwdSm90ILi2EN4cute5tupleIJNS5_1CILi1EEES8_S8_EEENS6_IJNS7_ILi128EEENS7_ILi96EEENS7_ILi192EEEEEELi128ENS_6half_tEfNS_4arch4Sm90ELb1ELb0ELb1ELb0ELb1ELb0ELb0ELb1ELb1ELb1ELb1ELb0EEENS1_21CollectiveEpilogueFwdINS6_IJSA_SA_SB_EEES9_SE_SG_Li256ELb0ELb1ELb1ELb0EEENS1_19SingleTileSchedulerILb0ELb1ELb1ELi128EEEEEEEEEvNT_6ParamsE --------------------------
	.section	.text._ZN7cutlass13device_kernelIN5flash11enable_sm90INS1_16FlashAttnFwdSm90INS1_25CollectiveMainloopFwdSm90ILi2EN4cute5tupleIJNS5_1CILi1EEES8_S8_EEENS6_IJNS7_ILi128EEENS7_ILi96EEENS7_ILi192EEEEEELi128ENS_6half_tEfNS_4arch4Sm90ELb1ELb0ELb1ELb0ELb1ELb0ELb0ELb1ELb1ELb1ELb1ELb0EEENS1_21CollectiveEpilogueFwdINS6_IJSA_SA_SB_EEES9_SE_SG_Li256ELb0ELb1ELb1ELb0EEENS1_19SingleTileSchedulerILb0ELb1ELb1ELi128EEEEEEEEEvNT_6ParamsE,"ax",@progbits
	.align	128
.text._ZN7cutlass13device_kernelIN5flash11enable_sm90INS1_16FlashAttnFwdSm90INS1_25CollectiveMainloopFwdSm90ILi2EN4cute5tupleIJNS5_1CILi1EEES8_S8_EEENS6_IJNS7_ILi128EEENS7_ILi96EEENS7_ILi192EEEEEELi128ENS_6half_tEfNS_4arch4Sm90ELb1ELb0ELb1ELb0ELb1ELb0ELb0ELb1ELb1ELb1ELb1ELb0EEENS1_21CollectiveEpilogueFwdINS6_IJSA_SA_SB_EEES9_SE_SG_Li256ELb0ELb1ELb1ELb0EEENS1_19SingleTileSchedulerILb0ELb1ELb1ELi128EEEEEEEEEvNT_6ParamsE:
        .type           _ZN7cutlass13device_kernelIN5flash11enable_sm90INS1_16FlashAttnFwdSm90INS1_25CollectiveMainloopFwdSm90ILi2EN4cute5tupleIJNS5_1CILi1EEES8_S8_EEENS6_IJNS7_ILi128EEENS7_ILi96EEENS7_ILi192EEEEEELi128ENS_6half_tEfNS_4arch4Sm90ELb1ELb0ELb1ELb0ELb1ELb0ELb0ELb1ELb1ELb1ELb1ELb0EEENS1_21CollectiveEpilogueFwdINS6_IJSA_SA_SB_EEES9_SE_SG_Li256ELb0ELb1ELb1ELb0EEENS1_19SingleTileSchedulerILb0ELb1ELb1ELi128EEEEEEEEEvNT_6ParamsE,@function
        .size           _ZN7cutlass13device_kernelIN5flash11enable_sm90INS1_16FlashAttnFwdSm90INS1_25CollectiveMainloopFwdSm90ILi2EN4cute5tupleIJNS5_1CILi1EEES8_S8_EEENS6_IJNS7_ILi128EEENS7_ILi96EEENS7_ILi192EEEEEELi128ENS_6half_tEfNS_4arch4Sm90ELb1ELb0ELb1ELb0ELb1ELb0ELb0ELb1ELb1ELb1ELb1ELb0EEENS1_21CollectiveEpilogueFwdINS6_IJSA_SA_SB_EEES9_SE_SG_Li256ELb0ELb1ELb1ELb0EEENS1_19SingleTileSchedulerILb0ELb1ELb1ELi128EEEEEEEEEvNT_6ParamsE,(.L_x_51 - _ZN7cutlass13device_kernelIN5flash11enable_sm90INS1_16FlashAttnFwdSm90INS1_25CollectiveMainloopFwdSm90ILi2EN4cute5tupleIJNS5_1CILi1EEES8_S8_EEENS6_IJNS7_ILi128EEENS7_ILi96EEENS7_ILi192EEEEEELi128ENS_6half_tEfNS_4arch4Sm90ELb1ELb0ELb1ELb0ELb1ELb0ELb0ELb1ELb1ELb1ELb1ELb0EEENS1_21CollectiveEpilogueFwdINS6_IJSA_SA_SB_EEES9_SE_SG_Li256ELb0ELb1ELb1ELb0EEENS1_19SingleTileSchedulerILb0ELb1ELb1ELi128EEEEEEEEEvNT_6ParamsE)
        .other          _ZN7cutlass13device_kernelIN5flash11enable_sm90INS1_16FlashAttnFwdSm90INS1_25CollectiveMainloopFwdSm90ILi2EN4cute5tupleIJNS5_1CILi1EEES8_S8_EEENS6_IJNS7_ILi128EEENS7_ILi96EEENS7_ILi192EEEEEELi128ENS_6half_tEfNS_4arch4Sm90ELb1ELb0ELb1ELb0ELb1ELb0ELb0ELb1ELb1ELb1ELb1ELb0EEENS1_21CollectiveEpilogueFwdINS6_IJSA_SA_SB_EEES9_SE_SG_Li256ELb0ELb1ELb1ELb0EEENS1_19SingleTileSchedulerILb0ELb1ELb1ELi128EEEEEEEEEvNT_6ParamsE,@"STO_CUDA_ENTRY STV_DEFAULT"
_ZN7cutlass13device_kernelIN5flash11enable_sm90INS1_16FlashAttnFwdSm90INS1_25CollectiveMainloopFwdSm90ILi2EN4cute5tupleIJNS5_1CILi1EEES8_S8_EEENS6_IJNS7_ILi128EEENS7_ILi96EEENS7_ILi192EEEEEELi128ENS_6half_tEfNS_4arch4Sm90ELb1ELb0ELb1ELb0ELb1ELb0ELb0ELb1ELb1ELb1ELb1ELb0EEENS1_21CollectiveEpilogueFwdINS6_IJSA_SA_SB_EEES9_SE_SG_Li256ELb0ELb1ELb1ELb0EEENS1_19SingleTileSchedulerILb0ELb1ELb1ELi128EEEEEEEEEvNT_6ParamsE:
[----:B------:R-:W-:Y:S01]  /*0000*/  LDC R1, c[0x0][0x37c] ;  /* 0x0000df00ff017b82 */ /* 0x000fe20000000800 */
[----:B------:R-:W-:Y:S05]  /*0010*/  EXIT ;  /* 0x000000000000794d */ /* 0x000fea0003800000 */
.L_x_6:
        /* <DEDUP_REMOVED lines=14> */
.L_x_51:


//--------------------- .text._ZN7cutlass13device_kernelIN5flash11enable_sm90INS1_16FlashAttnFwdSm90INS1_25CollectiveMainloopFwdSm90ILi2EN4cute5tupleIJNS5_1CILi1EEES8_S8_EEENS6_IJNS7_ILi128EEENS7_ILi96EEENS7_ILi192EEEEEELi128ENS_6half_tEfNS_4arch4Sm90ELb1ELb0ELb1ELb1ELb1ELb0ELb0ELb1ELb1ELb1ELb1ELb0EEENS1_21CollectiveEpilogueFwdINS6_IJSA_SA_SB_EEES9_SE_SG_Li256ELb1ELb1ELb1ELb0EEENS1_36VarlenDynamicPersistentTileSchedulerILi128ELi96ELi256ELi128ELb1ELb1ELb1ELb1ELb1ELb1EEEEEEEEEvNT_6ParamsE --------------------------
	.section	.text._ZN7cutlass13device_kernelIN5flash11enable_sm90INS1_16FlashAttnFwdSm90INS1_25CollectiveMainloopFwdSm90ILi2EN4cute5tupleIJNS5_1CILi1EEES8_S8_EEENS6_IJNS7_ILi128EEENS7_ILi96EEENS7_ILi192EEEEEELi128ENS_6half_tEfNS_4arch4Sm90ELb1ELb0ELb1ELb1ELb1ELb0ELb0ELb1ELb1ELb1ELb1ELb0EEENS1_21CollectiveEpilogueFwdINS6_IJSA_SA_SB_EEES9_SE_SG_Li256ELb1ELb1ELb1ELb0EEENS1_36VarlenDynamicPersistentTileSchedulerILi128ELi96ELi256ELi128ELb1ELb1ELb1ELb1ELb1ELb1EEEEEEEEEvNT_6ParamsE,"ax",@progbits
	.align	128
.text._ZN7cutlass13device_kernelIN5flash11enable_sm90INS1_16FlashAttnFwdSm90INS1_25CollectiveMainloopFwdSm90ILi2EN4cute5tupleIJNS5_1CILi1EEES8_S8_EEENS6_IJNS7_ILi128EEENS7_ILi96EEENS7_ILi192EEEEEELi128ENS_6half_tEfNS_4arch4Sm90ELb1ELb0ELb1ELb1ELb1ELb0ELb0ELb1ELb1ELb1ELb1ELb0EEENS1_21CollectiveEpilogueFwdINS6_IJSA_SA_SB_EEES9_SE_SG_Li256ELb1ELb1ELb1ELb0EEENS1_36VarlenDynamicPersistentTileSchedulerILi128ELi96ELi256ELi128ELb1ELb1ELb1ELb1ELb1ELb1EEEEEEEEEvNT_6ParamsE:
        .type           _ZN7cutlass13device_kernelIN5flash11enable_sm90INS1_16FlashAttnFwdSm90INS1_25CollectiveMainloopFwdSm90ILi2EN4cute5tupleIJNS5_1CILi1EEES8_S8_EEENS6_IJNS7_ILi128EEENS7_ILi96EEENS7_ILi192EEEEEELi128ENS_6half_tEfNS_4arch4Sm90ELb1ELb0ELb1ELb1ELb1ELb0ELb0ELb1ELb1ELb1ELb1ELb0EEENS1_21CollectiveEpilogueFwdINS6_IJSA_SA_SB_EEES9_SE_SG_Li256ELb1ELb1ELb1ELb0EEENS1_36VarlenDynamicPersistentTileSchedulerILi128ELi96ELi256ELi128ELb1ELb1ELb1ELb1ELb1ELb1EEEEEEEEEvNT_6ParamsE,@function
        .size           _ZN7cutlass13device_kernelIN5flash11enable_sm90INS1_16FlashAttnFwdSm90INS1_25CollectiveMainloopFwdSm90ILi2EN4cute5tupleIJNS5_1CILi1EEES8_S8_EEENS6_IJNS7_ILi128EEENS7_ILi96EEENS7_ILi192EEEEEELi128ENS_6half_tEfNS_4arch4Sm90ELb1ELb0ELb1ELb1ELb1ELb0ELb0ELb1ELb1ELb1ELb1ELb0EEENS1_21CollectiveEpilogueFwdINS6_IJSA_SA_SB_EEES9_SE_SG_Li256ELb1ELb1ELb1ELb0EEENS1_36VarlenDynamicPersistentTileSchedulerILi128ELi96ELi256ELi128ELb1ELb1ELb1ELb1ELb1ELb1EEEEEEEEEvNT_6ParamsE,(.L_x_52 - _ZN7cutlass13device_kernelIN5flash11enable_sm90INS1_16FlashAttnFwdSm90INS1_25CollectiveMainloopFwdSm90ILi2EN4cute5tupleIJNS5_1CILi1EEES8_S8_EEENS6_IJNS7_ILi128EEENS7_ILi96EEENS7_ILi192EEEEEELi128ENS_6half_tEfNS_4arch4Sm90ELb1ELb0ELb1ELb1ELb1ELb0ELb0ELb1ELb1ELb1ELb1ELb0EEENS1_21CollectiveEpilogueFwdINS6_IJSA_SA_SB_EEES9_SE_SG_Li256ELb1ELb1ELb1ELb0EEENS1_36VarlenDynamicPersistentTileSchedulerILi128ELi96ELi256ELi128ELb1ELb1ELb1ELb1ELb1ELb1EEEEEEEEEvNT_6ParamsE)
        .other          _ZN7cutlass13device_kernelIN5flash11enable_sm90INS1_16FlashAttnFwdSm90INS1_25CollectiveMainloopFwdSm90ILi2EN4cute5tupleIJNS5_1CILi1EEES8_S8_EEENS6_IJNS7_ILi128EEENS7_ILi96EEENS7_ILi192EEEEEELi128ENS_6half_tEfNS_4arch4Sm90ELb1ELb0ELb1ELb1ELb1ELb0ELb0ELb1ELb1ELb1ELb1ELb0EEENS1_21CollectiveEpilogueFwdINS6_IJSA_SA_SB_EEES9_SE_SG_Li256ELb1ELb1ELb1ELb0EEENS1_36VarlenDynamicPersistentTileSchedulerILi128ELi96ELi256ELi128ELb1ELb1ELb1ELb1ELb1ELb1EEEEEEEEEvNT_6ParamsE,@"STO_CUDA_ENTRY STV_DEFAULT"
_ZN7cutlass13device_kernelIN5flash11enable_sm90INS1_16FlashAttnFwdSm90INS1_25CollectiveMainloopFwdSm90ILi2EN4cute5tupleIJNS5_1CILi1EEES8_S8_EEENS6_IJNS7_ILi128EEENS7_ILi96EEENS7_ILi192EEEEEELi128ENS_6half_tEfNS_4arch4Sm90ELb1ELb0ELb1ELb1ELb1ELb0ELb0ELb1ELb1ELb1ELb1ELb0EEENS1_21CollectiveEpilogueFwdINS6_IJSA_SA_SB_EEES9_SE_SG_Li256ELb1ELb1ELb1ELb0EEENS1_36VarlenDynamicPersistentTileSchedulerILi128ELi96ELi256ELi128ELb1ELb1ELb1ELb1ELb1ELb1EEEEEEEEEvNT_6ParamsE:
[----:B------:R-:W-:Y:S01]  /*0000*/  LDC R1, c[0x0][0x37c] ;  /* 0x0000df00ff017b82 */ /* 0x000fe20000000800 */
[----:B------:R-:W-:Y:S05]  /*0010*/  EXIT ;  /* 0x000000000000794d */ /* 0x000fea0003800000 */
.L_x_7:
        /* <DEDUP_REMOVED lines=14> */
.L_x_52:


//--------------------- .text._ZN7cutlass13device_kernelIN5flash11enable_sm90INS1_16FlashAttnFwdSm90INS1_25CollectiveMainloopFwdSm90ILi2EN4cute5tupleIJNS5_1CILi1EEES8_S8_EEENS6_IJNS7_ILi128EEENS7_ILi96EEENS7_ILi192EEEEEELi128ENS_6half_tEfNS_4arch4Sm90ELb1ELb0ELb1ELb1ELb1ELb1ELb0ELb1ELb1ELb1ELb1ELb0EEENS1_21CollectiveEpilogueFwdINS6_IJSA_SA_SB_EEES9_SE_SG_Li256ELb1ELb1ELb1ELb0EEENS1_36VarlenDynamicPersistentTileSchedulerILi128ELi96ELi256ELi128ELb1ELb1ELb1ELb1ELb1ELb1EEEEEEEEEvNT_6ParamsE --------------------------
	.section	.text._ZN7cutlass13device_kernelIN5flash11enable_sm90INS1_16FlashAttnFwdSm90INS1_25CollectiveMainloopFwdSm90ILi2EN4cute5tupleIJNS5_1CILi1EEES8_S8_EEENS6_IJNS7_ILi128EEENS7_ILi96EEENS7_ILi192EEEEEELi128ENS_6half_tEfNS_4arch4Sm90ELb1ELb0ELb1ELb1ELb1ELb1ELb0ELb1ELb1ELb1ELb1ELb0EEENS1_21CollectiveEpilogueFwdINS6_IJSA_SA_SB_EEES9_SE_SG_Li256ELb1ELb1ELb1ELb0EEENS1_36VarlenDynamicPersistentTileSchedulerILi128ELi96ELi256ELi128ELb1ELb1ELb1ELb1ELb1ELb1EEEEEEEEEvNT_6ParamsE,"ax",@progbits
	.align	128
.text._ZN7cutlass13device_kernelIN5flash11enable_sm90INS1_16FlashAttnFwdSm90INS1_25CollectiveMainloopFwdSm90ILi2EN4cute5tupleIJNS5_1CILi1EEES8_S8_EEENS6_IJNS7_ILi128EEENS7_ILi96EEENS7_ILi192EEEEEELi128ENS_6half_tEfNS_4arch4Sm90ELb1ELb0ELb1ELb1ELb1ELb1ELb0ELb1ELb1ELb1ELb1ELb0EEENS1_21CollectiveEpilogueFwdINS6_IJSA_SA_SB_EEES9_SE_SG_Li256ELb1ELb1ELb1ELb0EEENS1_36VarlenDynamicPersistentTileSchedulerILi128ELi96ELi256ELi128ELb1ELb1ELb1ELb1ELb1ELb1EEEEEEEEEvNT_6ParamsE:
        .type           _ZN7cutlass13device_kernelIN5flash11enable_sm90INS1_16FlashAttnFwdSm90INS1_25CollectiveMainloopFwdSm90ILi2EN4cute5tupleIJNS5_1CILi1EEES8_S8_EEENS6_IJNS7_ILi128EEENS7_ILi96EEENS7_ILi192EEEEEELi128ENS_6half_tEfNS_4arch4Sm90ELb1ELb0ELb1ELb1ELb1ELb1ELb0ELb1ELb1ELb1ELb1ELb0EEENS1_21CollectiveEpilogueFwdINS6_IJSA_SA_SB_EEES9_SE_SG_Li256ELb1ELb1ELb1ELb0EEENS1_36VarlenDynamicPersistentTileSchedulerILi128ELi96ELi256ELi128ELb1ELb1ELb1ELb1ELb1ELb1EEEEEEEEEvNT_6ParamsE,@function
        .size           _ZN7cutlass13device_kernelIN5flash11enable_sm90INS1_16FlashAttnFwdSm90INS1_25CollectiveMainloopFwdSm90ILi2EN4cute5tupleIJNS5_1CILi1EEES8_S8_EEENS6_IJNS7_ILi128EEENS7_ILi96EEENS7_ILi192EEEEEELi128ENS_6half_tEfNS_4arch4Sm90ELb1ELb0ELb1ELb1ELb1ELb1ELb0ELb1ELb1ELb1ELb1ELb0EEENS1_21CollectiveEpilogueFwdINS6_IJSA_SA_SB_EEES9_SE_SG_Li256ELb1ELb1ELb1ELb0EEENS1_36VarlenDynamicPersistentTileSchedulerILi128ELi96ELi256ELi128ELb1ELb1ELb1ELb1ELb1ELb1EEEEEEEEEvNT_6ParamsE,(.L_x_53 - _ZN7cutlass13device_kernelIN5flash11enable_sm90INS1_16FlashAttnFwdSm90INS1_25CollectiveMainloopFwdSm90ILi2EN4cute5tupleIJNS5_1CILi1EEES8_S8_EEENS6_IJNS7_ILi128EEENS7_ILi96EEENS7_ILi192EEEEEELi128ENS_6half_tEfNS_4arch4Sm90ELb1ELb0ELb1ELb1ELb1ELb1ELb0ELb1ELb1ELb1ELb1ELb0EEENS1_21CollectiveEpilogueFwdINS6_IJSA_SA_SB_EEES9_SE_SG_Li256ELb1ELb1ELb1ELb0EEENS1_36VarlenDynamicPersistentTileSchedulerILi128ELi96ELi256ELi128ELb1ELb1ELb1ELb1ELb1ELb1EEEEEEEEEvNT_6ParamsE)
        .other          _ZN7cutlass13device_kernelIN5flash11enable_sm90INS1_16FlashAttnFwdSm90INS1_25CollectiveMainloopFwdSm90ILi2EN4cute5tupleIJNS5_1CILi1EEES8_S8_EEENS6_IJNS7_ILi128EEENS7_ILi96EEENS7_ILi192EEEEEELi128ENS_6half_tEfNS_4arch4Sm90ELb1ELb0ELb1ELb1ELb1ELb1ELb0ELb1ELb1ELb1ELb1ELb0EEENS1_21CollectiveEpilogueFwdINS6_IJSA_SA_SB_EEES9_SE_SG_Li256ELb1ELb1ELb1ELb0EEENS1_36VarlenDynamicPersistentTileSchedulerILi128ELi96ELi256ELi128ELb1ELb1ELb1ELb1ELb1ELb1EEEEEEEEEvNT_6ParamsE,@"STO_CUDA_ENTRY STV_DEFAULT"
_ZN7cutlass13device_kernelIN5flash11enable_sm90INS1_16FlashAttnFwdSm90INS1_25CollectiveMainloopFwdSm90ILi2EN4cute5tupleIJNS5_1CILi1EEES8_S8_EEENS6_IJNS7_ILi128EEENS7_ILi96EEENS7_ILi192EEEEEELi128ENS_6half_tEfNS_4arch4Sm90ELb1ELb0ELb1ELb1ELb1ELb1ELb0ELb1ELb1ELb1ELb1ELb0EEENS1_21CollectiveEpilogueFwdINS6_IJSA_SA_SB_EEES9_SE_SG_Li256ELb1ELb1ELb1ELb0EEENS1_36VarlenDynamicPersistentTileSchedulerILi128ELi96ELi256ELi128ELb1ELb1ELb1ELb1ELb1ELb1EEEEEEEEEvNT_6ParamsE:
[----:B------:R-:W-:Y:S01]  /*0000*/  LDC R1, c[0x0][0x37c] ;  /* 0x0000df00ff017b82 */ /* 0x000fe20000000800 */
[----:B------:R-:W-:Y:S05]  /*0010*/  EXIT ;  /* 0x000000000000794d */ /* 0x000fea0003800000 */
.L_x_8:
        /* <DEDUP_REMOVED lines=14> */
.L_x_53:


//--------------------- .text._ZN7cutlass13device_kernelIN5flash11enable_sm90INS1_16FlashAttnFwdSm90INS1_25CollectiveMainloopFwdSm90ILi2EN4cute5tupleIJNS5_1CILi1EEES8_S8_EEENS6_IJNS7_ILi64EEESA_SA_EEELi512ENS_6half_tEfNS_4arch4Sm90ELb0ELb0ELb1ELb0ELb1ELb0ELb0ELb0ELb0ELb1ELb1ELb0EEENS1_21CollectiveEpilogueFwdINS6_IJSA_NS7_ILi512EEESA_EEES9_SC_SE_Li256ELb0ELb1ELb1ELb0EEENS1_19SingleTileSchedulerILb0ELb1ELb1ELi64EEEEEEEEEvNT_6ParamsE --------------------------
	.section	.text._ZN7cutlass13device_kernelIN5flash11enable_sm90INS1_16FlashAttnFwdSm90INS1_25CollectiveMainloopFwdSm90ILi2EN4cute5tupleIJNS5_1CILi1EEES8_S8_EEENS6_IJNS7_ILi64EEESA_SA_EEELi512ENS_6half_tEfNS_4arch4Sm90ELb0ELb0ELb1ELb0ELb1ELb0ELb0ELb0ELb0ELb1ELb1ELb0EEENS1_21CollectiveEpilogueFwdINS6_IJSA_NS7_ILi512EEESA_EEES9_SC_SE_Li256ELb0ELb1ELb1ELb0EEENS1_19SingleTileSchedulerILb0ELb1ELb1ELi64EEEEEEEEEvNT_6ParamsE,"ax",@progbits
	.align	128
.text._ZN7cutlass13device_kernelIN5flash11enable_sm90INS1_16FlashAttnFwdSm90INS1_25CollectiveMainloopFwdSm90ILi2EN4cute5tupleIJNS5_1CILi1EEES8_S8_EEENS6_IJNS7_ILi64EEESA_SA_EEELi512ENS_6half_tEfNS_4arch4Sm90ELb0ELb0ELb1ELb0ELb1ELb0ELb0ELb0ELb0ELb1ELb1ELb0EEENS1_21CollectiveEpilogueFwdINS6_IJSA_NS7_ILi512EEESA_EEES9_SC_SE_Li256ELb0ELb1ELb1ELb0EEENS1_19SingleTileSchedulerILb0ELb1ELb1ELi64EEEEEEEEEvNT_6ParamsE:
        .type           _ZN7cutlass13device_kernelIN5flash11enable_sm90INS1_16FlashAttnFwdSm90INS1_25CollectiveMainloopFwdSm90ILi2EN4cute5tupleIJNS5_1CILi1EEES8_S8_EEENS6_IJNS7_ILi64EEESA_SA_EEELi512ENS_6half_tEfNS_4arch4Sm90ELb0ELb0ELb1ELb0ELb1ELb0ELb0ELb0ELb0ELb1ELb1ELb0EEENS1_21CollectiveEpilogueFwdINS6_IJSA_NS7_ILi512EEESA_EEES9_SC_SE_Li256ELb0ELb1ELb1ELb0EEENS1_19SingleTileSchedulerILb0ELb1ELb1ELi64EEEEEEEEEvNT_6ParamsE,@function
        .size           _ZN7cutlass13device_kernelIN5flash11enable_sm90INS1_16FlashAttnFwdSm90INS1_25CollectiveMainloopFwdSm90ILi2EN4cute5tupleIJNS5_1CILi1EEES8_S8_EEENS6_IJNS7_ILi64EEESA_SA_EEELi512ENS_6half_tEfNS_4arch4Sm90ELb0ELb0ELb1ELb0ELb1ELb0ELb0ELb0ELb0ELb1ELb1ELb0EEENS1_21CollectiveEpilogueFwdINS6_IJSA_NS7_ILi512EEESA_EEES9_SC_SE_Li256ELb0ELb1ELb1ELb0EEENS1_19SingleTileSchedulerILb0ELb1ELb1ELi64EEEEEEEEEvNT_6ParamsE,(.L_x_54 - _ZN7cutlass13device_kernelIN5flash11enable_sm90INS1_16FlashAttnFwdSm90INS1_25CollectiveMainloopFwdSm90ILi2EN4cute5tupleIJNS5_1CILi1EEES8_S8_EEENS6_IJNS7_ILi64EEESA_SA_EEELi512ENS_6half_tEfNS_4arch4Sm90ELb0ELb0ELb1ELb0ELb1ELb0ELb0ELb0ELb0ELb1ELb1ELb0EEENS1_21CollectiveEpilogueFwdINS6_IJSA_NS7_ILi512EEESA_EEES9_SC_SE_Li256ELb0ELb1ELb1ELb0EEENS1_19SingleTileSchedulerILb0ELb1ELb1ELi64EEEEEEEEEvNT_6ParamsE)
        .other          _ZN7cutlass13device_kernelIN5flash11enable_sm90INS1_16FlashAttnFwdSm90INS1_25CollectiveMainloopFwdSm90ILi2EN4cute5tupleIJNS5_1CILi1EEES8_S8_EEENS6_IJNS7_ILi64EEESA_SA_EEELi512ENS_6half_tEfNS_4arch4Sm90ELb0ELb0ELb1ELb0ELb1ELb0ELb0ELb0ELb0ELb1ELb1ELb0EEENS1_21CollectiveEpilogueFwdINS6_IJSA_NS7_ILi512EEESA_EEES9_SC_SE_Li256ELb0ELb1ELb1ELb0EEENS1_19SingleTileSchedulerILb0ELb1ELb1ELi64EEEEEEEEEvNT_6ParamsE,@"STO_CUDA_ENTRY STV_DEFAULT"
_ZN7cutlass13device_kernelIN5flash11enable_sm90INS1_16FlashAttnFwdSm90INS1_25CollectiveMainloopFwdSm90ILi2EN4cute5tupleIJNS5_1CILi1EEES8_S8_EEENS6_IJNS7_ILi64EEESA_SA_EEELi512ENS_6half_tEfNS_4arch4Sm90ELb0ELb0ELb1ELb0ELb1ELb0ELb0ELb0ELb0ELb1ELb1ELb0EEENS1_21CollectiveEpilogueFwdINS6_IJSA_NS7_ILi512EEESA_EEES9_SC_SE_Li256ELb0ELb1ELb1ELb0EEENS1_19SingleTileSchedulerILb0ELb1ELb1ELi64EEEEEEEEEvNT_6ParamsE:
[----:B------:R-:W-:Y:S01]  /*0000*/  LDC R1, c[0x0][0x37c] ;  /* 0x0000df00ff017b82 */ /* 0x000fe20000000800 */
[----:B------:R-:W-:Y:S05]  /*0010*/  EXIT ;  /* 0x000000000000794d */ /* 0x000fea0003800000 */
.L_x_9:
        /* <DEDUP_REMOVED lines=14> */
.L_x_54:


//--------------------- .text._ZN7cutlass13device_kernelIN5flash11enable_sm90INS1_16FlashAttnFwdSm90INS1_25CollectiveMainloopFwdSm90ILi2EN4cute5tupleIJNS5_1CILi1EEES8_S8_EEENS6_IJNS7_ILi64EEESA_SA_EEELi512ENS_6half_tEfNS_4arch4Sm90ELb0ELb0ELb1ELb0ELb1ELb0ELb1ELb0ELb0ELb1ELb1ELb0EEENS1_21CollectiveEpilogueFwdINS6_IJSA_NS7_ILi512EEESA_EEES9_SC_SE_Li256ELb0ELb1ELb1ELb0EEENS1_19SingleTileSchedulerILb0ELb1ELb1ELi64EEEEEEEEEvNT_6ParamsE --------------------------
	.section	.text._ZN7cutlass13device_kernelIN5flash11enable_sm90INS1_16FlashAttnFwdSm90INS1_25CollectiveMainloopFwdSm90ILi2EN4cute5tupleIJNS5_1CILi1EEES8_S8_EEENS6_IJNS7_ILi64EEESA_SA_EEELi512ENS_6half_tEfNS_4arch4Sm90ELb0ELb0ELb1ELb0ELb1ELb0ELb1ELb0ELb0ELb1ELb1ELb0EEENS1_21CollectiveEpilogueFwdINS6_IJSA_NS7_ILi512EEESA_EEES9_SC_SE_Li256ELb0ELb1ELb1ELb0EEENS1_19SingleTileSchedulerILb0ELb1ELb1ELi64EEEEEEEEEvNT_6ParamsE,"ax",@progbits
	.align	128
.text._ZN7cutlass13device_kernelIN5flash11enable_sm90INS1_16FlashAttnFwdSm90INS1_25CollectiveMainloopFwdSm90ILi2EN4cute5tupleIJNS5_1CILi1EEES8_S8_EEENS6_IJNS7_ILi64EEESA_SA_EEELi512ENS_6half_tEfNS_4arch4Sm90ELb0ELb0ELb1ELb0ELb1ELb0ELb1ELb0ELb0ELb1ELb1ELb0EEENS1_21CollectiveEpilogueFwdINS6_IJSA_NS7_ILi512EEESA_EEES9_SC_SE_Li256ELb0ELb1ELb1ELb0EEENS1_19SingleTileSchedulerILb0ELb1ELb1ELi64EEEEEEEEEvNT_6ParamsE:
        .type           _ZN7cutlass13device_kernelIN5flash11enable_sm90INS1_16FlashAttnFwdSm90INS1_25CollectiveMainloopFwdSm90ILi2EN4cute5tupleIJNS5_1CILi1EEES8_S8_EEENS6_IJNS7_ILi64EEESA_SA_EEELi512ENS_6half_tEfNS_4arch4Sm90ELb0ELb0ELb1ELb0ELb1ELb0ELb1ELb0ELb0ELb1ELb1ELb0EEENS1_21CollectiveEpilogueFwdINS6_IJSA_NS7_ILi512EEESA_EEES9_SC_SE_Li256ELb0ELb1ELb1ELb0EEENS1_19SingleTileSchedulerILb0ELb1ELb1ELi64EEEEEEEEEvNT_6ParamsE,@function
        .size           _ZN7cutlass13device_kernelIN5flash11enable_sm90INS1_16FlashAttnFwdSm90INS1_25CollectiveMainloopFwdSm90ILi2EN4cute5tupleIJNS5_1CILi1EEES8_S8_EEENS6_IJNS7_ILi64EEESA_SA_EEELi512ENS_6half_tEfNS_4arch4Sm90ELb0ELb0ELb1ELb0ELb1ELb0ELb1ELb0ELb0ELb1ELb1ELb0EEENS1_21CollectiveEpilogueFwdINS6_IJSA_NS7_ILi512EEESA_EEES9_SC_SE_Li256ELb0ELb1ELb1ELb0EEENS1_19SingleTileSchedulerILb0ELb1ELb1ELi64EEEEEEEEEvNT_6ParamsE,(.L_x_55 - _ZN7cutlass13device_kernelIN5flash11enable_sm90INS1_16FlashAttnFwdSm90INS1_25CollectiveMainloopFwdSm90ILi2EN4cute5tupleIJNS5_1CILi1EEES8_S8_EEENS6_IJNS7_ILi64EEESA_SA_EEELi512ENS_6half_tEfNS_4arch4Sm90ELb0ELb0ELb1ELb0ELb1ELb0ELb1ELb0ELb0ELb1ELb1ELb0EEENS1_21CollectiveEpilogueFwdINS6_IJSA_NS7_ILi512EEESA_EEES9_SC_SE_Li256ELb0ELb1ELb1ELb0EEENS1_19SingleTileSchedulerILb0ELb1ELb1ELi64EEEEEEEEEvNT_6ParamsE)
        .other          _ZN7cutlass13device_kernelIN5flash11enable_sm90INS1_16FlashAttnFwdSm90INS1_25CollectiveMainloopFwdSm90ILi2EN4cute5tupleIJNS5_1CILi1EEES8_S8_EEENS6_IJNS7_ILi64EEESA_SA_EEELi512ENS_6half_tEfNS_4arch4Sm90ELb0ELb0ELb1ELb0ELb1ELb0ELb1ELb0ELb0ELb1ELb1ELb0EEENS1_21CollectiveEpilogueFwdINS6_IJSA_NS7_ILi512EEESA_EEES9_SC_SE_Li256ELb0ELb1ELb1ELb0EEENS1_19SingleTileSchedulerILb0ELb1ELb1ELi64EEEEEEEEEvNT_6ParamsE,@"STO_CUDA_ENTRY STV_DEFAULT"
_ZN7cutlass13device_kernelIN5flash11enable_sm90INS1_16FlashAttnFwdSm90INS1_25CollectiveMainloopFwdSm90ILi2EN4cute5tupleIJNS5_1CILi1EEES8_S8_EEENS6_IJNS7_ILi64EEESA_SA_EEELi512ENS_6half_tEfNS_4arch4Sm90ELb0ELb0ELb1ELb0ELb1ELb0ELb1ELb0ELb0ELb1ELb1ELb0EEENS1_21CollectiveEpilogueFwdINS6_IJSA_NS7_ILi512EEESA_EEES9_SC_SE_Li256ELb0ELb1ELb1ELb0EEENS1_19SingleTileSchedulerILb0ELb1ELb1ELi64EEEEEEEEEvNT_6ParamsE:
[----:B------:R-:W-:Y:S01]  /*0000*/  LDC R1, c[0x0][0x37c] ;  /* 0x0000df00ff017b82 */ /* 0x000fe20000000800 */
[----:B------:R-:W-:Y:S05]  /*0010*/  EXIT ;  /* 0x000000000000794d */ /* 0x000fea0003800000 */
.L_x_10:
        /* <DEDUP_REMOVED lines=14> */
.L_x_55:


//--------------------- .text._ZN7cutlass13device_kernelIN5flash11enable_sm90INS1_16FlashAttnFwdSm90INS1_25CollectiveMainloopFwdSm90ILi2EN4cute5tupleIJNS5_1CILi1EEES8_S8_EEENS6_IJNS7_ILi64EEESA_SA_EEELi512ENS_6half_tEfNS_4arch4Sm90ELb0ELb0ELb1ELb1ELb1ELb0ELb0ELb0ELb0ELb1ELb1ELb0EEENS1_21CollectiveEpilogueFwdINS6_IJSA_NS7_ILi512EEESA_EEES9_SC_SE_Li256ELb1ELb1ELb1ELb0EEENS1_36VarlenDynamicPersistentTileSchedulerILi64ELi64ELi256ELi128ELb1ELb1ELb1ELb0ELb1ELb1EEEEEEEEEvNT_6ParamsE --------------------------
	.section	.text._ZN7cutlass13device_kernelIN5flash11enable_sm90INS1_16FlashAttnFwdSm90INS1_25CollectiveMainloopFwdSm90ILi2EN4cute5tupleIJNS5_1CILi1EEES8_S8_EEENS6_IJNS7_ILi64EEESA_SA_EEELi512ENS_6half_tEfNS_4arch4Sm90ELb0ELb0ELb1ELb1ELb1ELb0ELb0ELb0ELb0ELb1ELb1ELb0EEENS1_21CollectiveEpilogueFwdINS6_IJSA_NS7_ILi512EEESA_EEES9_SC_SE_Li256ELb1ELb1ELb1ELb0EEENS1_36VarlenDynamicPersistentTileSchedulerILi64ELi64ELi256ELi128ELb1ELb1ELb1ELb0ELb1ELb1EEEEEEEEEvNT_6ParamsE,"ax",@progbits
	.align	128
.text._ZN7cutlass13device_kernelIN5flash11enable_sm90INS1_16FlashAttnFwdSm90INS1_25CollectiveMainloopFwdSm90ILi2EN4cute5tupleIJNS5_1CILi1EEES8_S8_EEENS6_IJNS7_ILi64EEESA_SA_EEELi512ENS_6half_tEfNS_4arch4Sm90ELb0ELb0ELb1ELb1ELb1ELb0ELb0ELb0ELb0ELb1ELb1ELb0EEENS1_21CollectiveEpilogueFwdINS6_IJSA_NS7_ILi512EEESA_EEES9_SC_SE_Li256ELb1ELb1ELb1ELb0EEENS1_36VarlenDynamicPersistentTileSchedulerILi64ELi64ELi256ELi128ELb1ELb1ELb1ELb0ELb1ELb1EEEEEEEEEvNT_6ParamsE:
        .type           _ZN7cutlass13device_kernelIN5flash11enable_sm90INS1_16FlashAttnFwdSm90INS1_25CollectiveMainloopFwdSm90ILi2EN4cute5tupleIJNS5_1CILi1EEES8_S8_EEENS6_IJNS7_ILi64EEESA_SA_EEELi512ENS_6half_tEfNS_4arch4Sm90ELb0ELb0ELb1ELb1ELb1ELb0ELb0ELb0ELb0ELb1ELb1ELb0EEENS1_21CollectiveEpilogueFwdINS6_IJSA_NS7_ILi512EEESA_EEES9_SC_SE_Li256ELb1ELb1ELb1ELb0EEENS1_36VarlenDynamicPersistentTileSchedulerILi64ELi64ELi256ELi128ELb1ELb1ELb1ELb0ELb1ELb1EEEEEEEEEvNT_6ParamsE,@function
        .size           _ZN7cutlass13device_kernelIN5flash11enable_sm90INS1_16FlashAttnFwdSm90INS1_25CollectiveMainloopFwdSm90ILi2EN4cute5tupleIJNS5_1CILi1EEES8_S8_EEENS6_IJNS7_ILi64EEESA_SA_EEELi512ENS_6half_tEfNS_4arch4Sm90ELb0ELb0ELb1ELb1ELb1ELb0ELb0ELb0ELb0ELb1ELb1ELb0EEENS1_21CollectiveEpilogueFwdINS6_IJSA_NS7_ILi512EEESA_EEES9_SC_SE_Li256ELb1ELb1ELb1ELb0EEENS1_36VarlenDynamicPersistentTileSchedulerILi64ELi64ELi256ELi128ELb1ELb1ELb1ELb0ELb1ELb1EEEEEEEEEvNT_6ParamsE,(.L_x_56 - _ZN7cutlass13device_kernelIN5flash11enable_sm90INS1_16FlashAttnFwdSm90INS1_25CollectiveMainloopFwdSm90ILi2EN4cute5tupleIJNS5_1CILi1EEES8_S8_EEENS6_IJNS7_ILi64EEESA_SA_EEELi512ENS_6half_tEfNS_4arch4Sm90ELb0ELb0ELb1ELb1ELb1ELb0ELb0ELb0ELb0ELb1ELb1ELb0EEENS1_21CollectiveEpilogueFwdINS6_IJSA_NS7_ILi512EEESA_EEES9_SC_SE_Li256ELb1ELb1ELb1ELb0EEENS1_36VarlenDynamicPersistentTileSchedulerILi64ELi64ELi256ELi128ELb1ELb1ELb1ELb0ELb1ELb1EEEEEEEEEvNT_6ParamsE)
        .other          _ZN7cutlass13device_kernelIN5flash11enable_sm90INS1_16FlashAttnFwdSm90INS1_25CollectiveMainloopFwdSm90ILi2EN4cute5tupleIJNS5_1CILi1EEES8_S8_EEENS6_IJNS7_ILi64EEESA_SA_EEELi512ENS_6half_tEfNS_4arch4Sm90ELb0ELb0ELb1ELb1ELb1ELb0ELb0ELb0ELb0ELb1ELb1ELb0EEENS1_21CollectiveEpilogueFwdINS6_IJSA_NS7_ILi512EEESA_EEES9_SC_SE_Li256ELb1ELb1ELb1ELb0EEENS1_36VarlenDynamicPersistentTileSchedulerILi64ELi64ELi256ELi128ELb1ELb1ELb1ELb0ELb1ELb1EEEEEEEEEvNT_6ParamsE,@"STO_CUDA_ENTRY STV_DEFAULT"
_ZN7cutlass13device_kernelIN5flash11enable_sm90INS1_16FlashAttnFwdSm90INS1_25CollectiveMainloopFwdSm90ILi2EN4cute5tupleIJNS5_1CILi1EEES8_S8_EEENS6_IJNS7_ILi64EEESA_SA_EEELi512ENS_6half_tEfNS_4arch4Sm90ELb0ELb0ELb1ELb1ELb1ELb0ELb0ELb0ELb0ELb1ELb1ELb0EEENS1_21CollectiveEpilogueFwdINS6_IJSA_NS7_ILi512EEESA_EEES9_SC_SE_Li256ELb1ELb1ELb1ELb0EEENS1_36VarlenDynamicPersistentTileSchedulerILi64ELi64ELi256ELi128ELb1ELb1ELb1ELb0ELb1ELb1EEEEEEEEEvNT_6ParamsE:
[----:B------:R-:W-:Y:S01]  /*0000*/  LDC R1, c[0x0][0x37c] ;  /* 0x0000df00ff017b82 */ /* 0x000fe20000000800 */
[----:B------:R-:W-:Y:S05]  /*0010*/  EXIT ;  /* 0x000000000000794d */ /* 0x000fea0003800000 */
.L_x_11:
        /* <DEDUP_REMOVED lines=14> */
.L_x_56:


//--------------------- .text._ZN7cutlass13device_kernelIN5flash11enable_sm90INS1_16FlashAttnFwdSm90INS1_25CollectiveMainloopFwdSm90ILi2EN4cute5tupleIJNS5_1CILi1EEES8_S8_EEENS6_IJNS7_ILi64EEESA_SA_EEELi512ENS_6half_tEfNS_4arch4Sm90ELb0ELb0ELb1ELb1ELb1ELb1ELb0ELb0ELb0ELb1ELb1ELb0EEENS1_21CollectiveEpilogueFwdINS6_IJSA_NS7_ILi512EEESA_EEES9_SC_SE_Li256ELb1ELb1ELb1ELb0EEENS1_36VarlenDynamicPersistentTileSchedulerILi64ELi64ELi256ELi128ELb1ELb1ELb1ELb0ELb1ELb1EEEEEEEEEvNT_6ParamsE --------------------------
	.section	.text._ZN7cutlass13device_kernelIN5flash11enable_sm90INS1_16FlashAttnFwdSm90INS1_25CollectiveMainloopFwdSm90ILi2EN4cute5tupleIJNS5_1CILi1EEES8_S8_EEENS6_IJNS7_ILi64EEESA_SA_EEELi512ENS_6half_tEfNS_4arch4Sm90ELb0ELb0ELb1ELb1ELb1ELb1ELb0ELb0ELb0ELb1ELb1ELb0EEENS1_21CollectiveEpilogueFwdINS6_IJSA_NS7_ILi512EEESA_EEES9_SC_SE_Li256ELb1ELb1ELb1ELb0EEENS1_36VarlenDynamicPersistentTileSchedulerILi64ELi64ELi256ELi128ELb1ELb1ELb1ELb0ELb1ELb1EEEEEEEEEvNT_6ParamsE,"ax",@progbits
	.align	128
.text._ZN7cutlass13device_kernelIN5flash11enable_sm90INS1_16FlashAttnFwdSm90INS1_25CollectiveMainloopFwdSm90ILi2EN4cute5tupleIJNS5_1CILi1EEES8_S8_EEENS6_IJNS7_ILi64EEESA_SA_EEELi512ENS_6half_tEfNS_4arch4Sm90ELb0ELb0ELb1ELb1ELb1ELb1ELb0ELb0ELb0ELb1ELb1ELb0EEENS1_21CollectiveEpilogueFwdINS6_IJSA_NS7_ILi512EEESA_EEES9_SC_SE_Li256ELb1ELb1ELb1ELb0EEENS1_36VarlenDynamicPersistentTileSchedulerILi64ELi64ELi256ELi128ELb1ELb1ELb1ELb0ELb1ELb1EEEEEEEEEvNT_6ParamsE:
        .type           _ZN7cutlass13device_kernelIN5flash11enable_sm90INS1_16FlashAttnFwdSm90INS1_25CollectiveMainloopFwdSm90ILi2EN4cute5tupleIJNS5_1CILi1EEES8_S8_EEENS6_IJNS7_ILi64EEESA_SA_EEELi512ENS_6half_tEfNS_4arch4Sm90ELb0ELb0ELb1ELb1ELb1ELb1ELb0ELb0ELb0ELb1ELb1ELb0EEENS1_21CollectiveEpilogueFwdINS6_IJSA_NS7_ILi512EEESA_EEES9_SC_SE_Li256ELb1ELb1ELb1ELb0EEENS1_36VarlenDynamicPersistentTileSchedulerILi64ELi64ELi256ELi128ELb1ELb1ELb1ELb0ELb1ELb1EEEEEEEEEvNT_6ParamsE,@function
        .size           _ZN7cutlass13device_kernelIN5flash11enable_sm90INS1_16FlashAttnFwdSm90INS1_25CollectiveMainloopFwdSm90ILi2EN4cute5tupleIJNS5_1CILi1EEES8_S8_EEENS6_IJNS7_ILi64EEESA_SA_EEELi512ENS_6half_tEfNS_4arch4Sm90ELb0ELb0ELb1ELb1ELb1ELb1ELb0ELb0ELb0ELb1ELb1ELb0EEENS1_21CollectiveEpilogueFwdINS6_IJSA_NS7_ILi512EEESA_EEES9_SC_SE_Li256ELb1ELb1ELb1ELb0EEENS1_36VarlenDynamicPersistentTileSchedulerILi64ELi64ELi256ELi128ELb1ELb1ELb1ELb0ELb1ELb1EEEEEEEEEvNT_6ParamsE,(.L_x_57 - _ZN7cutlass13device_kernelIN5flash11enable_sm90INS1_16FlashAttnFwdSm90INS1_25CollectiveMainloopFwdSm90ILi2EN4cute5tupleIJNS5_1CILi1EEES8_S8_EEENS6_IJNS7_ILi64EEESA_SA_EEELi512ENS_6half_tEfNS_4arch4Sm90ELb0ELb0ELb1ELb1ELb1ELb1ELb0ELb0ELb0ELb1ELb1ELb0EEENS1_21CollectiveEpilogueFwdINS6_IJSA_NS7_ILi512EEESA_EEES9_SC_SE_Li256ELb1ELb1ELb1ELb0EEENS1_36VarlenDynamicPersistentTileSchedulerILi64ELi64ELi256ELi128ELb1ELb1ELb1ELb0ELb1ELb1EEEEEEEEEvNT_6ParamsE)
        .other          _ZN7cutlass13device_kernelIN5flash11enable_sm90INS1_16FlashAttnFwdSm90INS1_25CollectiveMainloopFwdSm90ILi2EN4cute5tupleIJNS5_1CILi1EEES8_S8_EEENS6_IJNS7_ILi64EEESA_SA_EEELi512ENS_6half_tEfNS_4arch4Sm90ELb0ELb0ELb1ELb1ELb1ELb1ELb0ELb0ELb0ELb1ELb1ELb0EEENS1_21CollectiveEpilogueFwdINS6_IJSA_NS7_ILi512EEESA_EEES9_SC_SE_Li256ELb1ELb1ELb1ELb0EEENS1_36VarlenDynamicPersistentTileSchedulerILi64ELi64ELi256ELi128ELb1ELb1ELb1ELb0ELb1ELb1EEEEEEEEEvNT_6ParamsE,@"STO_CUDA_ENTRY STV_DEFAULT"
_ZN7cutlass13device_kernelIN5flash11enable_sm90INS1_16FlashAttnFwdSm90INS1_25CollectiveMainloopFwdSm90ILi2EN4cute5tupleIJNS5_1CILi1EEES8_S8_EEENS6_IJNS7_ILi64EEESA_SA_EEELi512ENS_6half_tEfNS_4arch4Sm90ELb0ELb0ELb1ELb1ELb1ELb1ELb0ELb0ELb0ELb1ELb1ELb0EEENS1_21CollectiveEpilogueFwdINS6_IJSA_NS7_ILi512EEESA_EEES9_SC_SE_Li256ELb1ELb1ELb1ELb0EEENS1_36VarlenDynamicPersistentTileSchedulerILi64ELi64ELi256ELi128ELb1ELb1ELb1ELb0ELb1ELb1EEEEEEEEEvNT_6ParamsE:
[----:B------:R-:W-:Y:S01]  /*0000*/  LDC R1, c[0x0][0x37c] ;  /* 0x0000df00ff017b82 */ /* 0x000fe20000000800 */
[----:B------:R-:W-:Y:S05]  /*0010*/  EXIT ;  /* 0x000000000000794d */ /* 0x000fea0003800000 */
.L_x_12:
        /* <DEDUP_REMOVED lines=14> */
.L_x_57:


//--------------------- .text._ZN7cutlass13device_kernelIN5flash11enable_sm90INS1_16FlashAttnFwdSm90INS1_25CollectiveMainloopFwdSm90ILi2EN4cute5tupleIJNS5_1CILi1EEES8_S8_EEENS6_IJNS7_ILi64EEESA_SA_EEELi512ENS_6half_tEfNS_4arch4Sm90ELb0ELb0ELb1ELb1ELb1ELb0ELb1ELb0ELb0ELb1ELb1ELb0EEENS1_21CollectiveEpilogueFwdINS6_IJSA_NS7_ILi512EEESA_EEES9_SC_SE_Li256ELb1ELb1ELb1ELb0EEENS1_36VarlenDynamicPersistentTileSchedulerILi64ELi64ELi256ELi128ELb1ELb1ELb1ELb0ELb1ELb1EEEEEEEEEvNT_6ParamsE --------------------------
	.section	.text._ZN7cutlass13device_kernelIN5flash11enable_sm90INS1_16FlashAttnFwdSm90INS1_25CollectiveMainloopFwdSm90ILi2EN4cute5tupleIJNS5_1CILi1EEES8_S8_EEENS6_IJNS7_ILi64EEESA_SA_EEELi512ENS_6half_tEfNS_4arch4Sm90ELb0ELb0ELb1ELb1ELb1ELb0ELb1ELb0ELb0ELb1ELb1ELb0EEENS1_21CollectiveEpilogueFwdINS6_IJSA_NS7_ILi512EEESA_EEES9_SC_SE_Li256ELb1ELb1ELb1ELb0EEENS1_36VarlenDynamicPersistentTileSchedulerILi64ELi64ELi256ELi128ELb1ELb1ELb1ELb0ELb1ELb1EEEEEEEEEvNT_6ParamsE,"ax",@progbits
	.align	128
.text._ZN7cutlass13device_kernelIN5flash11enable_sm90INS1_16FlashAttnFwdSm90INS1_25CollectiveMainloopFwdSm90ILi2EN4cute5tupleIJNS5_1CILi1EEES8_S8_EEENS6_IJNS7_ILi64EEESA_SA_EEELi512ENS_6half_tEfNS_4arch4Sm90ELb0ELb0ELb1ELb1ELb1ELb0ELb1ELb0ELb0ELb1ELb1ELb0EEENS1_21CollectiveEpilogueFwdINS6_IJSA_NS7_ILi512EEESA_EEES9_SC_SE_Li256ELb1ELb1ELb1ELb0EEENS1_36VarlenDynamicPersistentTileSchedulerILi64ELi64ELi256ELi128ELb1ELb1ELb1ELb0ELb1ELb1EEEEEEEEEvNT_6ParamsE:
        .type           _ZN7cutlass13device_kernelIN5flash11enable_sm90INS1_16FlashAttnFwdSm90INS1_25CollectiveMainloopFwdSm90ILi2EN4cute5tupleIJNS5_1CILi1EEES8_S8_EEENS6_IJNS7_ILi64EEESA_SA_EEELi512ENS_6half_tEfNS_4arch4Sm90ELb0ELb0ELb1ELb1ELb1ELb0ELb1ELb0ELb0ELb1ELb1ELb0EEENS1_21CollectiveEpilogueFwdINS6_IJSA_NS7_ILi512EEESA_EEES9_SC_SE_Li256ELb1ELb1ELb1ELb0EEENS1_36VarlenDynamicPersistentTileSchedulerILi64ELi64ELi256ELi128ELb1ELb1ELb1ELb0ELb1ELb1EEEEEEEEEvNT_6ParamsE,@function
        .size           _ZN7cutlass13device_kernelIN5flash11enable_sm90INS1_16FlashAttnFwdSm90INS1_25CollectiveMainloopFwdSm90ILi2EN4cute5tupleIJNS5_1CILi1EEES8_S8_EEENS6_IJNS7_ILi64EEESA_SA_EEELi512ENS_6half_tEfNS_4arch4Sm90ELb0ELb0ELb1ELb1ELb1ELb0ELb1ELb0ELb0ELb1ELb1ELb0EEENS1_21CollectiveEpilogueFwdINS6_IJSA_NS7_ILi512EEESA_EEES9_SC_SE_Li256ELb1ELb1ELb1ELb0EEENS1_36VarlenDynamicPersistentTileSchedulerILi64ELi64ELi256ELi128ELb1ELb1ELb1ELb0ELb1ELb1EEEEEEEEEvNT_6ParamsE,(.L_x_58 - _ZN7cutlass13device_kernelIN5flash11enable_sm90INS1_16FlashAttnFwdSm90INS1_25CollectiveMainloopFwdSm90ILi2EN4cute5tupleIJNS5_1CILi1EEES8_S8_EEENS6_IJNS7_ILi64EEESA_SA_EEELi512ENS_6half_tEfNS_4arch4Sm90ELb0ELb0ELb1ELb1ELb1ELb0ELb1ELb0ELb0ELb1ELb1ELb0EEENS1_21CollectiveEpilogueFwdINS6_IJSA_NS7_ILi512EEESA_EEES9_SC_SE_Li256ELb1ELb1ELb1ELb0EEENS1_36VarlenDynamicPersistentTileSchedulerILi64ELi64ELi256ELi128ELb1ELb1ELb1ELb0ELb1ELb1EEEEEEEEEvNT_6ParamsE)
        .other          _ZN7cutlass13device_kernelIN5flash11enable_sm90INS1_16FlashAttnFwdSm90INS1_25CollectiveMainloopFwdSm90ILi2EN4cute5tupleIJNS5_1CILi1EEES8_S8_EEENS6_IJNS7_ILi64EEESA_SA_EEELi512ENS_6half_tEfNS_4arch4Sm90ELb0ELb0ELb1ELb1ELb1ELb0ELb1ELb0ELb0ELb1ELb1ELb0EEENS1_21CollectiveEpilogueFwdINS6_IJSA_NS7_ILi512EEESA_EEES9_SC_SE_Li256ELb1ELb1ELb1ELb0EEENS1_36VarlenDynamicPersistentTileSchedulerILi64ELi64ELi256ELi128ELb1ELb1ELb1ELb0ELb1ELb1EEEEEEEEEvNT_6ParamsE,@"STO_CUDA_ENTRY STV_DEFAULT"
_ZN7cutlass13device_kernelIN5flash11enable_sm90INS1_16FlashAttnFwdSm90INS1_25CollectiveMainloopFwdSm90ILi2EN4cute5tupleIJNS5_1CILi1EEES8_S8_EEENS6_IJNS7_ILi64EEESA_SA_EEELi512ENS_6half_tEfNS_4arch4Sm90ELb0ELb0ELb1ELb1ELb1ELb0ELb1ELb0ELb0ELb1ELb1ELb0EEENS1_21CollectiveEpilogueFwdINS6_IJSA_NS7_ILi512EEESA_EEES9_SC_SE_Li256ELb1ELb1ELb1ELb0EEENS1_36VarlenDynamicPersistentTileSchedulerILi64ELi64ELi256ELi128ELb1ELb1ELb1ELb0ELb1ELb1EEEEEEEEEvNT_6ParamsE:
[----:B------:R-:W-:Y:S01]  /*0000*/  LDC R1, c[0x0][0x37c] ;  /* 0x0000df00ff017b82 */ /* 0x000fe20000000800 */
[----:B------:R-:W-:Y:S05]  /*0010*/  EXIT ;  /* 0x000000000000794d */ /* 0x000fea0003800000 */
.L_x_13:
        /* <DEDUP_REMOVED lines=14> */
.L_x_58:


//--------------------- .text._ZN7cutlass13device_kernelIN5flash11enable_sm90INS1_16FlashAttnFwdSm90INS1_25CollectiveMainloopFwdSm90ILi2EN4cute5tupleIJNS5_1CILi1EEES8_S8_EEENS6_IJNS7_ILi64EEESA_SA_EEELi512ENS_6half_tEfNS_4arch4Sm90ELb0ELb0ELb1ELb1ELb1ELb1ELb1ELb0ELb0ELb1ELb1ELb0EEENS1_21CollectiveEpilogueFwdINS6_IJSA_NS7_ILi512EEESA_EEES9_SC_SE_Li256ELb1ELb1ELb1ELb0EEENS1_36VarlenDynamicPersistentTileSchedulerILi64ELi64ELi256ELi128ELb1ELb1ELb1ELb0ELb1ELb1EEEEEEEEEvNT_6ParamsE --------------------------
	.section	.text._ZN7cutlass13device_kernelIN5flash11enable_sm90INS1_16FlashAttnFwdSm90INS1_25CollectiveMainloopFwdSm90ILi2EN4cute5tupleIJNS5_1CILi1EEES8_S8_EEENS6_IJNS7_ILi64EEESA_SA_EEELi512ENS_6half_tEfNS_4arch4Sm90ELb0ELb0ELb1ELb1ELb1ELb1ELb1ELb0ELb0ELb1ELb1ELb0EEENS1_21CollectiveEpilogueFwdINS6_IJSA_NS7_ILi512EEESA_EEES9_SC_SE_Li256ELb1ELb1ELb1ELb0EEENS1_36VarlenDynamicPersistentTileSchedulerILi64ELi64ELi256ELi128ELb1ELb1ELb1ELb0ELb1ELb1EEEEEEEEEvNT_6ParamsE,"ax",@progbits
	.align	128
.text._ZN7cutlass13device_kernelIN5flash11enable_sm90INS1_16FlashAttnFwdSm90INS1_25CollectiveMainloopFwdSm90ILi2EN4cute5tupleIJNS5_1CILi1EEES8_S8_EEENS6_IJNS7_ILi64EEESA_SA_EEELi512ENS_6half_tEfNS_4arch4Sm90ELb0ELb0ELb1ELb1ELb1ELb1ELb1ELb0ELb0ELb1ELb1ELb0EEENS1_21CollectiveEpilogueFwdINS6_IJSA_NS7_ILi512EEESA_EEES9_SC_SE_Li256ELb1ELb1ELb1ELb0EEENS1_36VarlenDynamicPersistentTileSchedulerILi64ELi64ELi256ELi128ELb1ELb1ELb1ELb0ELb1ELb1EEEEEEEEEvNT_6ParamsE:
        .type           _ZN7cutlass13device_kernelIN5flash11enable_sm90INS1_16FlashAttnFwdSm90INS1_25CollectiveMainloopFwdSm90ILi2EN4cute5tupleIJNS5_1CILi1EEES8_S8_EEENS6_IJNS7_ILi64EEESA_SA_EEELi512ENS_6half_tEfNS_4arch4Sm90ELb0ELb0ELb1ELb1ELb1ELb1ELb1ELb0ELb0ELb1ELb1ELb0EEENS1_21CollectiveEpilogueFwdINS6_IJSA_NS7_ILi512EEESA_EEES9_SC_SE_Li256ELb1ELb1ELb1ELb0EEENS1_36VarlenDynamicPersistentTileSchedulerILi64ELi64ELi256ELi128ELb1ELb1ELb1ELb0ELb1ELb1EEEEEEEEEvNT_6ParamsE,@function
        .size           _ZN7cutlass13device_kernelIN5flash11enable_sm90INS1_16FlashAttnFwdSm90INS1_25CollectiveMainloopFwdSm90ILi2EN4cute5tupleIJNS5_1CILi1EEES8_S8_EEENS6_IJNS7_ILi64EEESA_SA_EEELi512ENS_6half_tEfNS_4arch4Sm90ELb0ELb0ELb1ELb1ELb1ELb1ELb1ELb0ELb0ELb1ELb1ELb0EEENS1_21CollectiveEpilogueFwdINS6_IJSA_NS7_ILi512EEESA_EEES9_SC_SE_Li256ELb1ELb1ELb1ELb0EEENS1_36VarlenDynamicPersistentTileSchedulerILi64ELi64ELi256ELi128ELb1ELb1ELb1ELb0ELb1ELb1EEEEEEEEEvNT_6ParamsE,(.L_x_59 - _ZN7cutlass13device_kernelIN5flash11enable_sm90INS1_16FlashAttnFwdSm90INS1_25CollectiveMainloopFwdSm90ILi2EN4cute5tupleIJNS5_1CILi1EEES8_S8_EEENS6_IJNS7_ILi64EEESA_SA_EEELi512ENS_6half_tEfNS_4arch4Sm90ELb0ELb0ELb1ELb1ELb1ELb1ELb1ELb0ELb0ELb1ELb1ELb0EEENS1_21CollectiveEpilogueFwdINS6_IJSA_NS7_ILi512EEESA_EEES9_SC_SE_Li256ELb1ELb1ELb1ELb0EEENS1_36VarlenDynamicPersistentTileSchedulerILi64ELi64ELi256ELi128ELb1ELb1ELb1ELb0ELb1ELb1EEEEEEEEEvNT_6ParamsE)
        .other          _ZN7cutlass13device_kernelIN5flash11enable_sm90INS1_16FlashAttnFwdSm90INS1_25CollectiveMainloopFwdSm90ILi2EN4cute5tupleIJNS5_1CILi1EEES8_S8_EEENS6_IJNS7_ILi64EEESA_SA_EEELi512ENS_6half_tEfNS_4arch4Sm90ELb0ELb0ELb1ELb1ELb1ELb1ELb1ELb0ELb0ELb1ELb1ELb0EEENS1_21CollectiveEpilogueFwdINS6_IJSA_NS7_ILi512EEESA_EEES9_SC_SE_Li256ELb1ELb1ELb1ELb0EEENS1_36VarlenDynamicPersistentTileSchedulerILi64ELi64ELi256ELi128ELb1ELb1ELb1ELb0ELb1ELb1EEEEEEEEEvNT_6ParamsE,@"STO_CUDA_ENTRY STV_DEFAULT"
_ZN7cutlass13device_kernelIN5flash11enable_sm90INS1_16FlashAttnFwdSm90INS1_25CollectiveMainloopFwdSm90ILi2EN4cute5tupleIJNS5_1CILi1EEES8_S8_EEENS6_IJNS7_ILi64EEESA_SA_EEELi512ENS_6half_tEfNS_4arch4Sm90ELb0ELb0ELb1ELb1ELb1ELb1ELb1ELb0ELb0ELb1ELb1ELb0EEENS1_21CollectiveEpilogueFwdINS6_IJSA_NS7_ILi512EEESA_EEES9_SC_SE_Li256ELb1ELb1ELb1ELb0EEENS1_36VarlenDynamicPersistentTileSchedulerILi64ELi64ELi256ELi128ELb1ELb1ELb1ELb0ELb1ELb1EEEEEEEEEvNT_6ParamsE:
[----:B------:R-:W-:Y:S01]  /*0000*/  LDC R1, c[0x0][0x37c] ;  /* 0x0000df00ff017b82 */ /* 0x000fe20000000800 */
[----:B------:R-:W-:Y:S05]  /*0010*/  EXIT ;  /* 0x000000000000794d */ /* 0x000fea0003800000 */
.L_x_14:
        /* <DEDUP_REMOVED lines=14> */
.L_x_59:


//--------------------- .text._ZN7cutlass13device_kernelIN5flash11enable_sm90INS1_16FlashAttnFwdSm90INS1_25CollectiveMainloopFwdSm90ILi2EN4cute5tupleIJNS5_1CILi1EEES8_S8_EEENS6_IJNS7_ILi64EEESA_SA_EEELi512ENS_6half_tEfNS_4arch4Sm90ELb0ELb1ELb1ELb0ELb1ELb0ELb0ELb0ELb0ELb1ELb1ELb0EEENS1_21CollectiveEpilogueFwdINS6_IJSA_NS7_ILi512EEESA_EEES9_SC_SE_Li256ELb0ELb1ELb1ELb0EEENS1_19SingleTileSchedulerILb0ELb1ELb1ELi64EEEEEEEEEvNT_6ParamsE --------------------------
	.section	.text._ZN7cutlass13device_kernelIN5flash11enable_sm90INS1_16FlashAttnFwdSm90INS1_25CollectiveMainloopFwdSm90ILi2EN4cute5tupleIJNS5_1CILi1EEES8_S8_EEENS6_IJNS7_ILi64EEESA_SA_EEELi512ENS_6half_tEfNS_4arch4Sm90ELb0ELb1ELb1ELb0ELb1ELb0ELb0ELb0ELb0ELb1ELb1ELb0EEENS1_21CollectiveEpilogueFwdINS6_IJSA_NS7_ILi512EEESA_EEES9_SC_SE_Li256ELb0ELb1ELb1ELb0EEENS1_19SingleTileSchedulerILb0ELb1ELb1ELi64EEEEEEEEEvNT_6ParamsE,"ax",@progbits
	.align	128
.text._ZN7cutlass13device_kernelIN5flash11enable_sm90INS1_16FlashAttnFwdSm90INS1_25CollectiveMainloopFwdSm90ILi2EN4cute5tupleIJNS5_1CILi1EEES8_S8_EEENS6_IJNS7_ILi64EEESA_SA_EEELi512ENS_6half_tEfNS_4arch4Sm90ELb0ELb1ELb1ELb0ELb1ELb0ELb0ELb0ELb0ELb1ELb1ELb0EEENS1_21CollectiveEpilogueFwdINS6_IJSA_NS7_ILi512EEESA_EEES9_SC_SE_Li256ELb0ELb1ELb1ELb0EEENS1_19SingleTileSchedulerILb0ELb1ELb1ELi64EEEEEEEEEvNT_6ParamsE:
        .type           _ZN7cutlass13device_kernelIN5flash11enable_sm90INS1_16FlashAttnFwdSm90INS1_25CollectiveMainloopFwdSm90ILi2EN4cute5tupleIJNS5_1CILi1EEES8_S8_EEENS6_IJNS7_ILi64EEESA_SA_EEELi512ENS_6half_tEfNS_4arch4Sm90ELb0ELb1ELb1ELb0ELb1ELb0ELb0ELb0ELb0ELb1ELb1ELb0EEENS1_21CollectiveEpilogueFwdINS6_IJSA_NS7_ILi512EEESA_EEES9_SC_SE_Li256ELb0ELb1ELb1ELb0EEENS1_19SingleTileSchedulerILb0ELb1ELb1ELi64EEEEEEEEEvNT_6ParamsE,@function
        .size           _ZN7cutlass13device_kernelIN5flash11enable_sm90INS1_16FlashAttnFwdSm90INS1_25CollectiveMainloopFwdSm90ILi2EN4cute5tupleIJNS5_1CILi1EEES8_S8_EEENS6_IJNS7_ILi64EEESA_SA_EEELi512ENS_6half_tEfNS_4arch4Sm90ELb0ELb1ELb1ELb0ELb1ELb0ELb0ELb0ELb0ELb1ELb1ELb0EEENS1_21CollectiveEpilogueFwdINS6_IJSA_NS7_ILi512EEESA_EEES9_SC_SE_Li256ELb0ELb1ELb1ELb0EEENS1_19SingleTileSchedulerILb0ELb1ELb1ELi64EEEEEEEEEvNT_6ParamsE,(.L_x_60 - _ZN7cutlass13device_kernelIN5flash11enable_sm90INS1_16FlashAttnFwdSm90INS1_25CollectiveMainloopFwdSm90ILi2EN4cute5tupleIJNS5_1CILi1EEES8_S8_EEENS6_IJNS7_ILi64EEESA_SA_EEELi512ENS_6half_tEfNS_4arch4Sm90ELb0ELb1ELb1ELb0ELb1ELb0ELb0ELb0ELb0ELb1ELb1ELb0EEENS1_21CollectiveEpilogueFwdINS6_IJSA_NS7_ILi512EEESA_EEES9_SC_SE_Li256ELb0ELb1ELb1ELb0EEENS1_19SingleTileSchedulerILb0ELb1ELb1ELi64EEEEEEEEEvNT_6ParamsE)
        .other          _ZN7cutlass13device_kernelIN5flash11enable_sm90INS1_16FlashAttnFwdSm90INS1_25CollectiveMainloopFwdSm90ILi2EN4cute5tupleIJNS5_1CILi1EEES8_S8_EEENS6_IJNS7_ILi64EEESA_SA_EEELi512ENS_6half_tEfNS_4arch4Sm90ELb0ELb1ELb1ELb0ELb1ELb0ELb0ELb0ELb0ELb1ELb1ELb0EEENS1_21CollectiveEpilogueFwdINS6_IJSA_NS7_ILi512EEESA_EEES9_SC_SE_Li256ELb0ELb1ELb1ELb0EEENS1_19SingleTileSchedulerILb0ELb1ELb1ELi64EEEEEEEEEvNT_6ParamsE,@"STO_CUDA_ENTRY STV_DEFAULT"
_ZN7cutlass13device_kernelIN5flash11enable_sm90INS1_16FlashAttnFwdSm90INS1_25CollectiveMainloopFwdSm90ILi2EN4cute5tupleIJNS5_1CILi1EEES8_S8_EEENS6_IJNS7_ILi64EEESA_SA_EEELi512ENS_6half_tEfNS_4arch4Sm90ELb0ELb1ELb1ELb0ELb1ELb0ELb0ELb0ELb0ELb1ELb1ELb0EEENS1_21CollectiveEpilogueFwdINS6_IJSA_NS7_ILi512EEESA_EEES9_SC_SE_Li256ELb0ELb1ELb1ELb0EEENS1_19SingleTileSchedulerILb0ELb1ELb1ELi64EEEEEEEEEvNT_6ParamsE:
[----:B------:R-:W-:Y:S01]  /*0000*/  LDC R1, c[0x0][0x37c] ;  /* 0x0000df00ff017b82 */ /* 0x000fe20000000800 */
[----:B------:R-:W-:Y:S05]  /*0010*/  EXIT ;  /* 0x000000000000794d */ /* 0x000fea0003800000 */
.L_x_15:
        /* <DEDUP_REMOVED lines=14> */
.L_x_60:


//--------------------- .text._ZN7cutlass13device_kernelIN5flash11enable_sm90INS1_16FlashAttnFwdSm90INS1_25CollectiveMainloopFwdSm90ILi2EN4cute5tupleIJNS5_1CILi1EEES8_S8_EEENS6_IJNS7_ILi64EEESA_SA_EEELi512ENS_6half_tEfNS_4arch4Sm90ELb0ELb1ELb1ELb0ELb1ELb0ELb1ELb0ELb0ELb1ELb1ELb0EEENS1_21CollectiveEpilogueFwdINS6_IJSA_NS7_ILi512EEESA_EEES9_SC_SE_Li256ELb0ELb1ELb1ELb0EEENS1_19SingleTileSchedulerILb0ELb1ELb1ELi64EEEEEEEEEvNT_6ParamsE --------------------------
	.section	.text._ZN7cutlass13device_kernelIN5flash11enable_sm90INS1_16FlashAttnFwdSm90INS1_25CollectiveMainloopFwdSm90ILi2EN4cute5tupleIJNS5_1CILi1EEES8_S8_EEENS6_IJNS7_ILi64EEESA_SA_EEELi512ENS_6half_tEfNS_4arch4Sm90ELb0ELb1ELb1ELb0ELb1ELb0ELb1ELb0ELb0ELb1ELb1ELb0EEENS1_21CollectiveEpilogueFwdINS6_IJSA_NS7_ILi512EEESA_EEES9_SC_SE_Li256ELb0ELb1ELb1ELb0EEENS1_19SingleTileSchedulerILb0ELb1ELb1ELi64EEEEEEEEEvNT_6ParamsE,"ax",@progbits
	.align	128
.text._ZN7cutlass13device_kernelIN5flash11enable_sm90INS1_16FlashAttnFwdSm90INS1_25CollectiveMainloopFwdSm90ILi2EN4cute5tupleIJNS5_1CILi1EEES8_S8_EEENS6_IJNS7_ILi64EEESA_SA_EEELi512ENS_6half_tEfNS_4arch4Sm90ELb0ELb1ELb1ELb0ELb1ELb0ELb1ELb0ELb0ELb1ELb1ELb0EEENS1_21CollectiveEpilogueFwdINS6_IJSA_NS7_ILi512EEESA_EEES9_SC_SE_Li256ELb0ELb1ELb1ELb0EEENS1_19SingleTileSchedulerILb0ELb1ELb1ELi64EEEEEEEEEvNT_6ParamsE:
        .type           _ZN7cutlass13device_kernelIN5flash11enable_sm90INS1_16FlashAttnFwdSm90INS1_25CollectiveMainloopFwdSm90ILi2EN4cute5tupleIJNS5_1CILi1EEES8_S8_EEENS6_IJNS7_ILi64EEESA_SA_EEELi512ENS_6half_tEfNS_4arch4Sm90ELb0ELb1ELb1ELb0ELb1ELb0ELb1ELb0ELb0ELb1ELb1ELb0EEENS1_21CollectiveEpilogueFwdINS6_IJSA_NS7_ILi512EEESA_EEES9_SC_SE_Li256ELb0ELb1ELb1ELb0EEENS1_19SingleTileSchedulerILb0ELb1ELb1ELi64EEEEEEEEEvNT_6ParamsE,@function
        .size           _ZN7cutlass13device_kernelIN5flash11enable_sm90INS1_16FlashAttnFwdSm90INS1_25CollectiveMainloopFwdSm90ILi2EN4cute5tupleIJNS5_1CILi1EEES8_S8_EEENS6_IJNS7_ILi64EEESA_SA_EEELi512ENS_6half_tEfNS_4arch4Sm90ELb0ELb1ELb1ELb0ELb1ELb0ELb1ELb0ELb0ELb1ELb1ELb0EEENS1_21CollectiveEpilogueFwdINS6_IJSA_NS7_ILi512EEESA_EEES9_SC_SE_Li256ELb0ELb1ELb1ELb0EEENS1_19SingleTileSchedulerILb0ELb1ELb1ELi64EEEEEEEEEvNT_6ParamsE,(.L_x_61 - _ZN7cutlass13device_kernelIN5flash11enable_sm90INS1_16FlashAttnFwdSm90INS1_25CollectiveMainloopFwdSm90ILi2EN4cute5tupleIJNS5_1CILi1EEES8_S8_EEENS6_IJNS7_ILi64EEESA_SA_EEELi512ENS_6half_tEfNS_4arch4Sm90ELb0ELb1ELb1ELb0ELb1ELb0ELb1ELb0ELb0ELb1ELb1ELb0EEENS1_21CollectiveEpilogueFwdINS6_IJSA_NS7_ILi512EEESA_EEES9_SC_SE_Li256ELb0ELb1ELb1ELb0EEENS1_19SingleTileSchedulerILb0ELb1ELb1ELi64EEEEEEEEEvNT_6ParamsE)
        .other          _ZN7cutlass13device_kernelIN5flash11enable_sm90INS1_16FlashAttnFwdSm90INS1_25CollectiveMainloopFwdSm90ILi2EN4cute5tupleIJNS5_1CILi1EEES8_S8_EEENS6_IJNS7_ILi64EEESA_SA_EEELi512ENS_6half_tEfNS_4arch4Sm90ELb0ELb1ELb1ELb0ELb1ELb0ELb1ELb0ELb0ELb1ELb1ELb0EEENS1_21CollectiveEpilogueFwdINS6_IJSA_NS7_ILi512EEESA_EEES9_SC_SE_Li256ELb0ELb1ELb1ELb0EEENS1_19SingleTileSchedulerILb0ELb1ELb1ELi64EEEEEEEEEvNT_6ParamsE,@"STO_CUDA_ENTRY STV_DEFAULT"
_ZN7cutlass13device_kernelIN5flash11enable_sm90INS1_16FlashAttnFwdSm90INS1_25CollectiveMainloopFwdSm90ILi2EN4cute5tupleIJNS5_1CILi1EEES8_S8_EEENS6_IJNS7_ILi64EEESA_SA_EEELi512ENS_6half_tEfNS_4arch4Sm90ELb0ELb1ELb1ELb0ELb1ELb0ELb1ELb0ELb0ELb1ELb1ELb0EEENS1_21CollectiveEpilogueFwdINS6_IJSA_NS7_ILi512EEESA_EEES9_SC_SE_Li256ELb0ELb1ELb1ELb0EEENS1_19SingleTileSchedulerILb0ELb1ELb1ELi64EEEEEEEEEvNT_6ParamsE:
[----:B------:R-:W-:Y:S01]  /*0000*/  LDC R1, c[0x0][0x37c] ;  /* 0x0000df00ff017b82 */ /* 0x000fe20000000800 */
[----:B------:R-:W-:Y:S05]  /*0010*/  EXIT ;  /* 0x000000000000794d */ /* 0x000fea0003800000 */
.L_x_16:
        /* <DEDUP_REMOVED lines=14> */
.L_x_61:


//--------------------- .text._ZN7cutlass13device_kernelIN5flash11enable_sm90INS1_16FlashAttnFwdSm90INS1_25CollectiveMainloopFwdSm90ILi2EN4cute5tupleIJNS5_1CILi1EEES8_S8_EEENS6_IJNS7_ILi64EEESA_SA_EEELi512ENS_6half_tEfNS_4arch4Sm90ELb0ELb1ELb1ELb1ELb1ELb0ELb0ELb0ELb0ELb1ELb1ELb0EEENS1_21CollectiveEpilogueFwdINS6_IJSA_NS7_ILi512EEESA_EEES9_SC_SE_Li256ELb1ELb1ELb1ELb0EEENS1_36VarlenDynamicPersistentTileSchedulerILi64ELi64ELi256ELi128ELb1ELb1ELb1ELb1ELb0ELb1EEEEEEEEEvNT_6ParamsE --------------------------
	.section	.text._ZN7cutlass13device_kernelIN5flash11enable_sm90INS1_16FlashAttnFwdSm90INS1_25CollectiveMainloopFwdSm90ILi2EN4cute5tupleIJNS5_1CILi1EEES8_S8_EEENS6_IJNS7_ILi64EEESA_SA_EEELi512ENS_6half_tEfNS_4arch4Sm90ELb0ELb1ELb1ELb1ELb1ELb0ELb0ELb0ELb0ELb1ELb1ELb0EEENS1_21CollectiveEpilogueFwdINS6_IJSA_NS7_ILi512EEESA_EEES9_SC_SE_Li256ELb1ELb1ELb1ELb0EEENS1_36VarlenDynamicPersistentTileSchedulerILi64ELi64ELi256ELi128ELb1ELb1ELb1ELb1ELb0ELb1EEEEEEEEEvNT_6ParamsE,"ax",@progbits
	.align	128
.text._ZN7cutlass13device_kernelIN5flash11enable_sm90INS1_16FlashAttnFwdSm90INS1_25CollectiveMainloopFwdSm90ILi2EN4cute5tupleIJNS5_1CILi1EEES8_S8_EEENS6_IJNS7_ILi64EEESA_SA_EEELi512ENS_6half_tEfNS_4arch4Sm90ELb0ELb1ELb1ELb1ELb1ELb0ELb0ELb0ELb0ELb1ELb1ELb0EEENS1_21CollectiveEpilogueFwdINS6_IJSA_NS7_ILi512EEESA_EEES9_SC_SE_Li256ELb1ELb1ELb1ELb0EEENS1_36VarlenDynamicPersistentTileSchedulerILi64ELi64ELi256ELi128ELb1ELb1ELb1ELb1ELb0ELb1EEEEEEEEEvNT_6ParamsE:
        .type           _ZN7cutlass13device_kernelIN5flash11enable_sm90INS1_16FlashAttnFwdSm90INS1_25CollectiveMainloopFwdSm90ILi2EN4cute5tupleIJNS5_1CILi1EEES8_S8_EEENS6_IJNS7_ILi64EEESA_SA_EEELi512ENS_6half_tEfNS_4arch4Sm90ELb0ELb1ELb1ELb1ELb1ELb0ELb0ELb0ELb0ELb1ELb1ELb0EEENS1_21CollectiveEpilogueFwdINS6_IJSA_NS7_ILi512EEESA_EEES9_SC_SE_Li256ELb1ELb1ELb1ELb0EEENS1_36VarlenDynamicPersistentTileSchedulerILi64ELi64ELi256ELi128ELb1ELb1ELb1ELb1ELb0ELb1EEEEEEEEEvNT_6ParamsE,@function
        .size           _ZN7cutlass13device_kernelIN5flash11enable_sm90INS1_16FlashAttnFwdSm90INS1_25CollectiveMainloopFwdSm90ILi2EN4cute5tupleIJNS5_1CILi1EEES8_S8_EEENS6_IJNS7_ILi64EEESA_SA_EEELi512ENS_6half_tEfNS_4arch4Sm90ELb0ELb1ELb1ELb1ELb1ELb0ELb0ELb0ELb0ELb1ELb1ELb0EEENS1_21CollectiveEpilogueFwdINS6_IJSA_NS7_ILi512EEESA_EEES9_SC_SE_Li256ELb1ELb1ELb1ELb0EEENS1_36VarlenDynamicPersistentTileSchedulerILi64ELi64ELi256ELi128ELb1ELb1ELb1ELb1ELb0ELb1EEEEEEEEEvNT_6ParamsE,(.L_x_62 - _ZN7cutlass13device_kernelIN5flash11enable_sm90INS1_16FlashAttnFwdSm90INS1_25CollectiveMainloopFwdSm90ILi2EN4cute5tupleIJNS5_1CILi1EEES8_S8_EEENS6_IJNS7_ILi64EEESA_SA_EEELi512ENS_6half_tEfNS_4arch4Sm90ELb0ELb1ELb1ELb1ELb1ELb0ELb0ELb0ELb0ELb1ELb1ELb0EEENS1_21CollectiveEpilogueFwdINS6_IJSA_NS7_ILi512EEESA_EEES9_SC_SE_Li256ELb1ELb1ELb1ELb0EEENS1_36VarlenDynamicPersistentTileSchedulerILi64ELi64ELi256ELi128ELb1ELb1ELb1ELb1ELb0ELb1EEEEEEEEEvNT_6ParamsE)
        .other          _ZN7cutlass13device_kernelIN5flash11enable_sm90INS1_16FlashAttnFwdSm90INS1_25CollectiveMainloopFwdSm90ILi2EN4cute5tupleIJNS5_1CILi1EEES8_S8_EEENS6_IJNS7_ILi64EEESA_SA_EEELi512ENS_6half_tEfNS_4arch4Sm90ELb0ELb1ELb1ELb1ELb1ELb0ELb0ELb0ELb0ELb1ELb1ELb0EEENS1_21CollectiveEpilogueFwdINS6_IJSA_NS7_ILi512EEESA_EEES9_SC_SE_Li256ELb1ELb1ELb1ELb0EEENS1_36VarlenDynamicPersistentTileSchedulerILi64ELi64ELi256ELi128ELb1ELb1ELb1ELb1ELb0ELb1EEEEEEEEEvNT_6ParamsE,@"STO_CUDA_ENTRY STV_DEFAULT"
_ZN7cutlass13device_kernelIN5flash11enable_sm90INS1_16FlashAttnFwdSm90INS1_25CollectiveMainloopFwdSm90ILi2EN4cute5tupleIJNS5_1CILi1EEES8_S8_EEENS6_IJNS7_ILi64EEESA_SA_EEELi512ENS_6half_tEfNS_4arch4Sm90ELb0ELb1ELb1ELb1ELb1ELb0ELb0ELb0ELb0ELb1ELb1ELb0EEENS1_21CollectiveEpilogueFwdINS6_IJSA_NS7_ILi512EEESA_EEES9_SC_SE_Li256ELb1ELb1ELb1ELb0EEENS1_36VarlenDynamicPersistentTileSchedulerILi64ELi64ELi256ELi128ELb1ELb1ELb1ELb1ELb0ELb1EEEEEEEEEvNT_6ParamsE:
[----:B------:R-:W-:Y:S01]  /*0000*/  LDC R1, c[0x0][0x37c] ;  /* 0x0000df00ff017b82 */ /* 0x000fe20000000800 */
[----:B------:R-:W-:Y:S05]  /*0010*/  EXIT ;  /* 0x000000000000794d */ /* 0x000fea0003800000 */
.L_x_17:
        /* <DEDUP_REMOVED lines=14> */
.L_x_62:


//--------------------- .text._ZN7cutlass13device_kernelIN5flash11enable_sm90INS1_16FlashAttnFwdSm90INS1_25CollectiveMainloopFwdSm90ILi2EN4cute5tupleIJNS5_1CILi1EEES8_S8_EEENS6_IJNS7_ILi64EEESA_SA_EEELi512ENS_6half_tEfNS_4arch4Sm90ELb0ELb1ELb1ELb1ELb1ELb1ELb0ELb0ELb0ELb1ELb1ELb0EEENS1_21CollectiveEpilogueFwdINS6_IJSA_NS7_ILi512EEESA_EEES9_SC_SE_Li256ELb1ELb1ELb1ELb0EEENS1_36VarlenDynamicPersistentTileSchedulerILi64ELi64ELi256ELi128ELb1ELb1ELb1ELb1ELb0ELb1EEEEEEEEEvNT_6ParamsE --------------------------
	.section	.text._ZN7cutlass13device_kernelIN5flash11enable_sm90INS1_16FlashAttnFwdSm90INS1_25CollectiveMainloopFwdSm90ILi2EN4cute5tupleIJNS5_1CILi1EEES8_S8_EEENS6_IJNS7_ILi64EEESA_SA_EEELi512ENS_6half_tEfNS_4arch4Sm90ELb0ELb1ELb1ELb1ELb1ELb1ELb0ELb0ELb0ELb1ELb1ELb0EEENS1_21CollectiveEpilogueFwdINS6_IJSA_NS7_ILi512EEESA_EEES9_SC_SE_Li256ELb1ELb1ELb1ELb0EEENS1_36VarlenDynamicPersistentTileSchedulerILi64ELi64ELi256ELi128ELb1ELb1ELb1ELb1ELb0ELb1EEEEEEEEEvNT_6ParamsE,"ax",@progbits
	.align	128
.text._ZN7cutlass13device_kernelIN5flash11enable_sm90INS1_16FlashAttnFwdSm90INS1_25CollectiveMainloopFwdSm90ILi2EN4cute5tupleIJNS5_1CILi1EEES8_S8_EEENS6_IJNS7_ILi64EEESA_SA_EEELi512ENS_6half_tEfNS_4arch4Sm90ELb0ELb1ELb1ELb1ELb1ELb1ELb0ELb0ELb0ELb1ELb1ELb0EEENS1_21CollectiveEpilogueFwdINS6_IJSA_NS7_ILi512EEESA_EEES9_SC_SE_Li256ELb1ELb1ELb1ELb0EEENS1_36VarlenDynamicPersistentTileSchedulerILi64ELi64ELi256ELi128ELb1ELb1ELb1ELb1ELb0ELb1EEEEEEEEEvNT_6ParamsE:
        .type           _ZN7cutlass13device_kernelIN5flash11enable_sm90INS1_16FlashAttnFwdSm90INS1_25CollectiveMainloopFwdSm90ILi2EN4cute5tupleIJNS5_1CILi1EEES8_S8_EEENS6_IJNS7_ILi64EEESA_SA_EEELi512ENS_6half_tEfNS_4arch4Sm90ELb0ELb1ELb1ELb1ELb1ELb1ELb0ELb0ELb0ELb1ELb1ELb0EEENS1_21CollectiveEpilogueFwdINS6_IJSA_NS7_ILi512EEESA_EEES9_SC_SE_Li256ELb1ELb1ELb1ELb0EEENS1_36VarlenDynamicPersistentTileSchedulerILi64ELi64ELi256ELi128ELb1ELb1ELb1ELb1ELb0ELb1EEEEEEEEEvNT_6ParamsE,@function
        .size           _ZN7cutlass13device_kernelIN5flash11enable_sm90INS1_16FlashAttnFwdSm90INS1_25CollectiveMainloopFwdSm90ILi2EN4cute5tupleIJNS5_1CILi1EEES8_S8_EEENS6_IJNS7_ILi64EEESA_SA_EEELi512ENS_6half_tEfNS_4arch4Sm90ELb0ELb1ELb1ELb1ELb1ELb1ELb0ELb0ELb0ELb1ELb1ELb0EEENS1_21CollectiveEpilogueFwdINS6_IJSA_NS7_ILi512EEESA_EEES9_SC_SE_Li256ELb1ELb1ELb1ELb0EEENS1_36VarlenDynamicPersistentTileSchedulerILi64ELi64ELi256ELi128ELb1ELb1ELb1ELb1ELb0ELb1EEEEEEEEEvNT_6ParamsE,(.L_x_63 - _ZN7cutlass13device_kernelIN5flash11enable_sm90INS1_16FlashAttnFwdSm90INS1_25CollectiveMainloopFwdSm90ILi2EN4cute5tupleIJNS5_1CILi1EEES8_S8_EEENS6_IJNS7_ILi64EEESA_SA_EEELi512ENS_6half_tEfNS_4arch4Sm90ELb0ELb1ELb1ELb1ELb1ELb1ELb0ELb0ELb0ELb1ELb1ELb0EEENS1_21CollectiveEpilogueFwdINS6_IJSA_NS7_ILi512EEESA_EEES9_SC_SE_Li256ELb1ELb1ELb1ELb0EEENS1_36VarlenDynamicPersistentTileSchedulerILi64ELi64ELi256ELi128ELb1ELb1ELb1ELb1ELb0ELb1EEEEEEEEEvNT_6ParamsE)
        .other          _ZN7cutlass13device_kernelIN5flash11enable_sm90INS1_16FlashAttnFwdSm90INS1_25CollectiveMainloopFwdSm90ILi2EN4cute5tupleIJNS5_1CILi1EEES8_S8_EEENS6_IJNS7_ILi64EEESA_SA_EEELi512ENS_6half_tEfNS_4arch4Sm90ELb0ELb1ELb1ELb1ELb1ELb1ELb0ELb0ELb0ELb1ELb1ELb0EEENS1_21CollectiveEpilogueFwdINS6_IJSA_NS7_ILi512EEESA_EEES9_SC_SE_Li256ELb1ELb1ELb1ELb0EEENS1_36VarlenDynamicPersistentTileSchedulerILi64ELi64ELi256ELi128ELb1ELb1ELb1ELb1ELb0ELb1EEEEEEEEEvNT_6ParamsE,@"STO_CUDA_ENTRY STV_DEFAULT"
_ZN7cutlass13device_kernelIN5flash11enable_sm90INS1_16FlashAttnFwdSm90INS1_25CollectiveMainloopFwdSm90ILi2EN4cute5tupleIJNS5_1CILi1EEES8_S8_EEENS6_IJNS7_ILi64EEESA_SA_EEELi512ENS_6half_tEfNS_4arch4Sm90ELb0ELb1ELb1ELb1ELb1ELb1ELb0ELb0ELb0ELb1ELb1ELb0EEENS1_21CollectiveEpilogueFwdINS6_IJSA_NS7_ILi512EEESA_EEES9_SC_SE_Li256ELb1ELb1ELb1ELb0EEENS1_36VarlenDynamicPersistentTileSchedulerILi64ELi64ELi256ELi128ELb1ELb1ELb1ELb1ELb0ELb1EEEEEEEEEvNT_6ParamsE:
[----:B------:R-:W-:Y:S01]  /*0000*/  LDC R1, c[0x0][0x37c] ;  /* 0x0000df00ff017b82 */ /* 0x000fe20000000800 */
[----:B------:R-:W-:Y:S05]  /*0010*/  EXIT ;  /* 0x000000000000794d */ /* 0x000fea0003800000 */
.L_x_18:
        /* <DEDUP_REMOVED lines=14> */
.L_x_63:


//--------------------- .text._ZN7cutlass13device_kernelIN5flash11enable_sm90INS1_16FlashAttnFwdSm90INS1_25CollectiveMainloopFwdSm90ILi2EN4cute5tupleIJNS5_1CILi1EEES8_S8_EEENS6_IJNS7_ILi64EEESA_SA_EEELi512ENS_6half_tEfNS_4arch4Sm90ELb0ELb1ELb1ELb1ELb1ELb0ELb1ELb0ELb0ELb1ELb1ELb0EEENS1_21CollectiveEpilogueFwdINS6_IJSA_NS7_ILi512EEESA_EEES9_SC_SE_Li256ELb1ELb1ELb1ELb0EEENS1_36VarlenDynamicPersistentTileSchedulerILi64ELi64ELi256ELi128ELb1ELb1ELb1ELb1ELb0ELb1EEEEEEEEEvNT_6ParamsE --------------------------
	.section	.text._ZN7cutlass13device_kernelIN5flash11enable_sm90INS1_16FlashAttnFwdSm90INS1_25CollectiveMainloopFwdSm90ILi2EN4cute5tupleIJNS5_1CILi1EEES8_S8_EEENS6_IJNS7_ILi64EEESA_SA_EEELi512ENS_6half_tEfNS_4arch4Sm90ELb0ELb1ELb1ELb1ELb1ELb0ELb1ELb0ELb0ELb1ELb1ELb0EEENS1_21CollectiveEpilogueFwdINS6_IJSA_NS7_ILi512EEESA_EEES9_SC_SE_Li256ELb1ELb1ELb1ELb0EEENS1_36VarlenDynamicPersistentTileSchedulerILi64ELi64ELi256ELi128ELb1ELb1ELb1ELb1ELb0ELb1EEEEEEEEEvNT_6ParamsE,"ax",@progbits
	.align	128
.text._ZN7cutlass13device_kernelIN5flash11enable_sm90INS1_16FlashAttnFwdSm90INS1_25CollectiveMainloopFwdSm90ILi2EN4cute5tupleIJNS5_1CILi1EEES8_S8_EEENS6_IJNS7_ILi64EEESA_SA_EEELi512ENS_6half_tEfNS_4arch4Sm90ELb0ELb1ELb1ELb1ELb1ELb0ELb1ELb0ELb0ELb1ELb1ELb0EEENS1_21CollectiveEpilogueFwdINS6_IJSA_NS7_ILi512EEESA_EEES9_SC_SE_Li256ELb1ELb1ELb1ELb0EEENS1_36VarlenDynamicPersistentTileSchedulerILi64ELi64ELi256ELi128ELb1ELb1ELb1ELb1ELb0ELb1EEEEEEEEEvNT_6ParamsE:
        .type           _ZN7cutlass13device_kernelIN5flash11enable_sm90INS1_16FlashAttnFwdSm90INS1_25CollectiveMainloopFwdSm90ILi2EN4cute5tupleIJNS5_1CILi1EEES8_S8_EEENS6_IJNS7_ILi64EEESA_SA_EEELi512ENS_6half_tEfNS_4arch4Sm90ELb0ELb1ELb1ELb1ELb1ELb0ELb1ELb0ELb0ELb1ELb1ELb0EEENS1_21CollectiveEpilogueFwdINS6_IJSA_NS7_ILi512EEESA_EEES9_SC_SE_Li256ELb1ELb1ELb1ELb0EEENS1_36VarlenDynamicPersistentTileSchedulerILi64ELi64ELi256ELi128ELb1ELb1ELb1ELb1ELb0ELb1EEEEEEEEEvNT_6ParamsE,@function
        .size           _ZN7cutlass13device_kernelIN5flash11enable_sm90INS1_16FlashAttnFwdSm90INS1_25CollectiveMainloopFwdSm90ILi2EN4cute5tupleIJNS5_1CILi1EEES8_S8_EEENS6_IJNS7_ILi64EEESA_SA_EEELi512ENS_6half_tEfNS_4arch4Sm90ELb0ELb1ELb1ELb1ELb1ELb0ELb1ELb0ELb0ELb1ELb1ELb0EEENS1_21CollectiveEpilogueFwdINS6_IJSA_NS7_ILi512EEESA_EEES9_SC_SE_Li256ELb1ELb1ELb1ELb0EEENS1_36VarlenDynamicPersistentTileSchedulerILi64ELi64ELi256ELi128ELb1ELb1ELb1ELb1ELb0ELb1EEEEEEEEEvNT_6ParamsE,(.L_x_64 - _ZN7cutlass13device_kernelIN5flash11enable_sm90INS1_16FlashAttnFwdSm90INS1_25CollectiveMainloopFwdSm90ILi2EN4cute5tupleIJNS5_1CILi1EEES8_S8_EEENS6_IJNS7_ILi64EEESA_SA_EEELi512ENS_6half_tEfNS_4arch4Sm90ELb0ELb1ELb1ELb1ELb1ELb0ELb1ELb0ELb0ELb1ELb1ELb0EEENS1_21CollectiveEpilogueFwdINS6_IJSA_NS7_ILi512EEESA_EEES9_SC_SE_Li256ELb1ELb1ELb1ELb0EEENS1_36VarlenDynamicPersistentTileSchedulerILi64ELi64ELi256ELi128ELb1ELb1ELb1ELb1ELb0ELb1EEEEEEEEEvNT_6ParamsE)
        .other          _ZN7cutlass13device_kernelIN5flash11enable_sm90INS1_16FlashAttnFwdSm90INS1_25CollectiveMainloopFwdSm90ILi2EN4cute5tupleIJNS5_1CILi1EEES8_S8_EEENS6_IJNS7_ILi64EEESA_SA_EEELi512ENS_6half_tEfNS_4arch4Sm90ELb0ELb1ELb1ELb1ELb1ELb0ELb1ELb0ELb0ELb1ELb1ELb0EEENS1_21CollectiveEpilogueFwdINS6_IJSA_NS7_ILi512EEESA_EEES9_SC_SE_Li256ELb1ELb1ELb1ELb0EEENS1_36VarlenDynamicPersistentTileSchedulerILi64ELi64ELi256ELi128ELb1ELb1ELb1ELb1ELb0ELb1EEEEEEEEEvNT_6ParamsE,@"STO_CUDA_ENTRY STV_DEFAULT"
_ZN7cutlass13device_kernelIN5flash11enable_sm90INS1_16FlashAttnFwdSm90INS1_25CollectiveMainloopFwdSm90ILi2EN4cute5tupleIJNS5_1CILi1EEES8_S8_EEENS6_IJNS7_ILi64EEESA_SA_EEELi512ENS_6half_tEfNS_4arch4Sm90ELb0ELb1ELb1ELb1ELb1ELb0ELb1ELb0ELb0ELb1ELb1ELb0EEENS1_21CollectiveEpilogueFwdINS6_IJSA_NS7_ILi512EEESA_EEES9_SC_SE_Li256ELb1ELb1ELb1ELb0EEENS1_36VarlenDynamicPersistentTileSchedulerILi64ELi64ELi256ELi128ELb1ELb1ELb1ELb1ELb0ELb1EEEEEEEEEvNT_6ParamsE:
[----:B------:R-:W-:Y:S01]  /*0000*/  LDC R1, c[0x0][0x37c] ;  /* 0x0000df00ff017b82 */ /* 0x000fe20000000800 */
[----:B------:R-:W-:Y:S05]  /*0010*/  EXIT ;  /* 0x000000000000794d */ /* 0x000fea0003800000 */
.L_x_19:
        /* <DEDUP_REMOVED lines=14> */
.L_x_64:


//--------------------- .text._ZN7cutlass13device_kernelIN5flash11enable_sm90INS1_16FlashAttnFwdSm90INS1_25CollectiveMainloopFwdSm90ILi2EN4cute5tupleIJNS5_1CILi1EEES8_S8_EEENS6_IJNS7_ILi64EEESA_SA_EEELi512ENS_6half_tEfNS_4arch4Sm90ELb0ELb1ELb1ELb1ELb1ELb1ELb1ELb0ELb0ELb1ELb1ELb0EEENS1_21CollectiveEpilogueFwdINS6_IJSA_NS7_ILi512EEESA_EEES9_SC_SE_Li256ELb1ELb1ELb1ELb0EEENS1_36VarlenDynamicPersistentTileSchedulerILi64ELi64ELi256ELi128ELb1ELb1ELb1ELb1ELb0ELb1EEEEEEEEEvNT_6ParamsE --------------------------
	.section	.text._ZN7cutlass13device_kernelIN5flash11enable_sm90INS1_16FlashAttnFwdSm90INS1_25CollectiveMainloopFwdSm90ILi2EN4cute5tupleIJNS5_1CILi1EEES8_S8_EEENS6_IJNS7_ILi64EEESA_SA_EEELi512ENS_6half_tEfNS_4arch4Sm90ELb0ELb1ELb1ELb1ELb1ELb1ELb1ELb0ELb0ELb1ELb1ELb0EEENS1_21CollectiveEpilogueFwdINS6_IJSA_NS7_ILi512EEESA_EEES9_SC_SE_Li256ELb1ELb1ELb1ELb0EEENS1_36VarlenDynamicPersistentTileSchedulerILi64ELi64ELi256ELi128ELb1ELb1ELb1ELb1ELb0ELb1EEEEEEEEEvNT_6ParamsE,"ax",@progbits
	.align	128
.text._ZN7cutlass13device_kernelIN5flash11enable_sm90INS1_16FlashAttnFwdSm90INS1_25CollectiveMainloopFwdSm90ILi2EN4cute5tupleIJNS5_1CILi1EEES8_S8_EEENS6_IJNS7_ILi64EEESA_SA_EEELi512ENS_6half_tEfNS_4arch4Sm90ELb0ELb1ELb1ELb1ELb1ELb1ELb1ELb0ELb0ELb1ELb1ELb0EEENS1_21CollectiveEpilogueFwdINS6_IJSA_NS7_ILi512EEESA_EEES9_SC_SE_Li256ELb1ELb1ELb1ELb0EEENS1_36VarlenDynamicPersistentTileSchedulerILi64ELi64ELi256ELi128ELb1ELb1ELb1ELb1ELb0ELb1EEEEEEEEEvNT_6ParamsE:
        .type           _ZN7cutlass13device_kernelIN5flash11enable_sm90INS1_16FlashAttnFwdSm90INS1_25CollectiveMainloopFwdSm90ILi2EN4cute5tupleIJNS5_1CILi1EEES8_S8_EEENS6_IJNS7_ILi64EEESA_SA_EEELi512ENS_6half_tEfNS_4arch4Sm90ELb0ELb1ELb1ELb1ELb1ELb1ELb1ELb0ELb0ELb1ELb1ELb0EEENS1_21CollectiveEpilogueFwdINS6_IJSA_NS7_ILi512EEESA_EEES9_SC_SE_Li256ELb1ELb1ELb1ELb0EEENS1_36VarlenDynamicPersistentTileSchedulerILi64ELi64ELi256ELi128ELb1ELb1ELb1ELb1ELb0ELb1EEEEEEEEEvNT_6ParamsE,@function
        .size           _ZN7cutlass13device_kernelIN5flash11enable_sm90INS1_16FlashAttnFwdSm90INS1_25CollectiveMainloopFwdSm90ILi2EN4cute5tupleIJNS5_1CILi1EEES8_S8_EEENS6_IJNS7_ILi64EEESA_SA_EEELi512ENS_6half_tEfNS_4arch4Sm90ELb0ELb1ELb1ELb1ELb1ELb1ELb1ELb0ELb0ELb1ELb1ELb0EEENS1_21CollectiveEpilogueFwdINS6_IJSA_NS7_ILi512EEESA_EEES9_SC_SE_Li256ELb1ELb1ELb1ELb0EEENS1_36VarlenDynamicPersistentTileSchedulerILi64ELi64ELi256ELi128ELb1ELb1ELb1ELb1ELb0ELb1EEEEEEEEEvNT_6ParamsE,(.L_x_65 - _ZN7cutlass13device_kernelIN5flash11enable_sm90INS1_16FlashAttnFwdSm90INS1_25CollectiveMainloopFwdSm90ILi2EN4cute5tupleIJNS5_1CILi1EEES8_S8_EEENS6_IJNS7_ILi64EEESA_SA_EEELi512ENS_6half_tEfNS_4arch4Sm90ELb0ELb1ELb1ELb1ELb1ELb1ELb1ELb0ELb0ELb1ELb1ELb0EEENS1_21CollectiveEpilogueFwdINS6_IJSA_NS7_ILi512EEESA_EEES9_SC_SE_Li256ELb1ELb1ELb1ELb0EEENS1_36VarlenDynamicPersistentTileSchedulerILi64ELi64ELi256ELi128ELb1ELb1ELb1ELb1ELb0ELb1EEEEEEEEEvNT_6ParamsE)
        .other          _ZN7cutlass13device_kernelIN5flash11enable_sm90INS1_16FlashAttnFwdSm90INS1_25CollectiveMainloopFwdSm90ILi2EN4cute5tupleIJNS5_1CILi1EEES8_S8_EEENS6_IJNS7_ILi64EEESA_SA_EEELi512ENS_6half_tEfNS_4arch4Sm90ELb0ELb1ELb1ELb1ELb1ELb1ELb1ELb0ELb0ELb1ELb1ELb0EEENS1_21CollectiveEpilogueFwdINS6_IJSA_NS7_ILi512EEESA_EEES9_SC_SE_Li256ELb1ELb1ELb1ELb0EEENS1_36VarlenDynamicPersistentTileSchedulerILi64ELi64ELi256ELi128ELb1ELb1ELb1ELb1ELb0ELb1EEEEEEEEEvNT_6ParamsE,@"STO_CUDA_ENTRY STV_DEFAULT"
_ZN7cutlass13device_kernelIN5flash11enable_sm90INS1_16FlashAttnFwdSm90INS1_25CollectiveMainloopFwdSm90ILi2EN4cute5tupleIJNS5_1CILi1EEES8_S8_EEENS6_IJNS7_ILi64EEESA_SA_EEELi512ENS_6half_tEfNS_4arch4Sm90ELb0ELb1ELb1ELb1ELb1ELb1ELb1ELb0ELb0ELb1ELb1ELb0EEENS1_21CollectiveEpilogueFwdINS6_IJSA_NS7_ILi512EEESA_EEES9_SC_SE_Li256ELb1ELb1ELb1ELb0EEENS1_36VarlenDynamicPersistentTileSchedulerILi64ELi64ELi256ELi128ELb1ELb1ELb1ELb1ELb0ELb1EEEEEEEEEvNT_6ParamsE:
[----:B------:R-:W-:Y:S01]  /*0000*/  LDC R1, c[0x0][0x37c] ;  /* 0x0000df00ff017b82 */ /* 0x000fe20000000800 */
[----:B------:R-:W-:Y:S05]  /*0010*/  EXIT ;  /* 0x000000000000794d */ /* 0x000fea0003800000 */
.L_x_20:
        /* <DEDUP_REMOVED lines=14> */
.L_x_65:


//--------------------- .text._ZN7cutlass13device_kernelIN5flash11enable_sm90INS1_16FlashAttnFwdSm90INS1_25CollectiveMainloopFwdSm90ILi2EN4cute5tupleIJNS5_1CILi1EEES8_S8_EEENS6_IJNS7_ILi64EEESA_SA_EEELi512ENS_6half_tEfNS_4arch4Sm90ELb1ELb0ELb1ELb0ELb1ELb0ELb0ELb0ELb0ELb1ELb1ELb0EEENS1_21CollectiveEpilogueFwdINS6_IJSA_NS7_ILi512EEESA_EEES9_SC_SE_Li256ELb0ELb1ELb1ELb0EEENS1_19SingleTileSchedulerILb0ELb1ELb1ELi64EEEEEEEEEvNT_6ParamsE --------------------------
	.section	.text._ZN7cutlass13device_kernelIN5flash11enable_sm90INS1_16FlashAttnFwdSm90INS1_25CollectiveMainloopFwdSm90ILi2EN4cute5tupleIJNS5_1CILi1EEES8_S8_EEENS6_IJNS7_ILi64EEESA_SA_EEELi512ENS_6half_tEfNS_4arch4Sm90ELb1ELb0ELb1ELb0ELb1ELb0ELb0ELb0ELb0ELb1ELb1ELb0EEENS1_21CollectiveEpilogueFwdINS6_IJSA_NS7_ILi512EEESA_EEES9_SC_SE_Li256ELb0ELb1ELb1ELb0EEENS1_19SingleTileSchedulerILb0ELb1ELb1ELi64EEEEEEEEEvNT_6ParamsE,"ax",@progbits
	.align	128
.text._ZN7cutlass13device_kernelIN5flash11enable_sm90INS1_16FlashAttnFwdSm90INS1_25CollectiveMainloopFwdSm90ILi2EN4cute5tupleIJNS5_1CILi1EEES8_S8_EEENS6_IJNS7_ILi64EEESA_SA_EEELi512ENS_6half_tEfNS_4arch4Sm90ELb1ELb0ELb1ELb0ELb1ELb0ELb0ELb0ELb0ELb1ELb1ELb0EEENS1_21CollectiveEpilogueFwdINS6_IJSA_NS7_ILi512EEESA_EEES9_SC_SE_Li256ELb0ELb1ELb1ELb0EEENS1_19SingleTileSchedulerILb0ELb1ELb1ELi64EEEEEEEEEvNT_6ParamsE:
        .type           _ZN7cutlass13device_kernelIN5flash11enable_sm90INS1_16FlashAttnFwdSm90INS1_25CollectiveMainloopFwdSm90ILi2EN4cute5tupleIJNS5_1CILi1EEES8_S8_EEENS6_IJNS7_ILi64EEESA_SA_EEELi512ENS_6half_tEfNS_4arch4Sm90ELb1ELb0ELb1ELb0ELb1ELb0ELb0ELb0ELb0ELb1ELb1ELb0EEENS1_21CollectiveEpilogueFwdINS6_IJSA_NS7_ILi512EEESA_EEES9_SC_SE_Li256ELb0ELb1ELb1ELb0EEENS1_19SingleTileSchedulerILb0ELb1ELb1ELi64EEEEEEEEEvNT_6ParamsE,@function
        .size           _ZN7cutlass13device_kernelIN5flash11enable_sm90INS1_16FlashAttnFwdSm90INS1_25CollectiveMainloopFwdSm90ILi2EN4cute5tupleIJNS5_1CILi1EEES8_S8_EEENS6_IJNS7_ILi64EEESA_SA_EEELi512ENS_6half_tEfNS_4arch4Sm90ELb1ELb0ELb1ELb0ELb1ELb0ELb0ELb0ELb0ELb1ELb1ELb0EEENS1_21CollectiveEpilogueFwdINS6_IJSA_NS7_ILi512EEESA_EEES9_SC_SE_Li256ELb0ELb1ELb1ELb0EEENS1_19SingleTileSchedulerILb0ELb1ELb1ELi64EEEEEEEEEvNT_6ParamsE,(.L_x_66 - _ZN7cutlass13device_kernelIN5flash11enable_sm90INS1_16FlashAttnFwdSm90INS1_25CollectiveMainloopFwdSm90ILi2EN4cute5tupleIJNS5_1CILi1EEES8_S8_EEENS6_IJNS7_ILi64EEESA_SA_EEELi512ENS_6half_tEfNS_4arch4Sm90ELb1ELb0ELb1ELb0ELb1ELb0ELb0ELb0ELb0ELb1ELb1ELb0EEENS1_21CollectiveEpilogueFwdINS6_IJSA_NS7_ILi512EEESA_EEES9_SC_SE_Li256ELb0ELb1ELb1ELb0EEENS1_19SingleTileSchedulerILb0ELb1ELb1ELi64EEEEEEEEEvNT_6ParamsE)
        .other          _ZN7cutlass13device_kernelIN5flash11enable_sm90INS1_16FlashAttnFwdSm90INS1_25CollectiveMainloopFwdSm90ILi2EN4cute5tupleIJNS5_1CILi1EEES8_S8_EEENS6_IJNS7_ILi64EEESA_SA_EEELi512ENS_6half_tEfNS_4arch4Sm90ELb1ELb0ELb1ELb0ELb1ELb0ELb0ELb0ELb0ELb1ELb1ELb0EEENS1_21CollectiveEpilogueFwdINS6_IJSA_NS7_ILi512EEESA_EEES9_SC_SE_Li256ELb0ELb1ELb1ELb0EEENS1_19SingleTileSchedulerILb0ELb1ELb1ELi64EEEEEEEEEvNT_6ParamsE,@"STO_CUDA_ENTRY STV_DEFAULT"
_ZN7cutlass13device_kernelIN5flash11enable_sm90INS1_16FlashAttnFwdSm90INS1_25CollectiveMainloopFwdSm90ILi2EN4cute5tupleIJNS5_1CILi1EEES8_S8_EEENS6_IJNS7_ILi64EEESA_SA_EEELi512ENS_6half_tEfNS_4arch4Sm90ELb1ELb0ELb1ELb0ELb1ELb0ELb0ELb0ELb0ELb1ELb1ELb0EEENS1_21CollectiveEpilogueFwdINS6_IJSA_NS7_ILi512EEESA_EEES9_SC_SE_Li256ELb0ELb1ELb1ELb0EEENS1_19SingleTileSchedulerILb0ELb1ELb1ELi64EEEEEEEEEvNT_6ParamsE:
[----:B------:R-:W-:Y:S01]  /*0000*/  LDC R1, c[0x0][0x37c] ;  /* 0x0000df00ff017b82 */ /* 0x000fe20000000800 */
[----:B------:R-:W-:Y:S05]  /*0010*/  EXIT ;  /* 0x000000000000794d */ /* 0x000fea0003800000 */
.L_x_21:
        /* <DEDUP_REMOVED lines=14> */
.L_x_66:


//--------------------- .text._ZN7cutlass13device_kernelIN5flash11enable_sm90INS1_16FlashAttnFwdSm90INS1_25CollectiveMainloopFwdSm90ILi2EN4cute5tupleIJNS5_1CILi1EEES8_S8_EEENS6_IJNS7_ILi64EEESA_SA_EEELi512ENS_6half_tEfNS_4arch4Sm90ELb1ELb0ELb1ELb0ELb1ELb0ELb1ELb0ELb0ELb1ELb1ELb0EEENS1_21CollectiveEpilogueFwdINS6_IJSA_NS7_ILi512EEESA_EEES9_SC_SE_Li256ELb0ELb1ELb1ELb0EEENS1_19SingleTileSchedulerILb0ELb1ELb1ELi64EEEEEEEEEvNT_6ParamsE --------------------------
	.section	.text._ZN7cutlass13device_kernelIN5flash11enable_sm90INS1_16FlashAttnFwdSm90INS1_25CollectiveMainloopFwdSm90ILi2EN4cute5tupleIJNS5_1CILi1EEES8_S8_EEENS6_IJNS7_ILi64EEESA_SA_EEELi512ENS_6half_tEfNS_4arch4Sm90ELb1ELb0ELb1ELb0ELb1ELb0ELb1ELb0ELb0ELb1ELb1ELb0EEENS1_21CollectiveEpilogueFwdINS6_IJSA_NS7_ILi512EEESA_EEES9_SC_SE_Li256ELb0ELb1ELb1ELb0EEENS1_19SingleTileSchedulerILb0ELb1ELb1ELi64EEEEEEEEEvNT_6ParamsE,"ax",@progbits
	.align	128
.text._ZN7cutlass13device_kernelIN5flash11enable_sm90INS1_16FlashAttnFwdSm90INS1_25CollectiveMainloopFwdSm90ILi2EN4cute5tupleIJNS5_1CILi1EEES8_S8_EEENS6_IJNS7_ILi64EEESA_SA_EEELi512ENS_6half_tEfNS_4arch4Sm90ELb1ELb0ELb1ELb0ELb1ELb0ELb1ELb0ELb0ELb1ELb1ELb0EEENS1_21CollectiveEpilogueFwdINS6_IJSA_NS7_ILi512EEESA_EEES9_SC_SE_Li256ELb0ELb1ELb1ELb0EEENS1_19SingleTileSchedulerILb0ELb1ELb1ELi64EEEEEEEEEvNT_6ParamsE:
        .type           _ZN7cutlass13device_kernelIN5flash11enable_sm90INS1_16FlashAttnFwdSm90INS1_25CollectiveMainloopFwdSm90ILi2EN4cute5tupleIJNS5_1CILi1EEES8_S8_EEENS6_IJNS7_ILi64EEESA_SA_EEELi512ENS_6half_tEfNS_4arch4Sm90ELb1ELb0ELb1ELb0ELb1ELb0ELb1ELb0ELb0ELb1ELb1ELb0EEENS1_21CollectiveEpilogueFwdINS6_IJSA_NS7_ILi512EEESA_EEES9_SC_SE_Li256ELb0ELb1ELb1ELb0EEENS1_19SingleTileSchedulerILb0ELb1ELb1ELi64EEEEEEEEEvNT_6ParamsE,@function
        .size           _ZN7cutlass13device_kernelIN5flash11enable_sm90INS1_16FlashAttnFwdSm90INS1_25CollectiveMainloopFwdSm90ILi2EN4cute5tupleIJNS5_1CILi1EEES8_S8_EEENS6_IJNS7_ILi64EEESA_SA_EEELi512ENS_6half_tEfNS_4arch4Sm90ELb1ELb0ELb1ELb0ELb1ELb0ELb1ELb0ELb0ELb1ELb1ELb0EEENS1_21CollectiveEpilogueFwdINS6_IJSA_NS7_ILi512EEESA_EEES9_SC_SE_Li256ELb0ELb1ELb1ELb0EEENS1_19SingleTileSchedulerILb0ELb1ELb1ELi64EEEEEEEEEvNT_6ParamsE,(.L_x_67 - _ZN7cutlass13device_kernelIN5flash11enable_sm90INS1_16FlashAttnFwdSm90INS1_25CollectiveMainloopFwdSm90ILi2EN4cute5tupleIJNS5_1CILi1EEES8_S8_EEENS6_IJNS7_ILi64EEESA_SA_EEELi512ENS_6half_tEfNS_4arch4Sm90ELb1ELb0ELb1ELb0ELb1ELb0ELb1ELb0ELb0ELb1ELb1ELb0EEENS1_21CollectiveEpilogueFwdINS6_IJSA_NS7_ILi512EEESA_EEES9_SC_SE_Li256ELb0ELb1ELb1ELb0EEENS1_19SingleTileSchedulerILb0ELb1ELb1ELi64EEEEEEEEEvNT_6ParamsE)
        .other          _ZN7cutlass13device_kernelIN5flash11enable_sm90INS1_16FlashAttnFwdSm90INS1_25CollectiveMainloopFwdSm90ILi2EN4cute5tupleIJNS5_1CILi1EEES8_S8_EEENS6_IJNS7_ILi64EEESA_SA_EEELi512ENS_6half_tEfNS_4arch4Sm90ELb1ELb0ELb1ELb0ELb1ELb0ELb1ELb0ELb0ELb1ELb1ELb0EEENS1_21CollectiveEpilogueFwdINS6_IJSA_NS7_ILi512EEESA_EEES9_SC_SE_Li256ELb0ELb1ELb1ELb0EEENS1_19SingleTileSchedulerILb0ELb1ELb1ELi64EEEEEEEEEvNT_6ParamsE,@"STO_CUDA_ENTRY STV_DEFAULT"
_ZN7cutlass13device_kernelIN5flash11enable_sm90INS1_16FlashAttnFwdSm90INS1_25CollectiveMainloopFwdSm90ILi2EN4cute5tupleIJNS5_1CILi1EEES8_S8_EEENS6_IJNS7_ILi64EEESA_SA_EEELi512ENS_6half_tEfNS_4arch4Sm90ELb1ELb0ELb1ELb0ELb1ELb0ELb1ELb0ELb0ELb1ELb1ELb0EEENS1_21CollectiveEpilogueFwdINS6_IJSA_NS7_ILi512EEESA_EEES9_SC_SE_Li256ELb0ELb1ELb1ELb0EEENS1_19SingleTileSchedulerILb0ELb1ELb1ELi64EEEEEEEEEvNT_6ParamsE:
[----:B------:R-:W-:Y:S01]  /*0000*/  LDC R1, c[0x0][0x37c] ;  /* 0x0000df00ff017b82 */ /* 0x000fe20000000800 */
[----:B------:R-:W-:Y:S05]  /*0010*/  EXIT ;  /* 0x000000000000794d */ /* 0x000fea0003800000 */
.L_x_22:
        /* <DEDUP_REMOVED lines=14> */
.L_x_67:


//--------------------- .text._ZN7cutlass13device_kernelIN5flash11enable_sm90INS1_16FlashAttnFwdSm90INS1_25CollectiveMainloopFwdSm90ILi2EN4cute5tupleIJNS5_1CILi1EEES8_S8_EEENS6_IJNS7_ILi64EEESA_SA_EEELi512ENS_6half_tEfNS_4arch4Sm90ELb1ELb0ELb1ELb1ELb1ELb0ELb0ELb0ELb0ELb1ELb1ELb0EEENS1_21CollectiveEpilogueFwdINS6_IJSA_NS7_ILi512EEESA_EEES9_SC_SE_Li256ELb1ELb1ELb1ELb0EEENS1_36VarlenDynamicPersistentTileSchedulerILi64ELi64ELi256ELi128ELb1ELb1ELb1ELb1ELb1ELb1EEEEEEEEEvNT_6ParamsE --------------------------
	.section	.text._ZN7cutlass13device_kernelIN5flash11enable_sm90INS1_16FlashAttnFwdSm90INS1_25CollectiveMainloopFwdSm90ILi2EN4cute5tupleIJNS5_1CILi1EEES8_S8_EEENS6_IJNS7_ILi64EEESA_SA_EEELi512ENS_6half_tEfNS_4arch4Sm90ELb1ELb0ELb1ELb1ELb1ELb0ELb0ELb0ELb0ELb1ELb1ELb0EEENS1_21CollectiveEpilogueFwdINS6_IJSA_NS7_ILi512EEESA_EEES9_SC_SE_Li256ELb1ELb1ELb1ELb0EEENS1_36VarlenDynamicPersistentTileSchedulerILi64ELi64ELi256ELi128ELb1ELb1ELb1ELb1ELb1ELb1EEEEEEEEEvNT_6ParamsE,"ax",@progbits
	.align	128
.text._ZN7cutlass13device_kernelIN5flash11enable_sm90INS1_16FlashAttnFwdSm90INS1_25CollectiveMainloopFwdSm90ILi2EN4cute5tupleIJNS5_1CILi1EEES8_S8_EEENS6_IJNS7_ILi64EEESA_SA_EEELi512ENS_6half_tEfNS_4arch4Sm90ELb1ELb0ELb1ELb1ELb1ELb0ELb0ELb0ELb0ELb1ELb1ELb0EEENS1_21CollectiveEpilogueFwdINS6_IJSA_NS7_ILi512EEESA_EEES9_SC_SE_Li256ELb1ELb1ELb1ELb0EEENS1_36VarlenDynamicPersistentTileSchedulerILi64ELi64ELi256ELi128ELb1ELb1ELb1ELb1ELb1ELb1EEEEEEEEEvNT_6ParamsE:
        .type           _ZN7cutlass13device_kernelIN5flash11enable_sm90INS1_16FlashAttnFwdSm90INS1_25CollectiveMainloopFwdSm90ILi2EN4cute5tupleIJNS5_1CILi1EEES8_S8_EEENS6_IJNS7_ILi64EEESA_SA_EEELi512ENS_6half_tEfNS_4arch4Sm90ELb1ELb0ELb1ELb1ELb1ELb0ELb0ELb0ELb0ELb1ELb1ELb0EEENS1_21CollectiveEpilogueFwdINS6_IJSA_NS7_ILi512EEESA_EEES9_SC_SE_Li256ELb1ELb1ELb1ELb0EEENS1_36VarlenDynamicPersistentTileSchedulerILi64ELi64ELi256ELi128ELb1ELb1ELb1ELb1ELb1ELb1EEEEEEEEEvNT_6ParamsE,@function
        .size           _ZN7cutlass13device_kernelIN5flash11enable_sm90INS1_16FlashAttnFwdSm90INS1_25CollectiveMainloopFwdSm90ILi2EN4cute5tupleIJNS5_1CILi1EEES8_S8_EEENS6_IJNS7_ILi64EEESA_SA_EEELi512ENS_6half_tEfNS_4arch4Sm90ELb1ELb0ELb1ELb1ELb1ELb0ELb0ELb0ELb0ELb1ELb1ELb0EEENS1_21CollectiveEpilogueFwdINS6_IJSA_NS7_ILi512EEESA_EEES9_SC_SE_Li256ELb1ELb1ELb1ELb0EEENS1_36VarlenDynamicPersistentTileSchedulerILi64ELi64ELi256ELi128ELb1ELb1ELb1ELb1ELb1ELb1EEEEEEEEEvNT_6ParamsE,(.L_x_68 - _ZN7cutlass13device_kernelIN5flash11enable_sm90INS1_16FlashAttnFwdSm90INS1_25CollectiveMainloopFwdSm90ILi2EN4cute5tupleIJNS5_1CILi1EEES8_S8_EEENS6_IJNS7_ILi64EEESA_SA_EEELi512ENS_6half_tEfNS_4arch4Sm90ELb1ELb0ELb1ELb1ELb1ELb0ELb0ELb0ELb0ELb1ELb1ELb0EEENS1_21CollectiveEpilogueFwdINS6_IJSA_NS7_ILi512EEESA_EEES9_SC_SE_Li256ELb1ELb1ELb1ELb0EEENS1_36VarlenDynamicPersistentTileSchedulerILi64ELi64ELi256ELi128ELb1ELb1ELb1ELb1ELb1ELb1EEEEEEEEEvNT_6ParamsE)
        .other          _ZN7cutlass13device_kernelIN5flash11enable_sm90INS1_16FlashAttnFwdSm90INS1_25CollectiveMainloopFwdSm90ILi2EN4cute5tupleIJNS5_1CILi1EEES8_S8_EEENS6_IJNS7_ILi64EEESA_SA_EEELi512ENS_6half_tEfNS_4arch4Sm90ELb1ELb0ELb1ELb1ELb1ELb0ELb0ELb0ELb0ELb1ELb1ELb0EEENS1_21CollectiveEpilogueFwdINS6_IJSA_NS7_ILi512EEESA_EEES9_SC_SE_Li256ELb1ELb1ELb1ELb0EEENS1_36VarlenDynamicPersistentTileSchedulerILi64ELi64ELi256ELi128ELb1ELb1ELb1ELb1ELb1ELb1EEEEEEEEEvNT_6ParamsE,@"STO_CUDA_ENTRY STV_DEFAULT"
_ZN7cutlass13device_kernelIN5flash11enable_sm90INS1_16FlashAttnFwdSm90INS1_25CollectiveMainloopFwdSm90ILi2EN4cute5tupleIJNS5_1CILi1EEES8_S8_EEENS6_IJNS7_ILi64EEESA_SA_EEELi512ENS_6half_tEfNS_4arch4Sm90ELb1ELb0ELb1ELb1ELb1ELb0ELb0ELb0ELb0ELb1ELb1ELb0EEENS1_21CollectiveEpilogueFwdINS6_IJSA_NS7_ILi512EEESA_EEES9_SC_SE_Li256ELb1ELb1ELb1ELb0EEENS1_36VarlenDynamicPersistentTileSchedulerILi64ELi64ELi256ELi128ELb1ELb1ELb1ELb1ELb1ELb1EEEEEEEEEvNT_6ParamsE:
[----:B------:R-:W-:Y:S01]  /*0000*/  LDC R1, c[0x0][0x37c] ;  /* 0x0000df00ff017b82 */ /* 0x000fe20000000800 */
[----:B------:R-:W-:Y:S05]  /*0010*/  EXIT ;  /* 0x000000000000794d */ /* 0x000fea0003800000 */
.L_x_23:
        /* <DEDUP_REMOVED lines=14> */
.L_x_68:


//--------------------- .text._ZN7cutlass13device_kernelIN5flash11enable_sm90INS1_16FlashAttnFwdSm90INS1_25CollectiveMainloopFwdSm90ILi2EN4cute5tupleIJNS5_1CILi1EEES8_S8_EEENS6_IJNS7_ILi64EEESA_SA_EEELi512ENS_6half_tEfNS_4arch4Sm90ELb1ELb0ELb1ELb1ELb1ELb1ELb0ELb0ELb0ELb1ELb1ELb0EEENS1_21CollectiveEpilogueFwdINS6_IJSA_NS7_ILi512EEESA_EEES9_SC_SE_Li256ELb1ELb1ELb1ELb0EEENS1_36VarlenDynamicPersistentTileSchedulerILi64ELi64ELi256ELi128ELb1ELb1ELb1ELb1ELb1ELb1EEEEEEEEEvNT_6ParamsE --------------------------
	.section	.text._ZN7cutlass13device_kernelIN5flash11enable_sm90INS1_16FlashAttnFwdSm90INS1_25CollectiveMainloopFwdSm90ILi2EN4cute5tupleIJNS5_1CILi1EEES8_S8_EEENS6_IJNS7_ILi64EEESA_SA_EEELi512ENS_6half_tEfNS_4arch4Sm90ELb1ELb0ELb1ELb1ELb1ELb1ELb0ELb0ELb0ELb1ELb1ELb0EEENS1_21CollectiveEpilogueFwdINS6_IJSA_NS7_ILi512EEESA_EEES9_SC_SE_Li256ELb1ELb1ELb1ELb0EEENS1_36VarlenDynamicPersistentTileSchedulerILi64ELi64ELi256ELi128ELb1ELb1ELb1ELb1ELb1ELb1EEEEEEEEEvNT_6ParamsE,"ax",@progbits
	.align	128
.text._ZN7cutlass13device_kernelIN5flash11enable_sm90INS1_16FlashAttnFwdSm90INS1_25CollectiveMainloopFwdSm90ILi2EN4cute5tupleIJNS5_1CILi1EEES8_S8_EEENS6_IJNS7_ILi64EEESA_SA_EEELi512ENS_6half_tEfNS_4arch4Sm90ELb1ELb0ELb1ELb1ELb1ELb1ELb0ELb0ELb0ELb1ELb1ELb0EEENS1_21CollectiveEpilogueFwdINS6_IJSA_NS7_ILi512EEESA_EEES9_SC_SE_Li256ELb1ELb1ELb1ELb0EEENS1_36VarlenDynamicPersistentTileSchedulerILi64ELi64ELi256ELi128ELb1ELb1ELb1ELb1ELb1ELb1EEEEEEEEEvNT_6ParamsE:
        .type           _ZN7cutlass13device_kernelIN5flash11enable_sm90INS1_16FlashAttnFwdSm90INS1_25CollectiveMainloopFwdSm90ILi2EN4cute5tupleIJNS5_1CILi1EEES8_S8_EEENS6_IJNS7_ILi64EEESA_SA_EEELi512ENS_6half_tEfNS_4arch4Sm90ELb1ELb0ELb1ELb1ELb1ELb1ELb0ELb0ELb0ELb1ELb1ELb0EEENS1_21CollectiveEpilogueFwdINS6_IJSA_NS7_ILi512EEESA_EEES9_SC_SE_Li256ELb1ELb1ELb1ELb0EEENS1_36VarlenDynamicPersistentTileSchedulerILi64ELi64ELi256ELi128ELb1ELb1ELb1ELb1ELb1ELb1EEEEEEEEEvNT_6ParamsE,@function
        .size           _ZN7cutlass13device_kernelIN5flash11enable_sm90INS1_16FlashAttnFwdSm90INS1_25CollectiveMainloopFwdSm90ILi2EN4cute5tupleIJNS5_1CILi1EEES8_S8_EEENS6_IJNS7_ILi64EEESA_SA_EEELi512ENS_6half_tEfNS_4arch4Sm90ELb1ELb0ELb1ELb1ELb1ELb1ELb0ELb0ELb0ELb1ELb1ELb0EEENS1_21CollectiveEpilogueFwdINS6_IJSA_NS7_ILi512EEESA_EEES9_SC_SE_Li256ELb1ELb1ELb1ELb0EEENS1_36VarlenDynamicPersistentTileSchedulerILi64ELi64ELi256ELi128ELb1ELb1ELb1ELb1ELb1ELb1EEEEEEEEEvNT_6ParamsE,(.L_x_69 - _ZN7cutlass13device_kernelIN5flash11enable_sm90INS1_16FlashAttnFwdSm90INS1_25CollectiveMainloopFwdSm90ILi2EN4cute5tupleIJNS5_1CILi1EEES8_S8_EEENS6_IJNS7_ILi64EEESA_SA_EEELi512ENS_6half_tEfNS_4arch4Sm90ELb1ELb0ELb1ELb1ELb1ELb1ELb0ELb0ELb0ELb1ELb1ELb0EEENS1_21CollectiveEpilogueFwdINS6_IJSA_NS7_ILi512EEESA_EEES9_SC_SE_Li256ELb1ELb1ELb1ELb0EEENS1_36VarlenDynamicPersistentTileSchedulerILi64ELi64ELi256ELi128ELb1ELb1ELb1ELb1ELb1ELb1EEEEEEEEEvNT_6ParamsE)
        .other          _ZN7cutlass13device_kernelIN5flash11enable_sm90INS1_16FlashAttnFwdSm90INS1_25CollectiveMainloopFwdSm90ILi2EN4cute5tupleIJNS5_1CILi1EEES8_S8_EEENS6_IJNS7_ILi64EEESA_SA_EEELi512ENS_6half_tEfNS_4arch4Sm90ELb1ELb0ELb1ELb1ELb1ELb1ELb0ELb0ELb0ELb1ELb1ELb0EEENS1_21CollectiveEpilogueFwdINS6_IJSA_NS7_ILi512EEESA_EEES9_SC_SE_Li256ELb1ELb1ELb1ELb0EEENS1_36VarlenDynamicPersistentTileSchedulerILi64ELi64ELi256ELi128ELb1ELb1ELb1ELb1ELb1ELb1EEEEEEEEEvNT_6ParamsE,@"STO_CUDA_ENTRY STV_DEFAULT"
_ZN7cutlass13device_kernelIN5flash11enable_sm90INS1_16FlashAttnFwdSm90INS1_25CollectiveMainloopFwdSm90ILi2EN4cute5tupleIJNS5_1CILi1EEES8_S8_EEENS6_IJNS7_ILi64EEESA_SA_EEELi512ENS_6half_tEfNS_4arch4Sm90ELb1ELb0ELb1ELb1ELb1ELb1ELb0ELb0ELb0ELb1ELb1ELb0EEENS1_21CollectiveEpilogueFwdINS6_IJSA_NS7_ILi512EEESA_EEES9_SC_SE_Li256ELb1ELb1ELb1ELb0EEENS1_36VarlenDynamicPersistentTileSchedulerILi64ELi64ELi256ELi128ELb1ELb1ELb1ELb1ELb1ELb1EEEEEEEEEvNT_6ParamsE:
[----:B------:R-:W-:Y:S01]  /*0000*/  LDC R1, c[0x0][0x37c] ;  /* 0x0000df00ff017b82 */ /* 0x000fe20000000800 */
[----:B------:R-:W-:Y:S05]  /*0010*/  EXIT ;  /* 0x000000000000794d */ /* 0x000fea0003800000 */
.L_x_24:
        /* <DEDUP_REMOVED lines=14> */
.L_x_69:


//--------------------- .text._ZN7cutlass13device_kernelIN5flash11enable_sm90INS1_16FlashAttnFwdSm90INS1_25CollectiveMainloopFwdSm90ILi2EN4cute5tupleIJNS5_1CILi1EEES8_S8_EEENS6_IJNS7_ILi64EEESA_SA_EEELi512ENS_6half_tEfNS_4arch4Sm90ELb1ELb0ELb1ELb1ELb1ELb0ELb1ELb0ELb0ELb1ELb1ELb0EEENS1_21CollectiveEpilogueFwdINS6_IJSA_NS7_ILi512EEESA_EEES9_SC_SE_Li256ELb1ELb1ELb1ELb0EEENS1_36VarlenDynamicPersistentTileSchedulerILi64ELi64ELi256ELi128ELb1ELb1ELb1ELb1ELb1ELb1EEEEEEEEEvNT_6ParamsE --------------------------
	.section	.text._ZN7cutlass13device_kernelIN5flash11enable_sm90INS1_16FlashAttnFwdSm90INS1_25CollectiveMainloopFwdSm90ILi2EN4cute5tupleIJNS5_1CILi1EEES8_S8_EEENS6_IJNS7_ILi64EEESA_SA_EEELi512ENS_6half_tEfNS_4arch4Sm90ELb1ELb0ELb1ELb1ELb1ELb0ELb1ELb0ELb0ELb1ELb1ELb0EEENS1_21CollectiveEpilogueFwdINS6_IJSA_NS7_ILi512EEESA_EEES9_SC_SE_Li256ELb1ELb1ELb1ELb0EEENS1_36VarlenDynamicPersistentTileSchedulerILi64ELi64ELi256ELi128ELb1ELb1ELb1ELb1ELb1ELb1EEEEEEEEEvNT_6ParamsE,"ax",@progbits
	.align	128
.text._ZN7cutlass13device_kernelIN5flash11enable_sm90INS1_16FlashAttnFwdSm90INS1_25CollectiveMainloopFwdSm90ILi2EN4cute5tupleIJNS5_1CILi1EEES8_S8_EEENS6_IJNS7_ILi64EEESA_SA_EEELi512ENS_6half_tEfNS_4arch4Sm90ELb1ELb0ELb1ELb1ELb1ELb0ELb1ELb0ELb0ELb1ELb1ELb0EEENS1_21CollectiveEpilogueFwdINS6_IJSA_NS7_ILi512EEESA_EEES9_SC_SE_Li256ELb1ELb1ELb1ELb0EEENS1_36VarlenDynamicPersistentTileSchedulerILi64ELi64ELi256ELi128ELb1ELb1ELb1ELb1ELb1ELb1EEEEEEEEEvNT_6ParamsE:
        .type           _ZN7cutlass13device_kernelIN5flash11enable_sm90INS1_16FlashAttnFwdSm90INS1_25CollectiveMainloopFwdSm90ILi2EN4cute5tupleIJNS5_1CILi1EEES8_S8_EEENS6_IJNS7_ILi64EEESA_SA_EEELi512ENS_6half_tEfNS_4arch4Sm90ELb1ELb0ELb1ELb1ELb1ELb0ELb1ELb0ELb0ELb1ELb1ELb0EEENS1_21CollectiveEpilogueFwdINS6_IJSA_NS7_ILi512EEESA_EEES9_SC_SE_Li256ELb1ELb1ELb1ELb0EEENS1_36VarlenDynamicPersistentTileSchedulerILi64ELi64ELi256ELi128ELb1ELb1ELb1ELb1ELb1ELb1EEEEEEEEEvNT_6ParamsE,@function
        .size           _ZN7cutlass13device_kernelIN5flash11enable_sm90INS1_16FlashAttnFwdSm90INS1_25CollectiveMainloopFwdSm90ILi2EN4cute5tupleIJNS5_1CILi1EEES8_S8_EEENS6_IJNS7_ILi64EEESA_SA_EEELi512ENS_6half_tEfNS_4arch4Sm90ELb1ELb0ELb1ELb1ELb1ELb0ELb1ELb0ELb0ELb1ELb1ELb0EEENS1_21CollectiveEpilogueFwdINS6_IJSA_NS7_ILi512EEESA_EEES9_SC_SE_Li256ELb1ELb1ELb1ELb0EEENS1_36VarlenDynamicPersistentTileSchedulerILi64ELi64ELi256ELi128ELb1ELb1ELb1ELb1ELb1ELb1EEEEEEEEEvNT_6ParamsE,(.L_x_70 - _ZN7cutlass13device_kernelIN5flash11enable_sm90INS1_16FlashAttnFwdSm90INS1_25CollectiveMainloopFwdSm90ILi2EN4cute5tupleIJNS5_1CILi1EEES8_S8_EEENS6_IJNS7_ILi64EEESA_SA_EEELi512ENS_6half_tEfNS_4arch4Sm90ELb1ELb0ELb1ELb1ELb1ELb0ELb1ELb0ELb0ELb1ELb1ELb0EEENS1_21CollectiveEpilogueFwdINS6_IJSA_NS7_ILi512EEESA_EEES9_SC_SE_Li256ELb1ELb1ELb1ELb0EEENS1_36VarlenDynamicPersistentTileSchedulerILi64ELi64ELi256ELi128ELb1ELb1ELb1ELb1ELb1ELb1EEEEEEEEEvNT_6ParamsE)
        .other          _ZN7cutlass13device_kernelIN5flash11enable_sm90INS1_16FlashAttnFwdSm90INS1_25CollectiveMainloopFwdSm90ILi2EN4cute5tupleIJNS5_1CILi1EEES8_S8_EEENS6_IJNS7_ILi64EEESA_SA_EEELi512ENS_6half_tEfNS_4arch4Sm90ELb1ELb0ELb1ELb1ELb1ELb0ELb1ELb0ELb0ELb1ELb1ELb0EEENS1_21CollectiveEpilogueFwdINS6_IJSA_NS7_ILi512EEESA_EEES9_SC_SE_Li256ELb1ELb1ELb1ELb0EEENS1_36VarlenDynamicPersistentTileSchedulerILi64ELi64ELi256ELi128ELb1ELb1ELb1ELb1ELb1ELb1EEEEEEEEEvNT_6ParamsE,@"STO_CUDA_ENTRY STV_DEFAULT"
_ZN7cutlass13device_kernelIN5flash11enable_sm90INS1_16FlashAttnFwdSm90INS1_25CollectiveMainloopFwdSm90ILi2EN4cute5tupleIJNS5_1CILi1EEES8_S8_EEENS6_IJNS7_ILi64EEESA_SA_EEELi512ENS_6half_tEfNS_4arch4Sm90ELb1ELb0ELb1ELb1ELb1ELb0ELb1ELb0ELb0ELb1ELb1ELb0EEENS1_21CollectiveEpilogueFwdINS6_IJSA_NS7_ILi512EEESA_EEES9_SC_SE_Li256ELb1ELb1ELb1ELb0EEENS1_36VarlenDynamicPersistentTileSchedulerILi64ELi64ELi256ELi128ELb1ELb1ELb1ELb1ELb1ELb1EEEEEEEEEvNT_6ParamsE:
[----:B------:R-:W-:Y:S01]  /*0000*/  LDC R1, c[0x0][0x37c] ;  /* 0x0000df00ff017b82 */ /* 0x000fe20000000800 */
[----:B------:R-:W-:Y:S05]  /*0010*/  EXIT ;  /* 0x000000000000794d */ /* 0x000fea0003800000 */
.L_x_25:
        /* <DEDUP_REMOVED lines=14> */
.L_x_70:


//--------------------- .text._ZN7cutlass13device_kernelIN5flash11enable_sm90INS1_16FlashAttnFwdSm90INS1_25CollectiveMainloopFwdSm90ILi2EN4cute5tupleIJNS5_1CILi1EEES8_S8_EEENS6_IJNS7_ILi64EEESA_SA_EEELi512ENS_6half_tEfNS_4arch4Sm90ELb1ELb0ELb1ELb1ELb1ELb1ELb1ELb0ELb0ELb1ELb1ELb0EEENS1_21CollectiveEpilogueFwdINS6_IJSA_NS7_ILi512EEESA_EEES9_SC_SE_Li256ELb1ELb1ELb1ELb0EEENS1_36VarlenDynamicPersistentTileSchedulerILi64ELi64ELi256ELi128ELb1ELb1ELb1ELb1ELb1ELb1EEEEEEEEEvNT_6ParamsE --------------------------
	.section	.text._ZN7cutlass13device_kernelIN5flash11enable_sm90INS1_16FlashAttnFwdSm90INS1_25CollectiveMainloopFwdSm90ILi2EN4cute5tupleIJNS5_1CILi1EEES8_S8_EEENS6_IJNS7_ILi64EEESA_SA_EEELi512ENS_6half_tEfNS_4arch4Sm90ELb1ELb0ELb1ELb1ELb1ELb1ELb1ELb0ELb0ELb1ELb1ELb0EEENS1_21CollectiveEpilogueFwdINS6_IJSA_NS7_ILi512EEESA_EEES9_SC_SE_Li256ELb1ELb1ELb1ELb0EEENS1_36VarlenDynamicPersistentTileSchedulerILi64ELi64ELi256ELi128ELb1ELb1ELb1ELb1ELb1ELb1EEEEEEEEEvNT_6ParamsE,"ax",@progbits
	.align	128
.text._ZN7cutlass13device_kernelIN5flash11enable_sm90INS1_16FlashAttnFwdSm90INS1_25CollectiveMainloopFwdSm90ILi2EN4cute5tupleIJNS5_1CILi1EEES8_S8_EEENS6_IJNS7_ILi64EEESA_SA_EEELi512ENS_6half_tEfNS_4arch4Sm90ELb1ELb0ELb1ELb1ELb1ELb1ELb1ELb0ELb0ELb1ELb1ELb0EEENS1_21CollectiveEpilogueFwdINS6_IJSA_NS7_ILi512EEESA_EEES9_SC_SE_Li256ELb1ELb1ELb1ELb0EEENS1_36VarlenDynamicPersistentTileSchedulerILi64ELi64ELi256ELi128ELb1ELb1ELb1ELb1ELb1ELb1EEEEEEEEEvNT_6ParamsE:
        .type           _ZN7cutlass13device_kernelIN5flash11enable_sm90INS1_16FlashAttnFwdSm90INS1_25CollectiveMainloopFwdSm90ILi2EN4cute5tupleIJNS5_1CILi1EEES8_S8_EEENS6_IJNS7_ILi64EEESA_SA_EEELi512ENS_6half_tEfNS_4arch4Sm90ELb1ELb0ELb1ELb1ELb1ELb1ELb1ELb0ELb0ELb1ELb1ELb0EEENS1_21CollectiveEpilogueFwdINS6_IJSA_NS7_ILi512EEESA_EEES9_SC_SE_Li256ELb1ELb1ELb1ELb0EEENS1_36VarlenDynamicPersistentTileSchedulerILi64ELi64ELi256ELi128ELb1ELb1ELb1ELb1ELb1ELb1EEEEEEEEEvNT_6ParamsE,@function
        .size           _ZN7cutlass13device_kernelIN5flash11enable_sm90INS1_16FlashAttnFwdSm90INS1_25CollectiveMainloopFwdSm90ILi2EN4cute5tupleIJNS5_1CILi1EEES8_S8_EEENS6_IJNS7_ILi64EEESA_SA_EEELi512ENS_6half_tEfNS_4arch4Sm90ELb1ELb0ELb1ELb1ELb1ELb1ELb1ELb0ELb0ELb1ELb1ELb0EEENS1_21CollectiveEpilogueFwdINS6_IJSA_NS7_ILi512EEESA_EEES9_SC_SE_Li256ELb1ELb1ELb1ELb0EEENS1_36VarlenDynamicPersistentTileSchedulerILi64ELi64ELi256ELi128ELb1ELb1ELb1ELb1ELb1ELb1EEEEEEEEEvNT_6ParamsE,(.L_x_71 - _ZN7cutlass13device_kernelIN5flash11enable_sm90INS1_16FlashAttnFwdSm90INS1_25CollectiveMainloopFwdSm90ILi2EN4cute5tupleIJNS5_1CILi1EEES8_S8_EEENS6_IJNS7_ILi64EEESA_SA_EEELi512ENS_6half_tEfNS_4arch4Sm90ELb1ELb0ELb1ELb1ELb1ELb1ELb1ELb0ELb0ELb1ELb1ELb0EEENS1_21CollectiveEpilogueFwdINS6_IJSA_NS7_ILi512EEESA_EEES9_SC_SE_Li256ELb1ELb1ELb1ELb0EEENS1_36VarlenDynamicPersistentTileSchedulerILi64ELi64ELi256ELi128ELb1ELb1ELb1ELb1ELb1ELb1EEEEEEEEEvNT_6ParamsE)
        .other          _ZN7cutlass13device_kernelIN5flash11enable_sm90INS1_16FlashAttnFwdSm90INS1_25CollectiveMainloopFwdSm90ILi2EN4cute5tupleIJNS5_1CILi1EEES8_S8_EEENS6_IJNS7_ILi64EEESA_SA_EEELi512ENS_6half_tEfNS_4arch4Sm90ELb1ELb0ELb1ELb1ELb1ELb1ELb1ELb0ELb0ELb1ELb1ELb0EEENS1_21CollectiveEpilogueFwdINS6_IJSA_NS7_ILi512EEESA_EEES9_SC_SE_Li256ELb1ELb1ELb1ELb0EEENS1_36VarlenDynamicPersistentTileSchedulerILi64ELi64ELi256ELi128ELb1ELb1ELb1ELb1ELb1ELb1EEEEEEEEEvNT_6ParamsE,@"STO_CUDA_ENTRY STV_DEFAULT"
_ZN7cutlass13device_kernelIN5flash11enable_sm90INS1_16FlashAttnFwdSm90INS1_25CollectiveMainloopFwdSm90ILi2EN4cute5tupleIJNS5_1CILi1EEES8_S8_EEENS6_IJNS7_ILi64EEESA_SA_EEELi512ENS_6half_tEfNS_4arch4Sm90ELb1ELb0ELb1ELb1ELb1ELb1ELb1ELb0ELb0ELb1ELb1ELb0EEENS1_21CollectiveEpilogueFwdINS6_IJSA_NS7_ILi512EEESA_EEES9_SC_SE_Li256ELb1ELb1ELb1ELb0EEENS1_36VarlenDynamicPersistentTileSchedulerILi64ELi64ELi256ELi128ELb1ELb1ELb1ELb1ELb1ELb1EEEEEEEEEvNT_6ParamsE:
[----:B------:R-:W-:Y:S01]  /*0000*/  LDC R1, c[0x0][0x37c] ;  /* 0x0000df00ff017b82 */ /* 0x000fe20000000800 */
[----:B------:R-:W-:Y:S05]  /*0010*/  EXIT ;  /* 0x000000000000794d */ /* 0x000fea0003800000 */
.L_x_26:
        /* <DEDUP_REMOVED lines=14> */
.L_x_71:


//--------------------- .text._ZN7cutlass13device_kernelIN5flash11enable_sm90INS1_16FlashAttnFwdSm90INS1_25CollectiveMainloopFwdSm90ILi2EN4cute5tupleIJNS5_1CILi1EEES8_S8_EEENS6_IJNS7_ILi128EEENS7_ILi96EEENS7_ILi64EEEEEELi256ENS_6half_tEfNS_4arch4Sm90ELb0ELb0ELb1ELb0ELb1ELb0ELb0ELb1ELb0ELb1ELb1ELb0EEENS1_21CollectiveEpilogueFwdINS6_IJSA_NS7_ILi256EEESB_EEES9_SE_SG_Li256ELb0ELb1ELb1ELb0EEENS1_19SingleTileSchedulerILb0ELb1ELb1ELi128EEEEEEEEEvNT_6ParamsE --------------------------
	.section	.text._ZN7cutlass13device_kernelIN5flash11enable_sm90INS1_16FlashAttnFwdSm90INS1_25CollectiveMainloopFwdSm90ILi2EN4cute5tupleIJNS5_1CILi1EEES8_S8_EEENS6_IJNS7_ILi128EEENS7_ILi96EEENS7_ILi64EEEEEELi256ENS_6half_tEfNS_4arch4Sm90ELb0ELb0ELb1ELb0ELb1ELb0ELb0ELb1ELb0ELb1ELb1ELb0EEENS1_21CollectiveEpilogueFwdINS6_IJSA_NS7_ILi256EEESB_EEES9_SE_SG_Li256ELb0ELb1ELb1ELb0EEENS1_19SingleTileSchedulerILb0ELb1ELb1ELi128EEEEEEEEEvNT_6ParamsE,"ax",@progbits
	.align	128
.text._ZN7cutlass13device_kernelIN5flash11enable_sm90INS1_16FlashAttnFwdSm90INS1_25CollectiveMainloopFwdSm90ILi2EN4cute5tupleIJNS5_1CILi1EEES8_S8_EEENS6_IJNS7_ILi128EEENS7_ILi96EEENS7_ILi64EEEEEELi256ENS_6half_tEfNS_4arch4Sm90ELb0ELb0ELb1ELb0ELb1ELb0ELb0ELb1ELb0ELb1ELb1ELb0EEENS1_21CollectiveEpilogueFwdINS6_IJSA_NS7_ILi256EEESB_EEES9_SE_SG_Li256ELb0ELb1ELb1ELb0EEENS1_19SingleTileSchedulerILb0ELb1ELb1ELi128EEEEEEEEEvNT_6ParamsE:
        .type           _ZN7cutlass13device_kernelIN5flash11enable_sm90INS1_16FlashAttnFwdSm90INS1_25CollectiveMainloopFwdSm90ILi2EN4cute5tupleIJNS5_1CILi1EEES8_S8_EEENS6_IJNS7_ILi128EEENS7_ILi96EEENS7_ILi64EEEEEELi256ENS_6half_tEfNS_4arch4Sm90ELb0ELb0ELb1ELb0ELb1ELb0ELb0ELb1ELb0ELb1ELb1ELb0EEENS1_21CollectiveEpilogueFwdINS6_IJSA_NS7_ILi256EEESB_EEES9_SE_SG_Li256ELb0ELb1ELb1ELb0EEENS1_19SingleTileSchedulerILb0ELb1ELb1ELi128EEEEEEEEEvNT_6ParamsE,@function
        .size           _ZN7cutlass13device_kernelIN5flash11enable_sm90INS1_16FlashAttnFwdSm90INS1_25CollectiveMainloopFwdSm90ILi2EN4cute5tupleIJNS5_1CILi1EEES8_S8_EEENS6_IJNS7_ILi128EEENS7_ILi96EEENS7_ILi64EEEEEELi256ENS_6half_tEfNS_4arch4Sm90ELb0ELb0ELb1ELb0ELb1ELb0ELb0ELb1ELb0ELb1ELb1ELb0EEENS1_21CollectiveEpilogueFwdINS6_IJSA_NS7_ILi256EEESB_EEES9_SE_SG_Li256ELb0ELb1ELb1ELb0EEENS1_19SingleTileSchedulerILb0ELb1ELb1ELi128EEEEEEEEEvNT_6ParamsE,(.L_x_72 - _ZN7cutlass13device_kernelIN5flash11enable_sm90INS1_16FlashAttnFwdSm90INS1_25CollectiveMainloopFwdSm90ILi2EN4cute5tupleIJNS5_1CILi1EEES8_S8_EEENS6_IJNS7_ILi128EEENS7_ILi96EEENS7_ILi64EEEEEELi256ENS_6half_tEfNS_4arch4Sm90ELb0ELb0ELb1ELb0ELb1ELb0ELb0ELb1ELb0ELb1ELb1ELb0EEENS1_21CollectiveEpilogueFwdINS6_IJSA_NS7_ILi256EEESB_EEES9_SE_SG_Li256ELb0ELb1ELb1ELb0EEENS1_19SingleTileSchedulerILb0ELb1ELb1ELi128EEEEEEEEEvNT_6ParamsE)
        .other          _ZN7cutlass13device_kernelIN5flash11enable_sm90INS1_16FlashAttnFwdSm90INS1_25CollectiveMainloopFwdSm90ILi2EN4cute5tupleIJNS5_1CILi1EEES8_S8_EEENS6_IJNS7_ILi128EEENS7_ILi96EEENS7_ILi64EEEEEELi256ENS_6half_tEfNS_4arch4Sm90ELb0ELb0ELb1ELb0ELb1ELb0ELb0ELb1ELb0ELb1ELb1ELb0EEENS1_21CollectiveEpilogueFwdINS6_IJSA_NS7_ILi256EEESB_EEES9_SE_SG_Li256ELb0ELb1ELb1ELb0EEENS1_19SingleTileSchedulerILb0ELb1ELb1ELi128EEEEEEEEEvNT_6ParamsE,@"STO_CUDA_ENTRY STV_DEFAULT"
_ZN7cutlass13device_kernelIN5flash11enable_sm90INS1_16FlashAttnFwdSm90INS1_25CollectiveMainloopFwdSm90ILi2EN4cute5tupleIJNS5_1CILi1EEES8_S8_EEENS6_IJNS7_ILi128EEENS7_ILi96EEENS7_ILi64EEEEEELi256ENS_6half_tEfNS_4arch4Sm90ELb0ELb0ELb1ELb0ELb1ELb0ELb0ELb1ELb0ELb1ELb1ELb0EEENS1_21CollectiveEpilogueFwdINS6_IJSA_NS7_ILi256EEESB_EEES9_SE_SG_Li256ELb0ELb1ELb1ELb0EEENS1_19SingleTileSchedulerILb0ELb1ELb1ELi128EEEEEEEEEvNT_6ParamsE:
[----:B------:R-:W-:Y:S01]  /*0000*/  LDC R1, c[0x0][0x37c] ;  /* 0x0000df00ff017b82 */ /* 0x000fe20000000800 */
[----:B------:R-:W-:Y:S05]  /*0010*/  EXIT ;  /* 0x000000000000794d */ /* 0x000fea0003800000 */
.L_x_27:
        /* <DEDUP_REMOVED lines=14> */
.L_x_72:


//--------------------- .text._ZN7cutlass13device_kernelIN5flash11enable_sm90INS1_16FlashAttnFwdSm90INS1_25CollectiveMainloopFwdSm90ILi2EN4cute5tupleIJNS5_1CILi1EEES8_S8_EEENS6_IJNS7_ILi128EEENS7_ILi96EEENS7_ILi64EEEEEELi256ENS_6half_tEfNS_4arch4Sm90ELb0ELb0ELb1ELb0ELb1ELb0ELb1ELb1ELb0ELb1ELb1ELb0EEENS1_21CollectiveEpilogueFwdINS6_IJSA_NS7_ILi256EEESB_EEES9_SE_SG_Li256ELb0ELb1ELb1ELb0EEENS1_19SingleTileSchedulerILb0ELb1ELb1ELi128EEEEEEEEEvNT_6ParamsE --------------------------
	.section	.text._ZN7cutlass13device_kernelIN5flash11enable_sm90INS1_16FlashAttnFwdSm90INS1_25CollectiveMainloopFwdSm90ILi2EN4cute5tupleIJNS5_1CILi1EEES8_S8_EEENS6_IJNS7_ILi128EEENS7_ILi96EEENS7_ILi64EEEEEELi256ENS_6half_tEfNS_4arch4Sm90ELb0ELb0ELb1ELb0ELb1ELb0ELb1ELb1ELb0ELb1ELb1ELb0EEENS1_21CollectiveEpilogueFwdINS6_IJSA_NS7_ILi256EEESB_EEES9_SE_SG_Li256ELb0ELb1ELb1ELb0EEENS1_19SingleTileSchedulerILb0ELb1ELb1ELi128EEEEEEEEEvNT_6ParamsE,"ax",@progbits
	.align	128
.text._ZN7cutlass13device_kernelIN5flash11enable_sm90INS1_16FlashAttnFwdSm90INS1_25CollectiveMainloopFwdSm90ILi2EN4cute5tupleIJNS5_1CILi1EEES8_S8_EEENS6_IJNS7_ILi128EEENS7_ILi96EEENS7_ILi64EEEEEELi256ENS_6half_tEfNS_4arch4Sm90ELb0ELb0ELb1ELb0ELb1ELb0ELb1ELb1ELb0ELb1ELb1ELb0EEENS1_21CollectiveEpilogueFwdINS6_IJSA_NS7_ILi256EEESB_EEES9_SE_SG_Li256ELb0ELb1ELb1ELb0EEENS1_19SingleTileSchedulerILb0ELb1ELb1ELi128EEEEEEEEEvNT_6ParamsE:
        .type           _ZN7cutlass13device_kernelIN5flash11enable_sm90INS1_16FlashAttnFwdSm90INS1_25CollectiveMainloopFwdSm90ILi2EN4cute5tupleIJNS5_1CILi1EEES8_S8_EEENS6_IJNS7_ILi128EEENS7_ILi96EEENS7_ILi64EEEEEELi256ENS_6half_tEfNS_4arch4Sm90ELb0ELb0ELb1ELb0ELb1ELb0ELb1ELb1ELb0ELb1ELb1ELb0EEENS1_21CollectiveEpilogueFwdINS6_IJSA_NS7_ILi256EEESB_EEES9_SE_SG_Li256ELb0ELb1ELb1ELb0EEENS1_19SingleTileSchedulerILb0ELb1ELb1ELi128EEEEEEEEEvNT_6ParamsE,@function
        .size           _ZN7cutlass13device_kernelIN5flash11enable_sm90INS1_16FlashAttnFwdSm90INS1_25CollectiveMainloopFwdSm90ILi2EN4cute5tupleIJNS5_1CILi1EEES8_S8_EEENS6_IJNS7_ILi128EEENS7_ILi96EEENS7_ILi64EEEEEELi256ENS_6half_tEfNS_4arch4Sm90ELb0ELb0ELb1ELb0ELb1ELb0ELb1ELb1ELb0ELb1ELb1ELb0EEENS1_21CollectiveEpilogueFwdINS6_IJSA_NS7_ILi256EEESB_EEES9_SE_SG_Li256ELb0ELb1ELb1ELb0EEENS1_19SingleTileSchedulerILb0ELb1ELb1ELi128EEEEEEEEEvNT_6ParamsE,(.L_x_73 - _ZN7cutlass13device_kernelIN5flash11enable_sm90INS1_16FlashAttnFwdSm90INS1_25CollectiveMainloopFwdSm90ILi2EN4cute5tupleIJNS5_1CILi1EEES8_S8_EEENS6_IJNS7_ILi128EEENS7_ILi96EEENS7_ILi64EEEEEELi256ENS_6half_tEfNS_4arch4Sm90ELb0ELb0ELb1ELb0ELb1ELb0ELb1ELb1ELb0ELb1ELb1ELb0EEENS1_21CollectiveEpilogueFwdINS6_IJSA_NS7_ILi256EEESB_EEES9_SE_SG_Li256ELb0ELb1ELb1ELb0EEENS1_19SingleTileSchedulerILb0ELb1ELb1ELi128EEEEEEEEEvNT_6ParamsE)
        .other          _ZN7cutlass13device_kernelIN5flash11enable_sm90INS1_16FlashAttnFwdSm90INS1_25CollectiveMainloopFwdSm90ILi2EN4cute5tupleIJNS5_1CILi1EEES8_S8_EEENS6_IJNS7_ILi128EEENS7_ILi96EEENS7_ILi64EEEEEELi256ENS_6half_tEfNS_4arch4Sm90ELb0ELb0ELb1ELb0ELb1ELb0ELb1ELb1ELb0ELb1ELb1ELb0EEENS1_21CollectiveEpilogueFwdINS6_IJSA_NS7_ILi256EEESB_EEES9_SE_SG_Li256ELb0ELb1ELb1ELb0EEENS1_19SingleTileSchedulerILb0ELb1ELb1ELi128EEEEEEEEEvNT_6ParamsE,@"STO_CUDA_ENTRY STV_DEFAULT"
_ZN7cutlass13device_kernelIN5flash11enable_sm90INS1_16FlashAttnFwdSm90INS1_25CollectiveMainloopFwdSm90ILi2EN4cute5tupleIJNS5_1CILi1EEES8_S8_EEENS6_IJNS7_ILi128EEENS7_ILi96EEENS7_ILi64EEEEEELi256ENS_6half_tEfNS_4arch4Sm90ELb0ELb0ELb1ELb0ELb1ELb0ELb1ELb1ELb0ELb1ELb1ELb0EEENS1_21CollectiveEpilogueFwdINS6_IJSA_NS7_ILi256EEESB_EEES9_SE_SG_Li256ELb0ELb1ELb1ELb0EEENS1_19SingleTileSchedulerILb0ELb1ELb1ELi128EEEEEEEEEvNT_6ParamsE:
[----:B------:R-:W-:Y:S01]  /*0000*/  LDC R1, c[0x0][0x37c] ;  /* 0x0000df00ff017b82 */ /* 0x000fe20000000800 */
[----:B------:R-:W-:Y:S05]  /*0010*/  EXIT ;  /* 0x000000000000794d */ /* 0x000fea0003800000 */
.L_x_28:
        /* <DEDUP_REMOVED lines=14> */
.L_x_73:


//--------------------- .text._ZN7cutlass13device_kernelIN5flash11enable_sm90INS1_16FlashAttnFwdSm90INS1_25CollectiveMainloopFwdSm90ILi2EN4cute5tupleIJNS5_1CILi1EEES8_S8_EEENS6_IJNS7_ILi128EEENS7_ILi96EEENS7_ILi64EEEEEELi256ENS_6half_tEfNS_4arch4Sm90ELb0ELb0ELb1ELb1ELb1ELb0ELb0ELb1ELb0ELb1ELb1ELb0EEENS1_21CollectiveEpilogueFwdINS6_IJSA_NS7_ILi256EEESB_EEES9_SE_SG_Li256ELb1ELb1ELb1ELb0EEENS1_36VarlenDynamicPersistentTileSchedulerILi128ELi96ELi256ELi128ELb1ELb1ELb1ELb0ELb1ELb1EEEEEEEEEvNT_6ParamsE --------------------------
	.section	.text._ZN7cutlass13device_kernelIN5flash11enable_sm90INS1_16FlashAttnFwdSm90INS1_25CollectiveMainloopFwdSm90ILi2EN4cute5tupleIJNS5_1CILi1EEES8_S8_EEENS6_IJNS7_ILi128EEENS7_ILi96EEENS7_ILi64EEEEEELi256ENS_6half_tEfNS_4arch4Sm90ELb0ELb0ELb1ELb1ELb1ELb0ELb0ELb1ELb0ELb1ELb1ELb0EEENS1_21CollectiveEpilogueFwdINS6_IJSA_NS7_ILi256EEESB_EEES9_SE_SG_Li256ELb1ELb1ELb1ELb0EEENS1_36VarlenDynamicPersistentTileSchedulerILi128ELi96ELi256ELi128ELb1ELb1ELb1ELb0ELb1ELb1EEEEEEEEEvNT_6ParamsE,"ax",@progbits
	.align	128
.text._ZN7cutlass13device_kernelIN5flash11enable_sm90INS1_16FlashAttnFwdSm90INS1_25CollectiveMainloopFwdSm90ILi2EN4cute5tupleIJNS5_1CILi1EEES8_S8_EEENS6_IJNS7_ILi128EEENS7_ILi96EEENS7_ILi64EEEEEELi256ENS_6half_tEfNS_4arch4Sm90ELb0ELb0ELb1ELb1ELb1ELb0ELb0ELb1ELb0ELb1ELb1ELb0EEENS1_21CollectiveEpilogueFwdINS6_IJSA_NS7_ILi256EEESB_EEES9_SE_SG_Li256ELb1ELb1ELb1ELb0EEENS1_36VarlenDynamicPersistentTileSchedulerILi128ELi96ELi256ELi128ELb1ELb1ELb1ELb0ELb1ELb1EEEEEEEEEvNT_6ParamsE:
        .type           _ZN7cutlass13device_kernelIN5flash11enable_sm90INS1_16FlashAttnFwdSm90INS1_25CollectiveMainloopFwdSm90ILi2EN4cute5tupleIJNS5_1CILi1EEES8_S8_EEENS6_IJNS7_ILi128EEENS7_ILi96EEENS7_ILi64EEEEEELi256ENS_6half_tEfNS_4arch4Sm90ELb0ELb0ELb1ELb1ELb1ELb0ELb0ELb1ELb0ELb1ELb1ELb0EEENS1_21CollectiveEpilogueFwdINS6_IJSA_NS7_ILi256EEESB_EEES9_SE_SG_Li256ELb1ELb1ELb1ELb0EEENS1_36VarlenDynamicPersistentTileSchedulerILi128ELi96ELi256ELi128ELb1ELb1ELb1ELb0ELb1ELb1EEEEEEEEEvNT_6ParamsE,@function
        .size           _ZN7cutlass13device_kernelIN5flash11enable_sm90INS1_16FlashAttnFwdSm90INS1_25CollectiveMainloopFwdSm90ILi2EN4cute5tupleIJNS5_1CILi1EEES8_S8_EEENS6_IJNS7_ILi128EEENS7_ILi96EEENS7_ILi64EEEEEELi256ENS_6half_tEfNS_4arch4Sm90ELb0ELb0ELb1ELb1ELb1ELb0ELb0ELb1ELb0ELb1ELb1ELb0EEENS1_21CollectiveEpilogueFwdINS6_IJSA_NS7_ILi256EEESB_EEES9_SE_SG_Li256ELb1ELb1ELb1ELb0EEENS1_36VarlenDynamicPersistentTileSchedulerILi128ELi96ELi256ELi128ELb1ELb1ELb1ELb0ELb1ELb1EEEEEEEEEvNT_6ParamsE,(.L_x_74 - _ZN7cutlass13device_kernelIN5flash11enable_sm90INS1_16FlashAttnFwdSm90INS1_25CollectiveMainloopFwdSm90ILi2EN4cute5tupleIJNS5_1CILi1EEES8_S8_EEENS6_IJNS7_ILi128EEENS7_ILi96EEENS7_ILi64EEEEEELi256ENS_6half_tEfNS_4arch4Sm90ELb0ELb0ELb1ELb1ELb1ELb0ELb0ELb1ELb0ELb1ELb1ELb0EEENS1_21CollectiveEpilogueFwdINS6_IJSA_NS7_ILi256EEESB_EEES9_SE_SG_Li256ELb1ELb1ELb1ELb0EEENS1_36VarlenDynamicPersistentTileSchedulerILi128ELi96ELi256ELi128ELb1ELb1ELb1ELb0ELb1ELb1EEEEEEEEEvNT_6ParamsE)
        .other          _ZN7cutlass13device_kernelIN5flash11enable_sm90INS1_16FlashAttnFwdSm90INS1_25CollectiveMainloopFwdSm90ILi2EN4cute5tupleIJNS5_1CILi1EEES8_S8_EEENS6_IJNS7_ILi128EEENS7_ILi96EEENS7_ILi64EEEEEELi256ENS_6half_tEfNS_4arch4Sm90ELb0ELb0ELb1ELb1ELb1ELb0ELb0ELb1ELb0ELb1ELb1ELb0EEENS1_21CollectiveEpilogueFwdINS6_IJSA_NS7_ILi256EEESB_EEES9_SE_SG_Li256ELb1ELb1ELb1ELb0EEENS1_36VarlenDynamicPersistentTileSchedulerILi128ELi96ELi256ELi128ELb1ELb1ELb1ELb0ELb1ELb1EEEEEEEEEvNT_6ParamsE,@"STO_CUDA_ENTRY STV_DEFAULT"
_ZN7cutlass13device_kernelIN5flash11enable_sm90INS1_16FlashAttnFwdSm90INS1_25CollectiveMainloopFwdSm90ILi2EN4cute5tupleIJNS5_1CILi1EEES8_S8_EEENS6_IJNS7_ILi128EEENS7_ILi96EEENS7_ILi64EEEEEELi256ENS_6half_tEfNS_4arch4Sm90ELb0ELb0ELb1ELb1ELb1ELb0ELb0ELb1ELb0ELb1ELb1ELb0EEENS1_21CollectiveEpilogueFwdINS6_IJSA_NS7_ILi256EEESB_EEES9_SE_SG_Li256ELb1ELb1ELb1ELb0EEENS1_36VarlenDynamicPersistentTileSchedulerILi128ELi96ELi256ELi128ELb1ELb1ELb1ELb0ELb1ELb1EEEEEEEEEvNT_6ParamsE:
[----:B------:R-:W-:Y:S01]  /*0000*/  LDC R1, c[0x0][0x37c] ;  /* 0x0000df00ff017b82 */ /* 0x000fe20000000800 */
[----:B------:R-:W-:Y:S05]  /*0010*/  EXIT ;  /* 0x000000000000794d */ /* 0x000fea0003800000 */
.L_x_29:
        /* <DEDUP_REMOVED lines=14> */
.L_x_74:


//--------------------- .text._ZN7cutlass13device_kernelIN5flash11enable_sm90INS1_16FlashAttnFwdSm90INS1_25CollectiveMainloopFwdSm90ILi2EN4cute5tupleIJNS5_1CILi1EEES8_S8_EEENS6_IJNS7_ILi128EEENS7_ILi96EEENS7_ILi64EEEEEELi256ENS_6half_tEfNS_4arch4Sm90ELb0ELb0ELb1ELb1ELb1ELb1ELb0ELb1ELb0ELb1ELb1ELb0EEENS1_21CollectiveEpilogueFwdINS6_IJSA_NS7_ILi256EEESB_EEES9_SE_SG_Li256ELb1ELb1ELb1ELb0EEENS1_36VarlenDynamicPersistentTileSchedulerILi128ELi96ELi256ELi128ELb1ELb1ELb1ELb0ELb1ELb1EEEEEEEEEvNT_6ParamsE --------------------------
	.section	.text._ZN7cutlass13device_kernelIN5flash11enable_sm90INS1_16FlashAttnFwdSm90INS1_25CollectiveMainloopFwdSm90ILi2EN4cute5tupleIJNS5_1CILi1EEES8_S8_EEENS6_IJNS7_ILi128EEENS7_ILi96EEENS7_ILi64EEEEEELi256ENS_6half_tEfNS_4arch4Sm90ELb0ELb0ELb1ELb1ELb1ELb1ELb0ELb1ELb0ELb1ELb1ELb0EEENS1_21CollectiveEpilogueFwdINS6_IJSA_NS7_ILi256EEESB_EEES9_SE_SG_Li256ELb1ELb1ELb1ELb0EEENS1_36VarlenDynamicPersistentTileSchedulerILi128ELi96ELi256ELi128ELb1ELb1ELb1ELb0ELb1ELb1EEEEEEEEEvNT_6ParamsE,"ax",@progbits
	.align	128
.text._ZN7cutlass13device_kernelIN5flash11enable_sm90INS1_16FlashAttnFwdSm90INS1_25CollectiveMainloopFwdSm90ILi2EN4cute5tupleIJNS5_1CILi1EEES8_S8_EEENS6_IJNS7_ILi128EEENS7_ILi96EEENS7_ILi64EEEEEELi256ENS_6half_tEfNS_4arch4Sm90ELb0ELb0ELb1ELb1ELb1ELb1ELb0ELb1ELb0ELb1ELb1ELb0EEENS1_21CollectiveEpilogueFwdINS6_IJSA_NS7_ILi256EEESB_EEES9_SE_SG_Li256ELb1ELb1ELb1ELb0EEENS1_36VarlenDynamicPersistentTileSchedulerILi128ELi96ELi256ELi128ELb1ELb1ELb1ELb0ELb1ELb1EEEEEEEEEvNT_6ParamsE:
        .type           _ZN7cutlass13device_kernelIN5flash11enable_sm90INS1_16FlashAttnFwdSm90INS1_25CollectiveMainloopFwdSm90ILi2EN4cute5tupleIJNS5_1CILi1EEES8_S8_EEENS6_IJNS7_ILi128EEENS7_ILi96EEENS7_ILi64EEEEEELi256ENS_6half_tEfNS_4arch4Sm90ELb0ELb0ELb1ELb1ELb1ELb1ELb0ELb1ELb0ELb1ELb1ELb0EEENS1_21CollectiveEpilogueFwdINS6_IJSA_NS7_ILi256EEESB_EEES9_SE_SG_Li256ELb1ELb1ELb1ELb0EEENS1_36VarlenDynamicPersistentTileSchedulerILi128ELi96ELi256ELi128ELb1ELb1ELb1ELb0ELb1ELb1EEEEEEEEEvNT_6ParamsE,@function
        .size           _ZN7cutlass13device_kernelIN5flash11enable_sm90INS1_16FlashAttnFwdSm90INS1_25CollectiveMainloopFwdSm90ILi2EN4cute5tupleIJNS5_1CILi1EEES8_S8_EEENS6_IJNS7_ILi128EEENS7_ILi96EEENS7_ILi64EEEEEELi256ENS_6half_tEfNS_4arch4Sm90ELb0ELb0ELb1ELb1ELb1ELb1ELb0ELb1ELb0ELb1ELb1ELb0EEENS1_21CollectiveEpilogueFwdINS6_IJSA_NS7_ILi256EEESB_EEES9_SE_SG_Li256ELb1ELb1ELb1ELb0EEENS1_36VarlenDynamicPersistentTileSchedulerILi128ELi96ELi256ELi128ELb1ELb1ELb1ELb0ELb1ELb1EEEEEEEEEvNT_6ParamsE,(.L_x_75 - _ZN7cutlass13device_kernelIN5flash11enable_sm90INS1_16FlashAttnFwdSm90INS1_25CollectiveMainloopFwdSm90ILi2EN4cute5tupleIJNS5_1CILi1EEES8_S8_EEENS6_IJNS7_ILi128EEENS7_ILi96EEENS7_ILi64EEEEEELi256ENS_6half_tEfNS_4arch4Sm90ELb0ELb0ELb1ELb1ELb1ELb1ELb0ELb1ELb0ELb1ELb1ELb0EEENS1_21CollectiveEpilogueFwdINS6_IJSA_NS7_ILi256EEESB_EEES9_SE_SG_Li256ELb1ELb1ELb1ELb0EEENS1_36VarlenDynamicPersistentTileSchedulerILi128ELi96ELi256ELi128ELb1ELb1ELb1ELb0ELb1ELb1EEEEEEEEEvNT_6ParamsE)
        .other          _ZN7cutlass13device_kernelIN5flash11enable_sm90INS1_16FlashAttnFwdSm90INS1_25CollectiveMainloopFwdSm90ILi2EN4cute5tupleIJNS5_1CILi1EEES8_S8_EEENS6_IJNS7_ILi128EEENS7_ILi96EEENS7_ILi64EEEEEELi256ENS_6half_tEfNS_4arch4Sm90ELb0ELb0ELb1ELb1ELb1ELb1ELb0ELb1ELb0ELb1ELb1ELb0EEENS1_21CollectiveEpilogueFwdINS6_IJSA_NS7_ILi256EEESB_EEES9_SE_SG_Li256ELb1ELb1ELb1ELb0EEENS1_36VarlenDynamicPersistentTileSchedulerILi128ELi96ELi256ELi128ELb1ELb1ELb1ELb0ELb1ELb1EEEEEEEEEvNT_6ParamsE,@"STO_CUDA_ENTRY STV_DEFAULT"
_ZN7cutlass13device_kernelIN5flash11enable_sm90INS1_16FlashAttnFwdSm90INS1_25CollectiveMainloopFwdSm90ILi2EN4cute5tupleIJNS5_1CILi1EEES8_S8_EEENS6_IJNS7_ILi128EEENS7_ILi96EEENS7_ILi64EEEEEELi256ENS_6half_tEfNS_4arch4Sm90ELb0ELb0ELb1ELb1ELb1ELb1ELb0ELb1ELb0ELb1ELb1ELb0EEENS1_21CollectiveEpilogueFwdINS6_IJSA_NS7_ILi256EEESB_EEES9_SE_SG_Li256ELb1ELb1ELb1ELb0EEENS1_36VarlenDynamicPersistentTileSchedulerILi128ELi96ELi256ELi128ELb1ELb1ELb1ELb0ELb1ELb1EEEEEEEEEvNT_6ParamsE:
[----:B------:R-:W-:Y:S01]  /*0000*/  LDC R1, c[0x0][0x37c] ;  /* 0x0000df00ff017b82 */ /* 0x000fe20000000800 */
[----:B------:R-:W-:Y:S05]  /*0010*/  EXIT ;  /* 0x000000000000794d */ /* 0x000fea0003800000 */
.L_x_30:
        /* <DEDUP_REMOVED lines=14> */
.L_x_75:


//--------------------- .text._ZN7cutlass13device_kernelIN5flash11enable_sm90INS1_16FlashAttnFwdSm90INS1_25CollectiveMainloopFwdSm90ILi2EN4cute5tupleIJNS5_1CILi1EEES8_S8_EEENS6_IJNS7_ILi128EEENS7_ILi96EEENS7_ILi64EEEEEELi256ENS_6half_tEfNS_4arch4Sm90ELb0ELb0ELb1ELb1ELb1ELb0ELb1ELb1ELb0ELb1ELb1ELb0EEENS1_21CollectiveEpilogueFwdINS6_IJSA_NS7_ILi256EEESB_EEES9_SE_SG_Li256ELb1ELb1ELb1ELb0EEENS1_36VarlenDynamicPersistentTileSchedulerILi128ELi96ELi256ELi128ELb1ELb1ELb1ELb0ELb1ELb1EEEEEEEEEvNT_6ParamsE --------------------------
	.section	.text._ZN7cutlass13device_kernelIN5flash11enable_sm90INS1_16FlashAttnFwdSm90INS1_25CollectiveMainloopFwdSm90ILi2EN4cute5tupleIJNS5_1CILi1EEES8_S8_EEENS6_IJNS7_ILi128EEENS7_ILi96EEENS7_ILi64EEEEEELi256ENS_6half_tEfNS_4arch4Sm90ELb0ELb0ELb1ELb1ELb1ELb0ELb1ELb1ELb0ELb1ELb1ELb0EEENS1_21CollectiveEpilogueFwdINS6_IJSA_NS7_ILi256EEESB_EEES9_SE_SG_Li256ELb1ELb1ELb1ELb0EEENS1_36VarlenDynamicPersistentTileSchedulerILi128ELi96ELi256ELi128ELb1ELb1ELb1ELb0ELb1ELb1EEEEEEEEEvNT_6ParamsE,"ax",@progbits
	.align	128
.text._ZN7cutlass13device_kernelIN5flash11enable_sm90INS1_16FlashAttnFwdSm90INS1_25CollectiveMainloopFwdSm90ILi2EN4cute5tupleIJNS5_1CILi1EEES8_S8_EEENS6_IJNS7_ILi128EEENS7_ILi96EEENS7_ILi64EEEEEELi256ENS_6half_tEfNS_4arch4Sm90ELb0ELb0ELb1ELb1ELb1ELb0ELb1ELb1ELb0ELb1ELb1ELb0EEENS1_21CollectiveEpilogueFwdINS6_IJSA_NS7_ILi256EEESB_EEES9_SE_SG_Li256ELb1ELb1ELb1ELb0EEENS1_36VarlenDynamicPersistentTileSchedulerILi128ELi96ELi256ELi128ELb1ELb1ELb1ELb0ELb1ELb1EEEEEEEEEvNT_6ParamsE:
        .type           _ZN7cutlass13device_kernelIN5flash11enable_sm90INS1_16FlashAttnFwdSm90INS1_25CollectiveMainloopFwdSm90ILi2EN4cute5tupleIJNS5_1CILi1EEES8_S8_EEENS6_IJNS7_ILi128EEENS7_ILi96EEENS7_ILi64EEEEEELi256ENS_6half_tEfNS_4arch4Sm90ELb0ELb0ELb1ELb1ELb1ELb0ELb1ELb1ELb0ELb1ELb1ELb0EEENS1_21CollectiveEpilogueFwdINS6_IJSA_NS7_ILi256EEESB_EEES9_SE_SG_Li256ELb1ELb1ELb1ELb0EEENS1_36VarlenDynamicPersistentTileSchedulerILi128ELi96ELi256ELi128ELb1ELb1ELb1ELb0ELb1ELb1EEEEEEEEEvNT_6ParamsE,@function
        .size           _ZN7cutlass13device_kernelIN5flash11enable_sm90INS1_16FlashAttnFwdSm90INS1_25CollectiveMainloopFwdSm90ILi2EN4cute5tupleIJNS5_1CILi1EEES8_S8_EEENS6_IJNS7_ILi128EEENS7_ILi96EEENS7_ILi64EEEEEELi256ENS_6half_tEfNS_4arch4Sm90ELb0ELb0ELb1ELb1ELb1ELb0ELb1ELb1ELb0ELb1ELb1ELb0EEENS1_21CollectiveEpilogueFwdINS6_IJSA_NS7_ILi256EEESB_EEES9_SE_SG_Li256ELb1ELb1ELb1ELb0EEENS1_36VarlenDynamicPersistentTileSchedulerILi128ELi96ELi256ELi128ELb1ELb1ELb1ELb0ELb1ELb1EEEEEEEEEvNT_6ParamsE,(.L_x_76 - _ZN7cutlass13device_kernelIN5flash11enable_sm90INS1_16FlashAttnFwdSm90INS1_25CollectiveMainloopFwdSm90ILi2EN4cute5tupleIJNS5_1CILi1EEES8_S8_EEENS6_IJNS7_ILi128EEENS7_ILi96EEENS7_ILi64EEEEEELi256ENS_6half_tEfNS_4arch4Sm90ELb0ELb0ELb1ELb1ELb1ELb0ELb1ELb1ELb0ELb1ELb1ELb0EEENS1_21CollectiveEpilogueFwdINS6_IJSA_NS7_ILi256EEESB_EEES9_SE_SG_Li256ELb1ELb1ELb1ELb0EEENS1_36VarlenDynamicPersistentTileSchedulerILi128ELi96ELi256ELi128ELb1ELb1ELb1ELb0ELb1ELb1EEEEEEEEEvNT_6ParamsE)
        .other          _ZN7cutlass13device_kernelIN5flash11enable_sm90INS1_16FlashAttnFwdSm90INS1_25CollectiveMainloopFwdSm90ILi2EN4cute5tupleIJNS5_1CILi1EEES8_S8_EEENS6_IJNS7_ILi128EEENS7_ILi96EEENS7_ILi64EEEEEELi256ENS_6half_tEfNS_4arch4Sm90ELb0ELb0ELb1ELb1ELb1ELb0ELb1ELb1ELb0ELb1ELb1ELb0EEENS1_21CollectiveEpilogueFwdINS6_IJSA_NS7_ILi256EEESB_EEES9_SE_SG_Li256ELb1ELb1ELb1ELb0EEENS1_36VarlenDynamicPersistentTileSchedulerILi128ELi96ELi256ELi128ELb1ELb1ELb1ELb0ELb1ELb1EEEEEEEEEvNT_6ParamsE,@"STO_CUDA_ENTRY STV_DEFAULT"
_ZN7cutlass13device_kernelIN5flash11enable_sm90INS1_16FlashAttnFwdSm90INS1_25CollectiveMainloopFwdSm90ILi2EN4cute5tupleIJNS5_1CILi1EEES8_S8_EEENS6_IJNS7_ILi128EEENS7_ILi96EEENS7_ILi64EEEEEELi256ENS_6half_tEfNS_4arch4Sm90ELb0ELb0ELb1ELb1ELb1ELb0ELb1ELb1ELb0ELb1ELb1ELb0EEENS1_21CollectiveEpilogueFwdINS6_IJSA_NS7_ILi256EEESB_EEES9_SE_SG_Li256ELb1ELb1ELb1ELb0EEENS1_36VarlenDynamicPersistentTileSchedulerILi128ELi96ELi256ELi128ELb1ELb1ELb1ELb0ELb1ELb1EEEEEEEEEvNT_6ParamsE:
[----:B------:R-:W-:Y:S01]  /*0000*/  LDC R1, c[0x0][0x37c] ;  /* 0x0000df00ff017b82 */ /* 0x000fe20000000800 */
[----:B------:R-:W-:Y:S05]  /*0010*/  EXIT ;  /* 0x000000000000794d */ /* 0x000fea0003800000 */
.L_x_31:
        /* <DEDUP_REMOVED lines=14> */
.L_x_76:


//--------------------- .text._ZN7cutlass13device_kernelIN5flash11enable_sm90INS1_16FlashAttnFwdSm90INS1_25CollectiveMainloopFwdSm90ILi2EN4cute5tupleIJNS5_1CILi1EEES8_S8_EEENS6_IJNS7_ILi128EEENS7_ILi96EEENS7_ILi64EEEEEELi256ENS_6half_tEfNS_4arch4Sm90ELb0ELb0ELb1ELb1ELb1ELb1ELb1ELb1ELb0ELb1ELb1ELb0EEENS1_21CollectiveEpilogueFwdINS6_IJSA_NS7_ILi256EEESB_EEES9_SE_SG_Li256ELb1ELb1ELb1ELb0EEENS1_36VarlenDynamicPersistentTileSchedulerILi128ELi96ELi256ELi128ELb1ELb1ELb1ELb0ELb1ELb1EEEEEEEEEvNT_6ParamsE --------------------------
	.section	.text._ZN7cutlass13device_kernelIN5flash11enable_sm90INS1_16FlashAttnFwdSm90INS1_25CollectiveMainloopFwdSm90ILi2EN4cute5tupleIJNS5_1CILi1EEES8_S8_EEENS6_IJNS7_ILi128EEENS7_ILi96EEENS7_ILi64EEEEEELi256ENS_6half_tEfNS_4arch4Sm90ELb0ELb0ELb1ELb1ELb1ELb1ELb1ELb1ELb0ELb1ELb1ELb0EEENS1_21CollectiveEpilogueFwdINS6_IJSA_NS7_ILi256EEESB_EEES9_SE_SG_Li256ELb1ELb1ELb1ELb0EEENS1_36VarlenDynamicPersistentTileSchedulerILi128ELi96ELi256ELi128ELb1ELb1ELb1ELb0ELb1ELb1EEEEEEEEEvNT_6ParamsE,"ax",@progbits
	.align	128
.text._ZN7cutlass13device_kernelIN5flash11enable_sm90INS1_16FlashAttnFwdSm90INS1_25CollectiveMainloopFwdSm90ILi2EN4cute5tupleIJNS5_1CILi1EEES8_S8_EEENS6_IJNS7_ILi128EEENS7_ILi96EEENS7_ILi64EEEEEELi256ENS_6half_tEfNS_4arch4Sm90ELb0ELb0ELb1ELb1ELb1ELb1ELb1ELb1ELb0ELb1ELb1ELb0EEENS1_21CollectiveEpilogueFwdINS6_IJSA_NS7_ILi256EEESB_EEES9_SE_SG_Li256ELb1ELb1ELb1ELb0EEENS1_36VarlenDynamicPersistentTileSchedulerILi128ELi96ELi256ELi128ELb1ELb1ELb1ELb0ELb1ELb1EEEEEEEEEvNT_6ParamsE:
        .type           _ZN7cutlass13device_kernelIN5flash11enable_sm90INS1_16FlashAttnFwdSm90INS1_25CollectiveMainloopFwdSm90ILi2EN4cute5tupleIJNS5_1CILi1EEES8_S8_EEENS6_IJNS7_ILi128EEENS7_ILi96EEENS7_ILi64EEEEEELi256ENS_6half_tEfNS_4arch4Sm90ELb0ELb0ELb1ELb1ELb1ELb1ELb1ELb1ELb0ELb1ELb1ELb0EEENS1_21CollectiveEpilogueFwdINS6_IJSA_NS7_ILi256EEESB_EEES9_SE_SG_Li256ELb1ELb1ELb1ELb0EEENS1_36VarlenDynamicPersistentTileSchedulerILi128ELi96ELi256ELi128ELb1ELb1ELb1ELb0ELb1ELb1EEEEEEEEEvNT_6ParamsE,@function
        .size           _ZN7cutlass13device_kernelIN5flash11enable_sm90INS1_16FlashAttnFwdSm90INS1_25CollectiveMainloopFwdSm90ILi2EN4cute5tupleIJNS5_1CILi1EEES8_S8_EEENS6_IJNS7_ILi128EEENS7_ILi96EEENS7_ILi64EEEEEELi256ENS_6half_tEfNS_4arch4Sm90ELb0ELb0ELb1ELb1ELb1ELb1ELb1ELb1ELb0ELb1ELb1ELb0EEENS1_21CollectiveEpilogueFwdINS6_IJSA_NS7_ILi256EEESB_EEES9_SE_SG_Li256ELb1ELb1ELb1ELb0EEENS1_36VarlenDynamicPersistentTileSchedulerILi128ELi96ELi256ELi128ELb1ELb1ELb1ELb0ELb1ELb1EEEEEEEEEvNT_6ParamsE,(.L_x_77 - _ZN7cutlass13device_kernelIN5flash11enable_sm90INS1_16FlashAttnFwdSm90INS1_25CollectiveMainloopFwdSm90ILi2EN4cute5tupleIJNS5_1CILi1EEES8_S8_EEENS6_IJNS7_ILi128EEENS7_ILi96EEENS7_ILi64EEEEEELi256ENS_6half_tEfNS_4arch4Sm90ELb0ELb0ELb1ELb1ELb1ELb1ELb1ELb1ELb0ELb1ELb1ELb0EEENS1_21CollectiveEpilogueFwdINS6_IJSA_NS7_ILi256EEESB_EEES9_SE_SG_Li256ELb1ELb1ELb1ELb0EEENS1_36VarlenDynamicPersistentTileSchedulerILi128ELi96ELi256ELi128ELb1ELb1ELb1ELb0ELb1ELb1EEEEEEEEEvNT_6ParamsE)
        .other          _ZN7cutlass13device_kernelIN5flash11enable_sm90INS1_16FlashAttnFwdSm90INS1_25CollectiveMainloopFwdSm90ILi2EN4cute5tupleIJNS5_1CILi1EEES8_S8_EEENS6_IJNS7_ILi128EEENS7_ILi96EEENS7_ILi64EEEEEELi256ENS_6half_tEfNS_4arch4Sm90ELb0ELb0ELb1ELb1ELb1ELb1ELb1ELb1ELb0ELb1ELb1ELb0EEENS1_21CollectiveEpilogueFwdINS6_IJSA_NS7_ILi256EEESB_EEES9_SE_SG_Li256ELb1ELb1ELb1ELb0EEENS1_36VarlenDynamicPersistentTileSchedulerILi128ELi96ELi256ELi128ELb1ELb1ELb1ELb0ELb1ELb1EEEEEEEEEvNT_6ParamsE,@"STO_CUDA_ENTRY STV_DEFAULT"
_ZN7cutlass13device_kernelIN5flash11enable_sm90INS1_16FlashAttnFwdSm90INS1_25CollectiveMainloopFwdSm90ILi2EN4cute5tupleIJNS5_1CILi1EEES8_S8_EEENS6_IJNS7_ILi128EEENS7_ILi96EEENS7_ILi64EEEEEELi256ENS_6half_tEfNS_4arch4Sm90ELb0ELb0ELb1ELb1ELb1ELb1ELb1ELb1ELb0ELb1ELb1ELb0EEENS1_21CollectiveEpilogueFwdINS6_IJSA_NS7_ILi256EEESB_EEES9_SE_SG_Li256ELb1ELb1ELb1ELb0EEENS1_36VarlenDynamicPersistentTileSchedulerILi128ELi96ELi256ELi128ELb1ELb1ELb1ELb0ELb1ELb1EEEEEEEEEvNT_6ParamsE:
[----:B------:R-:W-:Y:S01]  /*0000*/  LDC R1, c[0x0][0x37c] ;  /* 0x0000df00ff017b82 */ /* 0x000fe20000000800 */
[----:B------:R-:W-:Y:S05]  /*0010*/  EXIT ;  /* 0x000000000000794d */ /* 0x000fea0003800000 */
.L_x_32:
        /* <DEDUP_REMOVED lines=14> */
.L_x_77:


//--------------------- .text._ZN7cutlass13device_kernelIN5flash11enable_sm90INS1_16FlashAttnFwdSm90INS1_25CollectiveMainloopFwdSm90ILi2EN4cute5tupleIJNS5_1CILi1EEES8_S8_EEENS6_IJNS7_ILi128EEENS7_ILi96EEENS7_ILi64EEEEEELi256ENS_6half_tEfNS_4arch4Sm90ELb0ELb1ELb1ELb0ELb1ELb0ELb0ELb1ELb0ELb1ELb1ELb0EEENS1_21CollectiveEpilogueFwdINS6_IJSA_NS7_ILi256EEESB_EEES9_SE_SG_Li256ELb0ELb1ELb1ELb0EEENS1_19SingleTileSchedulerILb0ELb1ELb1ELi128EEEEEEEEEvNT_6ParamsE --------------------------
	.section	.text._ZN7cutlass13device_kernelIN5flash11enable_sm90INS1_16FlashAttnFwdSm90INS1_25CollectiveMainloopFwdSm90ILi2EN4cute5tupleIJNS5_1CILi1EEES8_S8_EEENS6_IJNS7_ILi128EEENS7_ILi96EEENS7_ILi64EEEEEELi256ENS_6half_tEfNS_4arch4Sm90ELb0ELb1ELb1ELb0ELb1ELb0ELb0ELb1ELb0ELb1ELb1ELb0EEENS1_21CollectiveEpilogueFwdINS6_IJSA_NS7_ILi256EEESB_EEES9_SE_SG_Li256ELb0ELb1ELb1ELb0EEENS1_19SingleTileSchedulerILb0ELb1ELb1ELi128EEEEEEEEEvNT_6ParamsE,"ax",@progbits
	.align	128
.text._ZN7cutlass13device_kernelIN5flash11enable_sm90INS1_16FlashAttnFwdSm90INS1_25CollectiveMainloopFwdSm90ILi2EN4cute5tupleIJNS5_1CILi1EEES8_S8_EEENS6_IJNS7_ILi128EEENS7_ILi96EEENS7_ILi64EEEEEELi256ENS_6half_tEfNS_4arch4Sm90ELb0ELb1ELb1ELb0ELb1ELb0ELb0ELb1ELb0ELb1ELb1ELb0EEENS1_21CollectiveEpilogueFwdINS6_IJSA_NS7_ILi256EEESB_EEES9_SE_SG_Li256ELb0ELb1ELb1ELb0EEENS1_19SingleTileSchedulerILb0ELb1ELb1ELi128EEEEEEEEEvNT_6ParamsE:
        .type           _ZN7cutlass13device_kernelIN5flash11enable_sm90INS1_16FlashAttnFwdSm90INS1_25CollectiveMainloopFwdSm90ILi2EN4cute5tupleIJNS5_1CILi1EEES8_S8_EEENS6_IJNS7_ILi128EEENS7_ILi96EEENS7_ILi64EEEEEELi256ENS_6half_tEfNS_4arch4Sm90ELb0ELb1ELb1ELb0ELb1ELb0ELb0ELb1ELb0ELb1ELb1ELb0EEENS1_21CollectiveEpilogueFwdINS6_IJSA_NS7_ILi256EEESB_EEES9_SE_SG_Li256ELb0ELb1ELb1ELb0EEENS1_19SingleTileSchedulerILb0ELb1ELb1ELi128EEEEEEEEEvNT_6ParamsE,@function
        .size           _ZN7cutlass13device_kernelIN5flash11enable_sm90INS1_16FlashAttnFwdSm90INS1_25CollectiveMainloopFwdSm90ILi2EN4cute5tupleIJNS5_1CILi1EEES8_S8_EEENS6_IJNS7_ILi128EEENS7_ILi96EEENS7_ILi64EEEEEELi256ENS_6half_tEfNS_4arch4Sm90ELb0ELb1ELb1ELb0ELb1ELb0ELb0ELb1ELb0ELb1ELb1ELb0EEENS1_21CollectiveEpilogueFwdINS6_IJSA_NS7_ILi256EEESB_EEES9_SE_SG_Li256ELb0ELb1ELb1ELb0EEENS1_19SingleTileSchedulerILb0ELb1ELb1ELi128EEEEEEEEEvNT_6ParamsE,(.L_x_78 - _ZN7cutlass13device_kernelIN5flash11enable_sm90INS1_16FlashAttnFwdSm90INS1_25CollectiveMainloopFwdSm90ILi2EN4cute5tupleIJNS5_1CILi1EEES8_S8_EEENS6_IJNS7_ILi128EEENS7_ILi96EEENS7_ILi64EEEEEELi256ENS_6half_tEfNS_4arch4Sm90ELb0ELb1ELb1ELb0ELb1ELb0ELb0ELb1ELb0ELb1ELb1ELb0EEENS1_21CollectiveEpilogueFwdINS6_IJSA_NS7_ILi256EEESB_EEES9_SE_SG_Li256ELb0ELb1ELb1ELb0EEENS1_19SingleTileSchedulerILb0ELb1ELb1ELi128EEEEEEEEEvNT_6ParamsE)
        .other          _ZN7cutlass13device_kernelIN5flash11enable_sm90INS1_16FlashAttnFwdSm90INS1_25CollectiveMainloopFwdSm90ILi2EN4cute5tupleIJNS5_1CILi1EEES8_S8_EEENS6_IJNS7_ILi128EEENS7_ILi96EEENS7_ILi64EEEEEELi256ENS_6half_tEfNS_4arch4Sm90ELb0ELb1ELb1ELb0ELb1ELb0ELb0ELb1ELb0ELb1ELb1ELb0EEENS1_21CollectiveEpilogueFwdINS6_IJSA_NS7_ILi256EEESB_EEES9_SE_SG_Li256ELb0ELb1ELb1ELb0EEENS1_19SingleTileSchedulerILb0ELb1ELb1ELi128EEEEEEEEEvNT_6ParamsE,@"STO_CUDA_ENTRY STV_DEFAULT"
_ZN7cutlass13device_kernelIN5flash11enable_sm90INS1_16FlashAttnFwdSm90INS1_25CollectiveMainloopFwdSm90ILi2EN4cute5tupleIJNS5_1CILi1EEES8_S8_EEENS6_IJNS7_ILi128EEENS7_ILi96EEENS7_ILi64EEEEEELi256ENS_6half_tEfNS_4arch4Sm90ELb0ELb1ELb1ELb0ELb1ELb0ELb0ELb1ELb0ELb1ELb1ELb0EEENS1_21CollectiveEpilogueFwdINS6_IJSA_NS7_ILi256EEESB_EEES9_SE_SG_Li256ELb0ELb1ELb1ELb0EEENS1_19SingleTileSchedulerILb0ELb1ELb1ELi128EEEEEEEEEvNT_6ParamsE:
[----:B------:R-:W-:Y:S01]  /*0000*/  LDC R1, c[0x0][0x37c] ;  /* 0x0000df00ff017b82 */ /* 0x000fe20000000800 */
[----:B------:R-:W-:Y:S05]  /*0010*/  EXIT ;  /* 0x000000000000794d */ /* 0x000fea0003800000 */
.L_x_33:
        /* <DEDUP_REMOVED lines=14> */
.L_x_78:


//--------------------- .text._ZN7cutlass13device_kernelIN5flash11enable_sm90INS1_16FlashAttnFwdSm90INS1_25CollectiveMainloopFwdSm90ILi2EN4cute5tupleIJNS5_1CILi1EEES8_S8_EEENS6_IJNS7_ILi128EEENS7_ILi96EEENS7_ILi64EEEEEELi256ENS_6half_tEfNS_4arch4Sm90ELb0ELb1ELb1ELb0ELb1ELb0ELb1ELb1ELb0ELb1ELb1ELb0EEENS1_21CollectiveEpilogueFwdINS6_IJSA_NS7_ILi256EEESB_EEES9_SE_SG_Li256ELb0ELb1ELb1ELb0EEENS1_19SingleTileSchedulerILb0ELb1ELb1ELi128EEEEEEEEEvNT_6ParamsE --------------------------
	.section	.text._ZN7cutlass13device_kernelIN5flash11enable_sm90INS1_16FlashAttnFwdSm90INS1_25CollectiveMainloopFwdSm90ILi2EN4cute5tupleIJNS5_1CILi1EEES8_S8_EEENS6_IJNS7_ILi128EEENS7_ILi96EEENS7_ILi64EEEEEELi256ENS_6half_tEfNS_4arch4Sm90ELb0ELb1ELb1ELb0ELb1ELb0ELb1ELb1ELb0ELb1ELb1ELb0EEENS1_21CollectiveEpilogueFwdINS6_IJSA_NS7_ILi256EEESB_EEES9_SE_SG_Li256ELb0ELb1ELb1ELb0EEENS1_19SingleTileSchedulerILb0ELb1ELb1ELi128EEEEEEEEEvNT_6ParamsE,"ax",@progbits
	.align	128
.text._ZN7cutlass13device_kernelIN5flash11enable_sm90INS1_16FlashAttnFwdSm90INS1_25CollectiveMainloopFwdSm90ILi2EN4cute5tupleIJNS5_1CILi1EEES8_S8_EEENS6_IJNS7_ILi128EEENS7_ILi96EEENS7_ILi64EEEEEELi256ENS_6half_tEfNS_4arch4Sm90ELb0ELb1ELb1ELb0ELb1ELb0ELb1ELb1ELb0ELb1ELb1ELb0EEENS1_21CollectiveEpilogueFwdINS6_IJSA_NS7_ILi256EEESB_EEES9_SE_SG_Li256ELb0ELb1ELb1ELb0EEENS1_19SingleTileSchedulerILb0ELb1ELb1ELi128EEEEEEEEEvNT_6ParamsE:
        .type           _ZN7cutlass13device_kernelIN5flash11enable_sm90INS1_16FlashAttnFwdSm90INS1_25CollectiveMainloopFwdSm90ILi2EN4cute5tupleIJNS5_1CILi1EEES8_S8_EEENS6_IJNS7_ILi128EEENS7_ILi96EEENS7_ILi64EEEEEELi256ENS_6half_tEfNS_4arch4Sm90ELb0ELb1ELb1ELb0ELb1ELb0ELb1ELb1ELb0ELb1ELb1ELb0EEENS1_21CollectiveEpilogueFwdINS6_IJSA_NS7_ILi256EEESB_EEES9_SE_SG_Li256ELb0ELb1ELb1ELb0EEENS1_19SingleTileSchedulerILb0ELb1ELb1ELi128EEEEEEEEEvNT_6ParamsE,@function
        .size           _ZN7cutlass13device_kernelIN5flash11enable_sm90INS1_16FlashAttnFwdSm90INS1_25CollectiveMainloopFwdSm90ILi2EN4cute5tupleIJNS5_1CILi1EEES8_S8_EEENS6_IJNS7_ILi128EEENS7_ILi96EEENS7_ILi64EEEEEELi256ENS_6half_tEfNS_4arch4Sm90ELb0ELb1ELb1ELb0ELb1ELb0ELb1ELb1ELb0ELb1ELb1ELb0EEENS1_21CollectiveEpilogueFwdINS6_IJSA_NS7_ILi256EEESB_EEES9_SE_SG_Li256ELb0ELb1ELb1ELb0EEENS1_19SingleTileSchedulerILb0ELb1ELb1ELi128EEEEEEEEEvNT_6ParamsE,(.L_x_79 - _ZN7cutlass13device_kernelIN5flash11enable_sm90INS1_16FlashAttnFwdSm90INS1_25CollectiveMainloopFwdSm90ILi2EN4cute5tupleIJNS5_1CILi1EEES8_S8_EEENS6_IJNS7_ILi128EEENS7_ILi96EEENS7_ILi64EEEEEELi256ENS_6half_tEfNS_4arch4Sm90ELb0ELb1ELb1ELb0ELb1ELb0ELb1ELb1ELb0ELb1ELb1ELb0EEENS1_21CollectiveEpilogueFwdINS6_IJSA_NS7_ILi256EEESB_EEES9_SE_SG_Li256ELb0ELb1ELb1ELb0EEENS1_19SingleTileSchedulerILb0ELb1ELb1ELi128EEEEEEEEEvNT_6ParamsE)
        .other          _ZN7cutlass13device_kernelIN5flash11enable_sm90INS1_16FlashAttnFwdSm90INS1_25CollectiveMainloopFwdSm90ILi2EN4cute5tupleIJNS5_1CILi1EEES8_S8_EEENS6_IJNS7_ILi128EEENS7_ILi96EEENS7_ILi64EEEEEELi256ENS_6half_tEfNS_4arch4Sm90ELb0ELb1ELb1ELb0ELb1ELb0ELb1ELb1ELb0ELb1ELb1ELb0EEENS1_21CollectiveEpilogueFwdINS6_IJSA_NS7_ILi256EEESB_EEES9_SE_SG_Li256ELb0ELb1ELb1ELb0EEENS1_19SingleTileSchedulerILb0ELb1ELb1ELi128EEEEEEEEEvNT_6ParamsE,@"STO_CUDA_ENTRY STV_DEFAULT"
_ZN7cutlass13device_kernelIN5flash11enable_sm90INS1_16FlashAttnFwdSm90INS1_25CollectiveMainloopFwdSm90ILi2EN4cute5tupleIJNS5_1CILi1EEES8_S8_EEENS6_IJNS7_ILi128EEENS7_ILi96EEENS7_ILi64EEEEEELi256ENS_6half_tEfNS_4arch4Sm90ELb0ELb1ELb1ELb0ELb1ELb0ELb1ELb1ELb0ELb1ELb1ELb0EEENS1_21CollectiveEpilogueFwdINS6_IJSA_NS7_ILi256EEESB_EEES9_SE_SG_Li256ELb0ELb1ELb1ELb0EEENS1_19SingleTileSchedulerILb0ELb1ELb1ELi128EEEEEEEEEvNT_6ParamsE:
[----:B------:R-:W-:Y:S01]  /*0000*/  LDC R1, c[0x0][0x37c] ;  /* 0x0000df00ff017b82 */ /* 0x000fe20000000800 */
[----:B------:R-:W-:Y:S05]  /*0010*/  EXIT ;  /* 0x000000000000794d */ /* 0x000fea0003800000 */
.L_x_34:
        /* <DEDUP_REMOVED lines=14> */
.L_x_79:


//--------------------- .text._ZN7cutlass13device_kernelIN5flash11enable_sm90INS1_16FlashAttnFwdSm90INS1_25CollectiveMainloopFwdSm90ILi2EN4cute5tupleIJNS5_1CILi1EEES8_S8_EEENS6_IJNS7_ILi128EEENS7_ILi96EEENS7_ILi64EEEEEELi256ENS_6half_tEfNS_4arch4Sm90ELb0ELb1ELb1ELb1ELb1ELb0ELb0ELb1ELb0ELb1ELb1ELb0EEENS1_21CollectiveEpilogueFwdINS6_IJSA_NS7_ILi256EEESB_EEES9_SE_SG_Li256ELb1ELb1ELb1ELb0EEENS1_36VarlenDynamicPersistentTileSchedulerILi128ELi96ELi256ELi128ELb1ELb1ELb1ELb1ELb0ELb1EEEEEEEEEvNT_6ParamsE --------------------------
	.section	.text._ZN7cutlass13device_kernelIN5flash11enable_sm90INS1_16FlashAttnFwdSm90INS1_25CollectiveMainloopFwdSm90ILi2EN4cute5tupleIJNS5_1CILi1EEES8_S8_EEENS6_IJNS7_ILi128EEENS7_ILi96EEENS7_ILi64EEEEEELi256ENS_6half_tEfNS_4arch4Sm90ELb0ELb1ELb1ELb1ELb1ELb0ELb0ELb1ELb0ELb1ELb1ELb0EEENS1_21CollectiveEpilogueFwdINS6_IJSA_NS7_ILi256EEESB_EEES9_SE_SG_Li256ELb1ELb1ELb1ELb0EEENS1_36VarlenDynamicPersistentTileSchedulerILi128ELi96ELi256ELi128ELb1ELb1ELb1ELb1ELb0ELb1EEEEEEEEEvNT_6ParamsE,"ax",@progbits
	.align	128
.text._ZN7cutlass13device_kernelIN5flash11enable_sm90INS1_16FlashAttnFwdSm90INS1_25CollectiveMainloopFwdSm90ILi2EN4cute5tupleIJNS5_1CILi1EEES8_S8_EEENS6_IJNS7_ILi128EEENS7_ILi96EEENS7_ILi64EEEEEELi256ENS_6half_tEfNS_4arch4Sm90ELb0ELb1ELb1ELb1ELb1ELb0ELb0ELb1ELb0ELb1ELb1ELb0EEENS1_21CollectiveEpilogueFwdINS6_IJSA_NS7_ILi256EEESB_EEES9_SE_SG_Li256ELb1ELb1ELb1ELb0EEENS1_36VarlenDynamicPersistentTileSchedulerILi128ELi96ELi256ELi128ELb1ELb1ELb1ELb1ELb0ELb1EEEEEEEEEvNT_6ParamsE:
        .type           _ZN7cutlass13device_kernelIN5flash11enable_sm90INS1_16FlashAttnFwdSm90INS1_25CollectiveMainloopFwdSm90ILi2EN4cute5tupleIJNS5_1CILi1EEES8_S8_EEENS6_IJNS7_ILi128EEENS7_ILi96EEENS7_ILi64EEEEEELi256ENS_6half_tEfNS_4arch4Sm90ELb0ELb1ELb1ELb1ELb1ELb0ELb0ELb1ELb0ELb1ELb1ELb0EEENS1_21CollectiveEpilogueFwdINS6_IJSA_NS7_ILi256EEESB_EEES9_SE_SG_Li256ELb1ELb1ELb1ELb0EEENS1_36VarlenDynamicPersistentTileSchedulerILi128ELi96ELi256ELi128ELb1ELb1ELb1ELb1ELb0ELb1EEEEEEEEEvNT_6ParamsE,@function
        .size           _ZN7cutlass13device_kernelIN5flash11enable_sm90INS1_16FlashAttnFwdSm90INS1_25CollectiveMainloopFwdSm90ILi2EN4cute5tupleIJNS5_1CILi1EEES8_S8_EEENS6_IJNS7_ILi128EEENS7_ILi96EEENS7_ILi64EEEEEELi256ENS_6half_tEfNS_4arch4Sm90ELb0ELb1ELb1ELb1ELb1ELb0ELb0ELb1ELb0ELb1ELb1ELb0EEENS1_21CollectiveEpilogueFwdINS6_IJSA_NS7_ILi256EEESB_EEES9_SE_SG_Li256ELb1ELb1ELb1ELb0EEENS1_36VarlenDynamicPersistentTileSchedulerILi128ELi96ELi256ELi128ELb1ELb1ELb1ELb1ELb0ELb1EEEEEEEEEvNT_6ParamsE,(.L_x_80 - _ZN7cutlass13device_kernelIN5flash11enable_sm90INS1_16FlashAttnFwdSm90INS1_25CollectiveMainloopFwdSm90ILi2EN4cute5tupleIJNS5_1CILi1EEES8_S8_EEENS6_IJNS7_ILi128EEENS7_ILi96EEENS7_ILi64EEEEEELi256ENS_6half_tEfNS_4arch4Sm90ELb0ELb1ELb1ELb1ELb1ELb0ELb0ELb1ELb0ELb1ELb1ELb0EEENS1_21CollectiveEpilogueFwdINS6_IJSA_NS7_ILi256EEESB_EEES9_SE_SG_Li256ELb1ELb1ELb1ELb0EEENS1_36VarlenDynamicPersistentTileSchedulerILi128ELi96ELi256ELi128ELb1ELb1ELb1ELb1ELb0ELb1EEEEEEEEEvNT_6ParamsE)
        .other          _ZN7cutlass13device_kernelIN5flash11enable_sm90INS1_16FlashAttnFwdSm90INS1_25CollectiveMainloopFwdSm90ILi2EN4cute5tupleIJNS5_1CILi1EEES8_S8_EEENS6_IJNS7_ILi128EEENS7_ILi96EEENS7_ILi64EEEEEELi256ENS_6half_tEfNS_4arch4Sm90ELb0ELb1ELb1ELb1ELb1ELb0ELb0ELb1ELb0ELb1ELb1ELb0EEENS1_21CollectiveEpilogueFwdINS6_IJSA_NS7_ILi256EEESB_EEES9_SE_SG_Li256ELb1ELb1ELb1ELb0EEENS1_36VarlenDynamicPersistentTileSchedulerILi128ELi96ELi256ELi128ELb1ELb1ELb1ELb1ELb0ELb1EEEEEEEEEvNT_6ParamsE,@"STO_CUDA_ENTRY STV_DEFAULT"
_ZN7cutlass13device_kernelIN5flash11enable_sm90INS1_16FlashAttnFwdSm90INS1_25CollectiveMainloopFwdSm90ILi2EN4cute5tupleIJNS5_1CILi1EEES8_S8_EEENS6_IJNS7_ILi128EEENS7_ILi96EEENS7_ILi64EEEEEELi256ENS_6half_tEfNS_4arch4Sm90ELb0ELb1ELb1ELb1ELb1ELb0ELb0ELb1ELb0ELb1ELb1ELb0EEENS1_21CollectiveEpilogueFwdINS6_IJSA_NS7_ILi256EEESB_EEES9_SE_SG_Li256ELb1ELb1ELb1ELb0EEENS1_36VarlenDynamicPersistentTileSchedulerILi128ELi96ELi256ELi128ELb1ELb1ELb1ELb1ELb0ELb1EEEEEEEEEvNT_6ParamsE:
[----:B------:R-:W-:Y:S01]  /*0000*/  LDC R1, c[0x0][0x37c] ;  /* 0x0000df00ff017b82 */ /* 0x000fe20000000800 */
[----:B------:R-:W-:Y:S05]  /*0010*/  EXIT ;  /* 0x000000000000794d */ /* 0x000fea0003800000 */
.L_x_35:
        /* <DEDUP_REMOVED lines=14> */
.L_x_80:


//--------------------- .text._ZN7cutlass13device_kernelIN5flash11enable_sm90INS1_16FlashAttnFwdSm90INS1_25CollectiveMainloopFwdSm90ILi2EN4cute5tupleIJNS5_1CILi1EEES8_S8_EEENS6_IJNS7_ILi128EEENS7_ILi96EEENS7_ILi64EEEEEELi256ENS_6half_tEfNS_4arch4Sm90ELb0ELb1ELb1ELb1ELb1ELb1ELb0ELb1ELb0ELb1ELb1ELb0EEENS1_21CollectiveEpilogueFwdINS6_IJSA_NS7_ILi256EEESB_EEES9_SE_SG_Li256ELb1ELb1ELb1ELb0EEENS1_36VarlenDynamicPersistentTileSchedulerILi128ELi96ELi256ELi128ELb1ELb1ELb1ELb1ELb0ELb1EEEEEEEEEvNT_6ParamsE --------------------------
	.section	.text._ZN7cutlass13device_kernelIN5flash11enable_sm90INS1_16FlashAttnFwdSm90INS1_25CollectiveMainloopFwdSm90ILi2EN4cute5tupleIJNS5_1CILi1EEES8_S8_EEENS6_IJNS7_ILi128EEENS7_ILi96EEENS7_ILi64EEEEEELi256ENS_6half_tEfNS_4arch4Sm90ELb0ELb1ELb1ELb1ELb1ELb1ELb0ELb1ELb0ELb1ELb1ELb0EEENS1_21CollectiveEpilogueFwdINS6_IJSA_NS7_ILi256EEESB_EEES9_SE_SG_Li256ELb1ELb1ELb1ELb0EEENS1_36VarlenDynamicPersistentTileSchedulerILi128ELi96ELi256ELi128ELb1ELb1ELb1ELb1ELb0ELb1EEEEEEEEEvNT_6ParamsE,"ax",@progbits
	.align	128
.text._ZN7cutlass13device_kernelIN5flash11enable_sm90INS1_16FlashAttnFwdSm90INS1_25CollectiveMainloopFwdSm90ILi2EN4cute5tupleIJNS5_1CILi1EEES8_S8_EEENS6_IJNS7_ILi128EEENS7_ILi96EEENS7_ILi64EEEEEELi256ENS_6half_tEfNS_4arch4Sm90ELb0ELb1ELb1ELb1ELb1ELb1ELb0ELb1ELb0ELb1ELb1ELb0EEENS1_21CollectiveEpilogueFwdINS6_IJSA_NS7_ILi256EEESB_EEES9_SE_SG_Li256ELb1ELb1ELb1ELb0EEENS1_36VarlenDynamicPersistentTileSchedulerILi128ELi96ELi256ELi128ELb1ELb1ELb1ELb1ELb0ELb1EEEEEEEEEvNT_6ParamsE:
        .type           _ZN7cutlass13device_kernelIN5flash11enable_sm90INS1_16FlashAttnFwdSm90INS1_25CollectiveMainloopFwdSm90ILi2EN4cute5tupleIJNS5_1CILi1EEES8_S8_EEENS6_IJNS7_ILi128EEENS7_ILi96EEENS7_ILi64EEEEEELi256ENS_6half_tEfNS_4arch4Sm90ELb0ELb1ELb1ELb1ELb1ELb1ELb0ELb1ELb0ELb1ELb1ELb0EEENS1_21CollectiveEpilogueFwdINS6_IJSA_NS7_ILi256EEESB_EEES9_SE_SG_Li256ELb1ELb1ELb1ELb0EEENS1_36VarlenDynamicPersistentTileSchedulerILi128ELi96ELi256ELi128ELb1ELb1ELb1ELb1ELb0ELb1EEEEEEEEEvNT_6ParamsE,@function
        .size           _ZN7cutlass13device_kernelIN5flash11enable_sm90INS1_16FlashAttnFwdSm90INS1_25CollectiveMainloopFwdSm90ILi2EN4cute5tupleIJNS5_1CILi1EEES8_S8_EEENS6_IJNS7_ILi128EEENS7_ILi96EEENS7_ILi64EEEEEELi256ENS_6half_tEfNS_4arch4Sm90ELb0ELb1ELb1ELb1ELb1ELb1ELb0ELb1ELb0ELb1ELb1ELb0EEENS1_21CollectiveEpilogueFwdINS6_IJSA_NS7_ILi256EEESB_EEES9_SE_SG_Li256ELb1ELb1ELb1ELb0EEENS1_36VarlenDynamicPersistentTileSchedulerILi128ELi96ELi256ELi128ELb1ELb1ELb1ELb1ELb0ELb1EEEEEEEEEvNT_6ParamsE,(.L_x_81 - _ZN7cutlass13device_kernelIN5flash11enable_sm90INS1_16FlashAttnFwdSm90INS1_25CollectiveMainloopFwdSm90ILi2EN4cute5tupleIJNS5_1CILi1EEES8_S8_EEENS6_IJNS7_ILi128EEENS7_ILi96EEENS7_ILi64EEEEEELi256ENS_6half_tEfNS_4arch4Sm90ELb0ELb1ELb1ELb1ELb1ELb1ELb0ELb1ELb0ELb1ELb1ELb0EEENS1_21CollectiveEpilogueFwdINS6_IJSA_NS7_ILi256EEESB_EEES9_SE_SG_Li256ELb1ELb1ELb1ELb0EEENS1_36VarlenDynamicPersistentTileSchedulerILi128ELi96ELi256ELi128ELb1ELb1ELb1ELb1ELb0ELb1EEEEEEEEEvNT_6ParamsE)
        .other          _ZN7cutlass13device_kernelIN5flash11enable_sm90INS1_16FlashAttnFwdSm90INS1_25CollectiveMainloopFwdSm90ILi2EN4cute5tupleIJNS5_1CILi1EEES8_S8_EEENS6_IJNS7_ILi128EEENS7_ILi96EEENS7_ILi64EEEEEELi256ENS_6half_tEfNS_4arch4Sm90ELb0ELb1ELb1ELb1ELb1ELb1ELb0ELb1ELb0ELb1ELb1ELb0EEENS1_21CollectiveEpilogueFwdINS6_IJSA_NS7_ILi256EEESB_EEES9_SE_SG_Li256ELb1ELb1ELb1ELb0EEENS1_36VarlenDynamicPersistentTileSchedulerILi128ELi96ELi256ELi128ELb1ELb1ELb1ELb1ELb0ELb1EEEEEEEEEvNT_6ParamsE,@"STO_CUDA_ENTRY STV_DEFAULT"
_ZN7cutlass13device_kernelIN5flash11enable_sm90INS1_16FlashAttnFwdSm90INS1_25CollectiveMainloopFwdSm90ILi2EN4cute5tupleIJNS5_1CILi1EEES8_S8_EEENS6_IJNS7_ILi128EEENS7_ILi96EEENS7_ILi64EEEEEELi256ENS_6half_tEfNS_4arch4Sm90ELb0ELb1ELb1ELb1ELb1ELb1ELb0ELb1ELb0ELb1ELb1ELb0EEENS1_21CollectiveEpilogueFwdINS6_IJSA_NS7_ILi256EEESB_EEES9_SE_SG_Li256ELb1ELb1ELb1ELb0EEENS1_36VarlenDynamicPersistentTileSchedulerILi128ELi96ELi256ELi128ELb1ELb1ELb1ELb1ELb0ELb1EEEEEEEEEvNT_6ParamsE:
[----:B------:R-:W-:Y:S01]  /*0000*/  LDC R1, c[0x0][0x37c] ;  /* 0x0000df00ff017b82 */ /* 0x000fe20000000800 */
[----:B------:R-:W-:Y:S05]  /*0010*/  EXIT ;  /* 0x000000000000794d */ /* 0x000fea0003800000 */
.L_x_36:
        /* <DEDUP_REMOVED lines=14> */
.L_x_81:


//--------------------- .text._ZN7cutlass13device_kernelIN5flash11enable_sm90INS1_16FlashAttnFwdSm90INS1_25CollectiveMainloopFwdSm90ILi2EN4cute5tupleIJNS5_1CILi1EEES8_S8_EEENS6_IJNS7_ILi128EEENS7_ILi96EEENS7_ILi64EEEEEELi256ENS_6half_tEfNS_4arch4Sm90ELb0ELb1ELb1ELb1ELb1ELb0ELb1ELb1ELb0ELb1ELb1ELb0EEENS1_21CollectiveEpilogueFwdINS6_IJSA_NS7_ILi256EEESB_EEES9_SE_SG_Li256ELb1ELb1ELb1ELb0EEENS1_36VarlenDynamicPersistentTileSchedulerILi128ELi96ELi256ELi128ELb1ELb1ELb1ELb1ELb0ELb1EEEEEEEEEvNT_6ParamsE --------------------------
	.section	.text._ZN7cutlass13device_kernelIN5flash11enable_sm90INS1_16FlashAttnFwdSm90INS1_25CollectiveMainloopFwdSm90ILi2EN4cute5tupleIJNS5_1CILi1EEES8_S8_EEENS6_IJNS7_ILi128EEENS7_ILi96EEENS7_ILi64EEEEEELi256ENS_6half_tEfNS_4arch4Sm90ELb0ELb1ELb1ELb1ELb1ELb0ELb1ELb1ELb0ELb1ELb1ELb0EEENS1_21CollectiveEpilogueFwdINS6_IJSA_NS7_ILi256EEESB_EEES9_SE_SG_Li256ELb1ELb1ELb1ELb0EEENS1_36VarlenDynamicPersistentTileSchedulerILi128ELi96ELi256ELi128ELb1ELb1ELb1ELb1ELb0ELb1EEEEEEEEEvNT_6ParamsE,"ax",@progbits
	.align	128
.text._ZN7cutlass13device_kernelIN5flash11enable_sm90INS1_16FlashAttnFwdSm90INS1_25CollectiveMainloopFwdSm90ILi2EN4cute5tupleIJNS5_1CILi1EEES8_S8_EEENS6_IJNS7_ILi128EEENS7_ILi96EEENS7_ILi64EEEEEELi256ENS_6half_tEfNS_4arch4Sm90ELb0ELb1ELb1ELb1ELb1ELb0ELb1ELb1ELb0ELb1ELb1ELb0EEENS1_21CollectiveEpilogueFwdINS6_IJSA_NS7_ILi256EEESB_EEES9_SE_SG_Li256ELb1ELb1ELb1ELb0EEENS1_36VarlenDynamicPersistentTileSchedulerILi128ELi96ELi256ELi128ELb1ELb1ELb1ELb1ELb0ELb1EEEEEEEEEvNT_6ParamsE:
        .type           _ZN7cutlass13device_kernelIN5flash11enable_sm90INS1_16FlashAttnFwdSm90INS1_25CollectiveMainloopFwdSm90ILi2EN4cute5tupleIJNS5_1CILi1EEES8_S8_EEENS6_IJNS7_ILi128EEENS7_ILi96EEENS7_ILi64EEEEEELi256ENS_6half_tEfNS_4arch4Sm90ELb0ELb1ELb1ELb1ELb1ELb0ELb1ELb1ELb0ELb1ELb1ELb0EEENS1_21CollectiveEpilogueFwdINS6_IJSA_NS7_ILi256EEESB_EEES9_SE_SG_Li256ELb1ELb1ELb1ELb0EEENS1_36VarlenDynamicPersistentTileSchedulerILi128ELi96ELi256ELi128ELb1ELb1ELb1ELb1ELb0ELb1EEEEEEEEEvNT_6ParamsE,@function
        .size           _ZN7cutlass13device_kernelIN5flash11enable_sm90INS1_16FlashAttnFwdSm90INS1_25CollectiveMainloopFwdSm90ILi2EN4cute5tupleIJNS5_1CILi1EEES8_S8_EEENS6_IJNS7_ILi128EEENS7_ILi96EEENS7_ILi64EEEEEELi256ENS_6half_tEfNS_4arch4Sm90ELb0ELb1ELb1ELb1ELb1ELb0ELb1ELb1ELb0ELb1ELb1ELb0EEENS1_21CollectiveEpilogueFwdINS6_IJSA_NS7_ILi256EEESB_EEES9_SE_SG_Li256ELb1ELb1ELb1ELb0EEENS1_36VarlenDynamicPersistentTileSchedulerILi128ELi96ELi256ELi128ELb1ELb1ELb1ELb1ELb0ELb1EEEEEEEEEvNT_6ParamsE,(.L_x_82 - _ZN7cutlass13device_kernelIN5flash11enable_sm90INS1_16FlashAttnFwdSm90INS1_25CollectiveMainloopFwdSm90ILi2EN4cute5tupleIJNS5_1CILi1EEES8_S8_EEENS6_IJNS7_ILi128EEENS7_ILi96EEENS7_ILi64EEEEEELi256ENS_6half_tEfNS_4arch4Sm90ELb0ELb1ELb1ELb1ELb1ELb0ELb1ELb1ELb0ELb1ELb1ELb0EEENS1_21CollectiveEpilogueFwdINS6_IJSA_NS7_ILi256EEESB_EEES9_SE_SG_Li256ELb1ELb1ELb1ELb0EEENS1_36VarlenDynamicPersistentTileSchedulerILi128ELi96ELi256ELi128ELb1ELb1ELb1ELb1ELb0ELb1EEEEEEEEEvNT_6ParamsE)
        .other          _ZN7cutlass13device_kernelIN5flash11enable_sm90INS1_16FlashAttnFwdSm90INS1_25CollectiveMainloopFwdSm90ILi2EN4cute5tupleIJNS5_1CILi1EEES8_S8_EEENS6_IJNS7_ILi128EEENS7_ILi96EEENS7_ILi64EEEEEELi256ENS_6half_tEfNS_4arch4Sm90ELb0ELb1ELb1ELb1ELb1ELb0ELb1ELb1ELb0ELb1ELb1ELb0EEENS1_21CollectiveEpilogueFwdINS6_IJSA_NS7_ILi256EEESB_EEES9_SE_SG_Li256ELb1ELb1ELb1ELb0EEENS1_36VarlenDynamicPersistentTileSchedulerILi128ELi96ELi256ELi128ELb1ELb1ELb1ELb1ELb0ELb1EEEEEEEEEvNT_6ParamsE,@"STO_CUDA_ENTRY STV_DEFAULT"
_ZN7cutlass13device_kernelIN5flash11enable_sm90INS1_16FlashAttnFwdSm90INS1_25CollectiveMainloopFwdSm90ILi2EN4cute5tupleIJNS5_1CILi1EEES8_S8_EEENS6_IJNS7_ILi128EEENS7_ILi96EEENS7_ILi64EEEEEELi256ENS_6half_tEfNS_4arch4Sm90ELb0ELb1ELb1ELb1ELb1ELb0ELb1ELb1ELb0ELb1ELb1ELb0EEENS1_21CollectiveEpilogueFwdINS6_IJSA_NS7_ILi256EEESB_EEES9_SE_SG_Li256ELb1ELb1ELb1ELb0EEENS1_36VarlenDynamicPersistentTileSchedulerILi128ELi96ELi256ELi128ELb1ELb1ELb1ELb1ELb0ELb1EEEEEEEEEvNT_6ParamsE:
[----:B------:R-:W-:Y:S01]  /*0000*/  LDC R1, c[0x0][0x37c] ;  /* 0x0000df00ff017b82 */ /* 0x000fe20000000800 */
[----:B------:R-:W-:Y:S05]  /*0010*/  EXIT ;  /* 0x000000000000794d */ /* 0x000fea0003800000 */
.L_x_37:
        /* <DEDUP_REMOVED lines=14> */
.L_x_82:


//--------------------- .text._ZN7cutlass13device_kernelIN5flash11enable_sm90INS1_16FlashAttnFwdSm90INS1_25CollectiveMainloopFwdSm90ILi2EN4cute5tupleIJNS5_1CILi1EEES8_S8_EEENS6_IJNS7_ILi128EEENS7_ILi96EEENS7_ILi64EEEEEELi256ENS_6half_tEfNS_4arch4Sm90ELb0ELb1ELb1ELb1ELb1ELb1ELb1ELb1ELb0ELb1ELb1ELb0EEENS1_21CollectiveEpilogueFwdINS6_IJSA_NS7_ILi256EEESB_EEES9_SE_SG_Li256ELb1ELb1ELb1ELb0EEENS1_36VarlenDynamicPersistentTileSchedulerILi128ELi96ELi256ELi128ELb1ELb1ELb1ELb1ELb0ELb1EEEEEEEEEvNT_6ParamsE --------------------------
	.section	.text._ZN7cutlass13device_kernelIN5flash11enable_sm90INS1_16FlashAttnFwdSm90INS1_25CollectiveMainloopFwdSm90ILi2EN4cute5tupleIJNS5_1CILi1EEES8_S8_EEENS6_IJNS7_ILi128EEENS7_ILi96EEENS7_ILi64EEEEEELi256ENS_6half_tEfNS_4arch4Sm90ELb0ELb1ELb1ELb1ELb1ELb1ELb1ELb1ELb0ELb1ELb1ELb0EEENS1_21CollectiveEpilogueFwdINS6_IJSA_NS7_ILi256EEESB_EEES9_SE_SG_Li256ELb1ELb1ELb1ELb0EEENS1_36VarlenDynamicPersistentTileSchedulerILi128ELi96ELi256ELi128ELb1ELb1ELb1ELb1ELb0ELb1EEEEEEEEEvNT_6ParamsE,"ax",@progbits
	.align	128
.text._ZN7cutlass13device_kernelIN5flash11enable_sm90INS1_16FlashAttnFwdSm90INS1_25CollectiveMainloopFwdSm90ILi2EN4cute5tupleIJNS5_1CILi1EEES8_S8_EEENS6_IJNS7_ILi128EEENS7_ILi96EEENS7_ILi64EEEEEELi256ENS_6half_tEfNS_4arch4Sm90ELb0ELb1ELb1ELb1ELb1ELb1ELb1ELb1ELb0ELb1ELb1ELb0EEENS1_21CollectiveEpilogueFwdINS6_IJSA_NS7_ILi256EEESB_EEES9_SE_SG_Li256ELb1ELb1ELb1ELb0EEENS1_36VarlenDynamicPersistentTileSchedulerILi128ELi96ELi256ELi128ELb1ELb1ELb1ELb1ELb0ELb1EEEEEEEEEvNT_6ParamsE:
        .type           _ZN7cutlass13device_kernelIN5flash11enable_sm90INS1_16FlashAttnFwdSm90INS1_25CollectiveMainloopFwdSm90ILi2EN4cute5tupleIJNS5_1CILi1EEES8_S8_EEENS6_IJNS7_ILi128EEENS7_ILi96EEENS7_ILi64EEEEEELi256ENS_6half_tEfNS_4arch4Sm90ELb0ELb1ELb1ELb1ELb1ELb1ELb1ELb1ELb0ELb1ELb1ELb0EEENS1_21CollectiveEpilogueFwdINS6_IJSA_NS7_ILi256EEESB_EEES9_SE_SG_Li256ELb1ELb1ELb1ELb0EEENS1_36VarlenDynamicPersistentTileSchedulerILi128ELi96ELi256ELi128ELb1ELb1ELb1ELb1ELb0ELb1EEEEEEEEEvNT_6ParamsE,@function
        .size           _ZN7cutlass13device_kernelIN5flash11enable_sm90INS1_16FlashAttnFwdSm90INS1_25CollectiveMainloopFwdSm90ILi2EN4cute5tupleIJNS5_1CILi1EEES8_S8_EEENS6_IJNS7_ILi128EEENS7_ILi96EEENS7_ILi64EEEEEELi256ENS_6half_tEfNS_4arch4Sm90ELb0ELb1ELb1ELb1ELb1ELb1ELb1ELb1ELb0ELb1ELb1ELb0EEENS1_21CollectiveEpilogueFwdINS6_IJSA_NS7_ILi256EEESB_EEES9_SE_SG_Li256ELb1ELb1ELb1ELb0EEENS1_36VarlenDynamicPersistentTileSchedulerILi128ELi96ELi256ELi128ELb1ELb1ELb1ELb1ELb0ELb1EEEEEEEEEvNT_6ParamsE,(.L_x_83 - _ZN7cutlass13device_kernelIN5flash11enable_sm90INS1_16FlashAttnFwdSm90INS1_25CollectiveMainloopFwdSm90ILi2EN4cute5tupleIJNS5_1CILi1EEES8_S8_EEENS6_IJNS7_ILi128EEENS7_ILi96EEENS7_ILi64EEEEEELi256ENS_6half_tEfNS_4arch4Sm90ELb0ELb1ELb1ELb1ELb1ELb1ELb1ELb1ELb0ELb1ELb1ELb0EEENS1_21CollectiveEpilogueFwdINS6_IJSA_NS7_ILi256EEESB_EEES9_SE_SG_Li256ELb1ELb1ELb1ELb0EEENS1_36VarlenDynamicPersistentTileSchedulerILi128ELi96ELi256ELi128ELb1ELb1ELb1ELb1ELb0ELb1EEEEEEEEEvNT_6ParamsE)
        .other          _ZN7cutlass13device_kernelIN5flash11enable_sm90INS1_16FlashAttnFwdSm90INS1_25CollectiveMainloopFwdSm90ILi2EN4cute5tupleIJNS5_1CILi1EEES8_S8_EEENS6_IJNS7_ILi128EEENS7_ILi96EEENS7_ILi64EEEEEELi256ENS_6half_tEfNS_4arch4Sm90ELb0ELb1ELb1ELb1ELb1ELb1ELb1ELb1ELb0ELb1ELb1ELb0EEENS1_21CollectiveEpilogueFwdINS6_IJSA_NS7_ILi256EEESB_EEES9_SE_SG_Li256ELb1ELb1ELb1ELb0EEENS1_36VarlenDynamicPersistentTileSchedulerILi128ELi96ELi256ELi128ELb1ELb1ELb1ELb1ELb0ELb1EEEEEEEEEvNT_6ParamsE,@"STO_CUDA_ENTRY STV_DEFAULT"
_ZN7cutlass13device_kernelIN5flash11enable_sm90INS1_16FlashAttnFwdSm90INS1_25CollectiveMainloopFwdSm90ILi2EN4cute5tupleIJNS5_1CILi1EEES8_S8_EEENS6_IJNS7_ILi128EEENS7_ILi96EEENS7_ILi64EEEEEELi256ENS_6half_tEfNS_4arch4Sm90ELb0ELb1ELb1ELb1ELb1ELb1ELb1ELb1ELb0ELb1ELb1ELb0EEENS1_21CollectiveEpilogueFwdINS6_IJSA_NS7_ILi256EEESB_EEES9_SE_SG_Li256ELb1ELb1ELb1ELb0EEENS1_36VarlenDynamicPersistentTileSchedulerILi128ELi96ELi256ELi128ELb1ELb1ELb1ELb1ELb0ELb1EEEEEEEEEvNT_6ParamsE:
[----:B------:R-:W-:Y:S01]  /*0000*/  LDC R1, c[0x0][0x37c] ;  /* 0x0000df00ff017b82 */ /* 0x000fe20000000800 */
[----:B------:R-:W-:Y:S05]  /*0010*/  EXIT ;  /* 0x000000000000794d */ /* 0x000fea0003800000 */
.L_x_38:
        /* <DEDUP_REMOVED lines=14> */
.L_x_83:


//--------------------- .text._ZN7cutlass13device_kernelIN5flash11enable_sm90INS1_16FlashAttnFwdSm90INS1_25CollectiveMainloopFwdSm90ILi2EN4cute5tupleIJNS5_1CILi1EEES8_S8_EEENS6_IJNS7_ILi128EEENS7_ILi96EEENS7_ILi64EEEEEELi256ENS_6half_tEfNS_4arch4Sm90ELb1ELb0ELb1ELb0ELb1ELb0ELb0ELb1ELb0ELb1ELb1ELb0EEENS1_21CollectiveEpilogueFwdINS6_IJSA_NS7_ILi256EEESB_EEES9_SE_SG_Li256ELb0ELb1ELb1ELb0EEENS1_19SingleTileSchedulerILb0ELb1ELb1ELi128EEEEEEEEEvNT_6ParamsE --------------------------
	.section	.text._ZN7cutlass13device_kernelIN5flash11enable_sm90INS1_16FlashAttnFwdSm90INS1_25CollectiveMainloopFwdSm90ILi2EN4cute5tupleIJNS5_1CILi1EEES8_S8_EEENS6_IJNS7_ILi128EEENS7_ILi96EEENS7_ILi64EEEEEELi256ENS_6half_tEfNS_4arch4Sm90ELb1ELb0ELb1ELb0ELb1ELb0ELb0ELb1ELb0ELb1ELb1ELb0EEENS1_21CollectiveEpilogueFwdINS6_IJSA_NS7_ILi256EEESB_EEES9_SE_SG_Li256ELb0ELb1ELb1ELb0EEENS1_19SingleTileSchedulerILb0ELb1ELb1ELi128EEEEEEEEEvNT_6ParamsE,"ax",@progbits
	.align	128
.text._ZN7cutlass13device_kernelIN5flash11enable_sm90INS1_16FlashAttnFwdSm90INS1_25CollectiveMainloopFwdSm90ILi2EN4cute5tupleIJNS5_1CILi1EEES8_S8_EEENS6_IJNS7_ILi128EEENS7_ILi96EEENS7_ILi64EEEEEELi256ENS_6half_tEfNS_4arch4Sm90ELb1ELb0ELb1ELb0ELb1ELb0ELb0ELb1ELb0ELb1ELb1ELb0EEENS1_21CollectiveEpilogueFwdINS6_IJSA_NS7_ILi256EEESB_EEES9_SE_SG_Li256ELb0ELb1ELb1ELb0EEENS1_19SingleTileSchedulerILb0ELb1ELb1ELi128EEEEEEEEEvNT_6ParamsE:
        .type           _ZN7cutlass13device_kernelIN5flash11enable_sm90INS1_16FlashAttnFwdSm90INS1_25CollectiveMainloopFwdSm90ILi2EN4cute5tupleIJNS5_1CILi1EEES8_S8_EEENS6_IJNS7_ILi128EEENS7_ILi96EEENS7_ILi64EEEEEELi256ENS_6half_tEfNS_4arch4Sm90ELb1ELb0ELb1ELb0ELb1ELb0ELb0ELb1ELb0ELb1ELb1ELb0EEENS1_21CollectiveEpilogueFwdINS6_IJSA_NS7_ILi256EEESB_EEES9_SE_SG_Li256ELb0ELb1ELb1ELb0EEENS1_19SingleTileSchedulerILb0ELb1ELb1ELi128EEEEEEEEEvNT_6ParamsE,@function
        .size           _ZN7cutlass13device_kernelIN5flash11enable_sm90INS1_16FlashAttnFwdSm90INS1_25CollectiveMainloopFwdSm90ILi2EN4cute5tupleIJNS5_1CILi1EEES8_S8_EEENS6_IJNS7_ILi128EEENS7_ILi96EEENS7_ILi64EEEEEELi256ENS_6half_tEfNS_4arch4Sm90ELb1ELb0ELb1ELb0ELb1ELb0ELb0ELb1ELb0ELb1ELb1ELb0EEENS1_21CollectiveEpilogueFwdINS6_IJSA_NS7_ILi256EEESB_EEES9_SE_SG_Li256ELb0ELb1ELb1ELb0EEENS1_19SingleTileSchedulerILb0ELb1ELb1ELi128EEEEEEEEEvNT_6ParamsE,(.L_x_84 - _ZN7cutlass13device_kernelIN5flash11enable_sm90INS1_16FlashAttnFwdSm90INS1_25CollectiveMainloopFwdSm90ILi2EN4cute5tupleIJNS5_1CILi1EEES8_S8_EEENS6_IJNS7_ILi128EEENS7_ILi96EEENS7_ILi64EEEEEELi256ENS_6half_tEfNS_4arch4Sm90ELb1ELb0ELb1ELb0ELb1ELb0ELb0ELb1ELb0ELb1ELb1ELb0EEENS1_21CollectiveEpilogueFwdINS6_IJSA_NS7_ILi256EEESB_EEES9_SE_SG_Li256ELb0ELb1ELb1ELb0EEENS1_19SingleTileSchedulerILb0ELb1ELb1ELi128EEEEEEEEEvNT_6ParamsE)
        .other          _ZN7cutlass13device_kernelIN5flash11enable_sm90INS1_16FlashAttnFwdSm90INS1_25CollectiveMainloopFwdSm90ILi2EN4cute5tupleIJNS5_1CILi1EEES8_S8_EEENS6_IJNS7_ILi128EEENS7_ILi96EEENS7_ILi64EEEEEELi256ENS_6half_tEfNS_4arch4Sm90ELb1ELb0ELb1ELb0ELb1ELb0ELb0ELb1ELb0ELb1ELb1ELb0EEENS1_21CollectiveEpilogueFwdINS6_IJSA_NS7_ILi256EEESB_EEES9_SE_SG_Li256ELb0ELb1ELb1ELb0EEENS1_19SingleTileSchedulerILb0ELb1ELb1ELi128EEEEEEEEEvNT_6ParamsE,@"STO_CUDA_ENTRY STV_DEFAULT"
_ZN7cutlass13device_kernelIN5flash11enable_sm90INS1_16FlashAttnFwdSm90INS1_25CollectiveMainloopFwdSm90ILi2EN4cute5tupleIJNS5_1CILi1EEES8_S8_EEENS6_IJNS7_ILi128EEENS7_ILi96EEENS7_ILi64EEEEEELi256ENS_6half_tEfNS_4arch4Sm90ELb1ELb0ELb1ELb0ELb1ELb0ELb0ELb1ELb0ELb1ELb1ELb0EEENS1_21CollectiveEpilogueFwdINS6_IJSA_NS7_ILi256EEESB_EEES9_SE_SG_Li256ELb0ELb1ELb1ELb0EEENS1_19SingleTileSchedulerILb0ELb1ELb1ELi128EEEEEEEEEvNT_6ParamsE:
[----:B------:R-:W-:Y:S01]  /*0000*/  LDC R1, c[0x0][0x37c] ;  /* 0x0000df00ff017b82 */ /* 0x000fe20000000800 */
[----:B------:R-:W-:Y:S05]  /*0010*/  EXIT ;  /* 0x000000000000794d */ /* 0x000fea0003800000 */
.L_x_39:
        /* <DEDUP_REMOVED lines=14> */
.L_x_84:


//--------------------- .text._ZN7cutlass13device_kernelIN5flash11enable_sm90INS1_16FlashAttnFwdSm90INS1_25CollectiveMainloopFwdSm90ILi2EN4cute5tupleIJNS5_1CILi1EEES8_S8_EEENS6_IJNS7_ILi128EEENS7_ILi96EEENS7_ILi64EEEEEELi256ENS_6half_tEfNS_4arch4Sm90ELb1ELb0ELb1ELb0ELb1ELb0ELb1ELb1ELb0ELb1ELb1ELb0EEENS1_21CollectiveEpilogueFwdINS6_IJSA_NS7_ILi256EEESB_EEES9_SE_SG_Li256ELb0ELb1ELb1ELb0EEENS1_19SingleTileSchedulerILb0ELb1ELb1ELi128EEEEEEEEEvNT_6ParamsE --------------------------
	.section	.text._ZN7cutlass13device_kernelIN5flash11enable_sm90INS1_16FlashAttnFwdSm90INS1_25CollectiveMainloopFwdSm90ILi2EN4cute5tupleIJNS5_1CILi1EEES8_S8_EEENS6_IJNS7_ILi128EEENS7_ILi96EEENS7_ILi64EEEEEELi256ENS_6half_tEfNS_4arch4Sm90ELb1ELb0ELb1ELb0ELb1ELb0ELb1ELb1ELb0ELb1ELb1ELb0EEENS1_21CollectiveEpilogueFwdINS6_IJSA_NS7_ILi256EEESB_EEES9_SE_SG_Li256ELb0ELb1ELb1ELb0EEENS1_19SingleTileSchedulerILb0ELb1ELb1ELi128EEEEEEEEEvNT_6ParamsE,"ax",@progbits
	.align	128
.text._ZN7cutlass13device_kernelIN5flash11enable_sm90INS1_16FlashAttnFwdSm90INS1_25CollectiveMainloopFwdSm90ILi2EN4cute5tupleIJNS5_1CILi1EEES8_S8_EEENS6_IJNS7_ILi128EEENS7_ILi96EEENS7_ILi64EEEEEELi256ENS_6half_tEfNS_4arch4Sm90ELb1ELb0ELb1ELb0ELb1ELb0ELb1ELb1ELb0ELb1ELb1ELb0EEENS1_21CollectiveEpilogueFwdINS6_IJSA_NS7_ILi256EEESB_EEES9_SE_SG_Li256ELb0ELb1ELb1ELb0EEENS1_19SingleTileSchedulerILb0ELb1ELb1ELi128EEEEEEEEEvNT_6ParamsE:
        .type           _ZN7cutlass13device_kernelIN5flash11enable_sm90INS1_16FlashAttnFwdSm90INS1_25CollectiveMainloopFwdSm90ILi2EN4cute5tupleIJNS5_1CILi1EEES8_S8_EEENS6_IJNS7_ILi128EEENS7_ILi96EEENS7_ILi64EEEEEELi256ENS_6half_tEfNS_4arch4Sm90ELb1ELb0ELb1ELb0ELb1ELb0ELb1ELb1ELb0ELb1ELb1ELb0EEENS1_21CollectiveEpilogueFwdINS6_IJSA_NS7_ILi256EEESB_EEES9_SE_SG_Li256ELb0ELb1ELb1ELb0EEENS1_19SingleTileSchedulerILb0ELb1ELb1ELi128EEEEEEEEEvNT_6ParamsE,@function
        .size           _ZN7cutlass13device_kernelIN5flash11enable_sm90INS1_16FlashAttnFwdSm90INS1_25CollectiveMainloopFwdSm90ILi2EN4cute5tupleIJNS5_1CILi1EEES8_S8_EEENS6_IJNS7_ILi128EEENS7_ILi96EEENS7_ILi64EEEEEELi256ENS_6half_tEfNS_4arch4Sm90ELb1ELb0ELb1ELb0ELb1ELb0ELb1ELb1ELb0ELb1ELb1ELb0EEENS1_21CollectiveEpilogueFwdINS6_IJSA_NS7_ILi256EEESB_EEES9_SE_SG_Li256ELb0ELb1ELb1ELb0EEENS1_19SingleTileSchedulerILb0ELb1ELb1ELi128EEEEEEEEEvNT_6ParamsE,(.L_x_85 - _ZN7cutlass13device_kernelIN5flash11enable_sm90INS1_16FlashAttnFwdSm90INS1_25CollectiveMainloopFwdSm90ILi2EN4cute5tupleIJNS5_1CILi1EEES8_S8_EEENS6_IJNS7_ILi128EEENS7_ILi96EEENS7_ILi64EEEEEELi256ENS_6half_tEfNS_4arch4Sm90ELb1ELb0ELb1ELb0ELb1ELb0ELb1ELb1ELb0ELb1ELb1ELb0EEENS1_21CollectiveEpilogueFwdINS6_IJSA_NS7_ILi256EEESB_EEES9_SE_SG_Li256ELb0ELb1ELb1ELb0EEENS1_19SingleTileSchedulerILb0ELb1ELb1ELi128EEEEEEEEEvNT_6ParamsE)
        .other          _ZN7cutlass13device_kernelIN5flash11enable_sm90INS1_16FlashAttnFwdSm90INS1_25CollectiveMainloopFwdSm90ILi2EN4cute5tupleIJNS5_1CILi1EEES8_S8_EEENS6_IJNS7_ILi128EEENS7_ILi96EEENS7_ILi64EEEEEELi256ENS_6half_tEfNS_4arch4Sm90ELb1ELb0ELb1ELb0ELb1ELb0ELb1ELb1ELb0ELb1ELb1ELb0EEENS1_21CollectiveEpilogueFwdINS6_IJSA_NS7_ILi256EEESB_EEES9_SE_SG_Li256ELb0ELb1ELb1ELb0EEENS1_19SingleTileSchedulerILb0ELb1ELb1ELi128EEEEEEEEEvNT_6ParamsE,@"STO_CUDA_ENTRY STV_DEFAULT"
_ZN7cutlass13device_kernelIN5flash11enable_sm90INS1_16FlashAttnFwdSm90INS1_25CollectiveMainloopFwdSm90ILi2EN4cute5tupleIJNS5_1CILi1EEES8_S8_EEENS6_IJNS7_ILi128EEENS7_ILi96EEENS7_ILi64EEEEEELi256ENS_6half_tEfNS_4arch4Sm90ELb1ELb0ELb1ELb0ELb1ELb0ELb1ELb1ELb0ELb1ELb1ELb0EEENS1_21CollectiveEpilogueFwdINS6_IJSA_NS7_ILi256EEESB_EEES9_SE_SG_Li256ELb0ELb1ELb1ELb0EEENS1_19SingleTileSchedulerILb0ELb1ELb1ELi128EEEEEEEEEvNT_6ParamsE:
[----:B------:R-:W-:Y:S01]  /*0000*/  LDC R1, c[0x0][0x37c] ;  /* 0x0000df00ff017b82 */ /* 0x000fe20000000800 */
[----:B------:R-:W-:Y:S05]  /*0010*/  EXIT ;  /* 0x000000000000794d */ /* 0x000fea0003800000 */
.L_x_40:
        /* <DEDUP_REMOVED lines=14> */
.L_x_85:


//--------------------- .text._ZN7cutlass13device_kernelIN5flash11enable_sm90INS1_16FlashAttnFwdSm90INS1_25CollectiveMainloopFwdSm90ILi2EN4cute5tupleIJNS5_1CILi1EEES8_S8_EEENS6_IJNS7_ILi128EEENS7_ILi96EEENS7_ILi64EEEEEELi256ENS_6half_tEfNS_4arch4Sm90ELb1ELb0ELb1ELb1ELb1ELb0ELb0ELb1ELb0ELb1ELb1ELb0EEENS1_21CollectiveEpilogueFwdINS6_IJSA_NS7_ILi256EEESB_EEES9_SE_SG_Li256ELb1ELb1ELb1ELb0EEENS1_36VarlenDynamicPersistentTileSchedulerILi128ELi96ELi256ELi128ELb1ELb1ELb1ELb1ELb1ELb1EEEEEEEEEvNT_6ParamsE --------------------------
	.section	.text._ZN7cutlass13device_kernelIN5flash11enable_sm90INS1_16FlashAttnFwdSm90INS1_25CollectiveMainloopFwdSm90ILi2EN4cute5tupleIJNS5_1CILi1EEES8_S8_EEENS6_IJNS7_ILi128EEENS7_ILi96EEENS7_ILi64EEEEEELi256ENS_6half_tEfNS_4arch4Sm90ELb1ELb0ELb1ELb1ELb1ELb0ELb0ELb1ELb0ELb1ELb1ELb0EEENS1_21CollectiveEpilogueFwdINS6_IJSA_NS7_ILi256EEESB_EEES9_SE_SG_Li256ELb1ELb1ELb1ELb0EEENS1_36VarlenDynamicPersistentTileSchedulerILi128ELi96ELi256ELi128ELb1ELb1ELb1ELb1ELb1ELb1EEEEEEEEEvNT_6ParamsE,"ax",@progbits
	.align	128
.text._ZN7cutlass13device_kernelIN5flash11enable_sm90INS1_16FlashAttnFwdSm90INS1_25CollectiveMainloopFwdSm90ILi2EN4cute5tupleIJNS5_1CILi1EEES8_S8_EEENS6_IJNS7_ILi128EEENS7_ILi96EEENS7_ILi64EEEEEELi256ENS_6half_tEfNS_4arch4Sm90ELb1ELb0ELb1ELb1ELb1ELb0ELb0ELb1ELb0ELb1ELb1ELb0EEENS1_21CollectiveEpilogueFwdINS6_IJSA_NS7_ILi256EEESB_EEES9_SE_SG_Li256ELb1ELb1ELb1ELb0EEENS1_36VarlenDynamicPersistentTileSchedulerILi128ELi96ELi256ELi128ELb1ELb1ELb1ELb1ELb1ELb1EEEEEEEEEvNT_6ParamsE:
        .type           _ZN7cutlass13device_kernelIN5flash11enable_sm90INS1_16FlashAttnFwdSm90INS1_25CollectiveMainloopFwdSm90ILi2EN4cute5tupleIJNS5_1CILi1EEES8_S8_EEENS6_IJNS7_ILi128EEENS7_ILi96EEENS7_ILi64EEEEEELi256ENS_6half_tEfNS_4arch4Sm90ELb1ELb0ELb1ELb1ELb1ELb0ELb0ELb1ELb0ELb1ELb1ELb0EEENS1_21CollectiveEpilogueFwdINS6_IJSA_NS7_ILi256EEESB_EEES9_SE_SG_Li256ELb1ELb1ELb1ELb0EEENS1_36VarlenDynamicPersistentTileSchedulerILi128ELi96ELi256ELi128ELb1ELb1ELb1ELb1ELb1ELb1EEEEEEEEEvNT_6ParamsE,@function
        .size           _ZN7cutlass13device_kernelIN5flash11enable_sm90INS1_16FlashAttnFwdSm90INS1_25CollectiveMainloopFwdSm90ILi2EN4cute5tupleIJNS5_1CILi1EEES8_S8_EEENS6_IJNS7_ILi128EEENS7_ILi96EEENS7_ILi64EEEEEELi256ENS_6half_tEfNS_4arch4Sm90ELb1ELb0ELb1ELb1ELb1ELb0ELb0ELb1ELb0ELb1ELb1ELb0EEENS1_21CollectiveEpilogueFwdINS6_IJSA_NS7_ILi256EEESB_EEES9_SE_SG_Li256ELb1ELb1ELb1ELb0EEENS1_36VarlenDynamicPersistentTileSchedulerILi128ELi96ELi256ELi128ELb1ELb1ELb1ELb1ELb1ELb1EEEEEEEEEvNT_6ParamsE,(.L_x_86 - _ZN7cutlass13device_kernelIN5flash11enable_sm90INS1_16FlashAttnFwdSm90INS1_25CollectiveMainloopFwdSm90ILi2EN4cute5tupleIJNS5_1CILi1EEES8_S8_EEENS6_IJNS7_ILi128EEENS7_ILi96EEENS7_ILi64EEEEEELi256ENS_6half_tEfNS_4arch4Sm90ELb1ELb0ELb1ELb1ELb1ELb0ELb0ELb1ELb0ELb1ELb1ELb0EEENS1_21CollectiveEpilogueFwdINS6_IJSA_NS7_ILi256EEESB_EEES9_SE_SG_Li256ELb1ELb1ELb1ELb0EEENS1_36VarlenDynamicPersistentTileSchedulerILi128ELi96ELi256ELi128ELb1ELb1ELb1ELb1ELb1ELb1EEEEEEEEEvNT_6ParamsE)
        .other          _ZN7cutlass13device_kernelIN5flash11enable_sm90INS1_16FlashAttnFwdSm90INS1_25CollectiveMainloopFwdSm90ILi2EN4cute5tupleIJNS5_1CILi1EEES8_S8_EEENS6_IJNS7_ILi128EEENS7_ILi96EEENS7_ILi64EEEEEELi256ENS_6half_tEfNS_4arch4Sm90ELb1ELb0ELb1ELb1ELb1ELb0ELb0ELb1ELb0ELb1ELb1ELb0EEENS1_21CollectiveEpilogueFwdINS6_IJSA_NS7_ILi256EEESB_EEES9_SE_SG_Li256ELb1ELb1ELb1ELb0EEENS1_36VarlenDynamicPersistentTileSchedulerILi128ELi96ELi256ELi128ELb1ELb1ELb1ELb1ELb1ELb1EEEEEEEEEvNT_6ParamsE,@"STO_CUDA_ENTRY STV_DEFAULT"
_ZN7cutlass13device_kernelIN5flash11enable_sm90INS1_16FlashAttnFwdSm90INS1_25CollectiveMainloopFwdSm90ILi2EN4cute5tupleIJNS5_1CILi1EEES8_S8_EEENS6_IJNS7_ILi128EEENS7_ILi96EEENS7_ILi64EEEEEELi256ENS_6half_tEfNS_4arch4Sm90ELb1ELb0ELb1ELb1ELb1ELb0ELb0ELb1ELb0ELb1ELb1ELb0EEENS1_21CollectiveEpilogueFwdINS6_IJSA_NS7_ILi256EEESB_EEES9_SE_SG_Li256ELb1ELb1ELb1ELb0EEENS1_36VarlenDynamicPersistentTileSchedulerILi128ELi96ELi256ELi128ELb1ELb1ELb1ELb1ELb1ELb1EEEEEEEEEvNT_6ParamsE:
[----:B------:R-:W-:Y:S01]  /*0000*/  LDC R1, c[0x0][0x37c] ;  /* 0x0000df00ff017b82 */ /* 0x000fe20000000800 */
[----:B------:R-:W-:Y:S05]  /*0010*/  EXIT ;  /* 0x000000000000794d */ /* 0x000fea0003800000 */
.L_x_41:
        /* <DEDUP_REMOVED lines=14> */
.L_x_86:


//--------------------- .text._ZN7cutlass13device_kernelIN5flash11enable_sm90INS1_16FlashAttnFwdSm90INS1_25CollectiveMainloopFwdSm90ILi2EN4cute5tupleIJNS5_1CILi1EEES8_S8_EEENS6_IJNS7_ILi128EEENS7_ILi96EEENS7_ILi64EEEEEELi256ENS_6half_tEfNS_4arch4Sm90ELb1ELb0ELb1ELb1ELb1ELb1ELb0ELb1ELb0ELb1ELb1ELb0EEENS1_21CollectiveEpilogueFwdINS6_IJSA_NS7_ILi256EEESB_EEES9_SE_SG_Li256ELb1ELb1ELb1ELb0EEENS1_36VarlenDynamicPersistentTileSchedulerILi128ELi96ELi256ELi128ELb1ELb1ELb1ELb1ELb1ELb1EEEEEEEEEvNT_6ParamsE --------------------------
	.section	.text._ZN7cutlass13device_kernelIN5flash11enable_sm90INS1_16FlashAttnFwdSm90INS1_25CollectiveMainloopFwdSm90ILi2EN4cute5tupleIJNS5_1CILi1EEES8_S8_EEENS6_IJNS7_ILi128EEENS7_ILi96EEENS7_ILi64EEEEEELi256ENS_6half_tEfNS_4arch4Sm90ELb1ELb0ELb1ELb1ELb1ELb1ELb0ELb1ELb0ELb1ELb1ELb0EEENS1_21CollectiveEpilogueFwdINS6_IJSA_NS7_ILi256EEESB_EEES9_SE_SG_Li256ELb1ELb1ELb1ELb0EEENS1_36VarlenDynamicPersistentTileSchedulerILi128ELi96ELi256ELi128ELb1ELb1ELb1ELb1ELb1ELb1EEEEEEEEEvNT_6ParamsE,"ax",@progbits
	.align	128
.text._ZN7cutlass13device_kernelIN5flash11enable_sm90INS1_16FlashAttnFwdSm90INS1_25CollectiveMainloopFwdSm90ILi2EN4cute5tupleIJNS5_1CILi1EEES8_S8_EEENS6_IJNS7_ILi128EEENS7_ILi96EEENS7_ILi64EEEEEELi256ENS_6half_tEfNS_4arch4Sm90ELb1ELb0ELb1ELb1ELb1ELb1ELb0ELb1ELb0ELb1ELb1ELb0EEENS1_21CollectiveEpilogueFwdINS6_IJSA_NS7_ILi256EEESB_EEES9_SE_SG_Li256ELb1ELb1ELb1ELb0EEENS1_36VarlenDynamicPersistentTileSchedulerILi128ELi96ELi256ELi128ELb1ELb1ELb1ELb1ELb1ELb1EEEEEEEEEvNT_6ParamsE:
        .type           _ZN7cutlass13device_kernelIN5flash11enable_sm90INS1_16FlashAttnFwdSm90INS1_25CollectiveMainloopFwdSm90ILi2EN4cute5tupleIJNS5_1CILi1EEES8_S8_EEENS6_IJNS7_ILi128EEENS7_ILi96EEENS7_ILi64EEEEEELi256ENS_6half_tEfNS_4arch4Sm90ELb1ELb0ELb1ELb1ELb1ELb1ELb0ELb1ELb0ELb1ELb1ELb0EEENS1_21CollectiveEpilogueFwdINS6_IJSA_NS7_ILi256EEESB_EEES9_SE_SG_Li256ELb1ELb1ELb1ELb0EEENS1_36VarlenDynamicPersistentTileSchedulerILi128ELi96ELi256ELi128ELb1ELb1ELb1ELb1ELb1ELb1EEEEEEEEEvNT_6ParamsE,@function
        .size           _ZN7cutlass13device_kernelIN5flash11enable_sm90INS1_16FlashAttnFwdSm90INS1_25CollectiveMainloopFwdSm90ILi2EN4cute5tupleIJNS5_1CILi1EEES8_S8_EEENS6_IJNS7_ILi128EEENS7_ILi96EEENS7_ILi64EEEEEELi256ENS_6half_tEfNS_4arch4Sm90ELb1ELb0ELb1ELb1ELb1ELb1ELb0ELb1ELb0ELb1ELb1ELb0EEENS1_21CollectiveEpilogueFwdINS6_IJSA_NS7_ILi256EEESB_EEES9_SE_SG_Li256ELb1ELb1ELb1ELb0EEENS1_36VarlenDynamicPersistentTileSchedulerILi128ELi96ELi256ELi128ELb1ELb1ELb1ELb1ELb1ELb1EEEEEEEEEvNT_6ParamsE,(.L_x_87 - _ZN7cutlass13device_kernelIN5flash11enable_sm90INS1_16FlashAttnFwdSm90INS1_25CollectiveMainloopFwdSm90ILi2EN4cute5tupleIJNS5_1CILi1EEES8_S8_EEENS6_IJNS7_ILi128EEENS7_ILi96EEENS7_ILi64EEEEEELi256ENS_6half_tEfNS_4arch4Sm90ELb1ELb0ELb1ELb1ELb1ELb1ELb0ELb1ELb0ELb1ELb1ELb0EEENS1_21CollectiveEpilogueFwdINS6_IJSA_NS7_ILi256EEESB_EEES9_SE_SG_Li256ELb1ELb1ELb1ELb0EEENS1_36VarlenDynamicPersistentTileSchedulerILi128ELi96ELi256ELi128ELb1ELb1ELb1ELb1ELb1ELb1EEEEEEEEEvNT_6ParamsE)
        .other          _ZN7cutlass13device_kernelIN5flash11enable_sm90INS1_16FlashAttnFwdSm90INS1_25CollectiveMainloopFwdSm90ILi2EN4cute5tupleIJNS5_1CILi1EEES8_S8_EEENS6_IJNS7_ILi128EEENS7_ILi96EEENS7_ILi64EEEEEELi256ENS_6half_tEfNS_4arch4Sm90ELb1ELb0ELb1ELb1ELb1ELb1ELb0ELb1ELb0ELb1ELb1ELb0EEENS1_21CollectiveEpilogueFwdINS6_IJSA_NS7_ILi256EEESB_EEES9_SE_SG_Li256ELb1ELb1ELb1ELb0EEENS1_36VarlenDynamicPersistentTileSchedulerILi128ELi96ELi256ELi128ELb1ELb1ELb1ELb1ELb1ELb1EEEEEEEEEvNT_6ParamsE,@"STO_CUDA_ENTRY STV_DEFAULT"
_ZN7cutlass13device_kernelIN5flash11enable_sm90INS1_16FlashAttnFwdSm90INS1_25CollectiveMainloopFwdSm90ILi2EN4cute5tupleIJNS5_1CILi1EEES8_S8_EEENS6_IJNS7_ILi128EEENS7_ILi96EEENS7_ILi64EEEEEELi256ENS_6half_tEfNS_4arch4Sm90ELb1ELb0ELb1ELb1ELb1ELb1ELb0ELb1ELb0ELb1ELb1ELb0EEENS1_21CollectiveEpilogueFwdINS6_IJSA_NS7_ILi256EEESB_EEES9_SE_SG_Li256ELb1ELb1ELb1ELb0EEENS1_36VarlenDynamicPersistentTileSchedulerILi128ELi96ELi256ELi128ELb1ELb1ELb1ELb1ELb1ELb1EEEEEEEEEvNT_6ParamsE:
[----:B------:R-:W-:Y:S01]  /*0000*/  LDC R1, c[0x0][0x37c] ;  /* 0x0000df00ff017b82 */ /* 0x000fe20000000800 */
[----:B------:R-:W-:Y:S05]  /*0010*/  EXIT ;  /* 0x000000000000794d */ /* 0x000fea0003800000 */
.L_x_42:
        /* <DEDUP_REMOVED lines=14> */
.L_x_87:


//--------------------- .text._ZN7cutlass13device_kernelIN5flash11enable_sm90INS1_16FlashAttnFwdSm90INS1_25CollectiveMainloopFwdSm90ILi2EN4cute5tupleIJNS5_1CILi1EEES8_S8_EEENS6_IJNS7_ILi128EEENS7_ILi96EEENS7_ILi64EEEEEELi256ENS_6half_tEfNS_4arch4Sm90ELb1ELb0ELb1ELb1ELb1ELb0ELb1ELb1ELb0ELb1ELb1ELb0EEENS1_21CollectiveEpilogueFwdINS6_IJSA_NS7_ILi256EEESB_EEES9_SE_SG_Li256ELb1ELb1ELb1ELb0EEENS1_36VarlenDynamicPersistentTileSchedulerILi128ELi96ELi256ELi128ELb1ELb1ELb1ELb1ELb1ELb1EEEEEEEEEvNT_6ParamsE --------------------------
	.section	.text._ZN7cutlass13device_kernelIN5flash11enable_sm90INS1_16FlashAttnFwdSm90INS1_25CollectiveMainloopFwdSm90ILi2EN4cute5tupleIJNS5_1CILi1EEES8_S8_EEENS6_IJNS7_ILi128EEENS7_ILi96EEENS7_ILi64EEEEEELi256ENS_6half_tEfNS_4arch4Sm90ELb1ELb0ELb1ELb1ELb1ELb0ELb1ELb1ELb0ELb1ELb1ELb0EEENS1_21CollectiveEpilogueFwdINS6_IJSA_NS7_ILi256EEESB_EEES9_SE_SG_Li256ELb1ELb1ELb1ELb0EEENS1_36VarlenDynamicPersistentTileSchedulerILi128ELi96ELi256ELi128ELb1ELb1ELb1ELb1ELb1ELb1EEEEEEEEEvNT_6ParamsE,"ax",@progbits
	.align	128
.text._ZN7cutlass13device_kernelIN5flash11enable_sm90INS1_16FlashAttnFwdSm90INS1_25CollectiveMainloopFwdSm90ILi2EN4cute5tupleIJNS5_1CILi1EEES8_S8_EEENS6_IJNS7_ILi128EEENS7_ILi96EEENS7_ILi64EEEEEELi256ENS_6half_tEfNS_4arch4Sm90ELb1ELb0ELb1ELb1ELb1ELb0ELb1ELb1ELb0ELb1ELb1ELb0EEENS1_21CollectiveEpilogueFwdINS6_IJSA_NS7_ILi256EEESB_EEES9_SE_SG_Li256ELb1ELb1ELb1ELb0EEENS1_36VarlenDynamicPersistentTileSchedulerILi128ELi96ELi256ELi128ELb1ELb1ELb1ELb1ELb1ELb1EEEEEEEEEvNT_6ParamsE:
        .type           _ZN7cutlass13device_kernelIN5flash11enable_sm90INS1_16FlashAttnFwdSm90INS1_25CollectiveMainloopFwdSm90ILi2EN4cute5tupleIJNS5_1CILi1EEES8_S8_EEENS6_IJNS7_ILi128EEENS7_ILi96EEENS7_ILi64EEEEEELi256ENS_6half_tEfNS_4arch4Sm90ELb1ELb0ELb1ELb1ELb1ELb0ELb1ELb1ELb0ELb1ELb1ELb0EEENS1_21CollectiveEpilogueFwdINS6_IJSA_NS7_ILi256EEESB_EEES9_SE_SG_Li256ELb1ELb1ELb1ELb0EEENS1_36VarlenDynamicPersistentTileSchedulerILi128ELi96ELi256ELi128ELb1ELb1ELb1ELb1ELb1ELb1EEEEEEEEEvNT_6ParamsE,@function
        .size           _ZN7cutlass13device_kernelIN5flash11enable_sm90INS1_16FlashAttnFwdSm90INS1_25CollectiveMainloopFwdSm90ILi2EN4cute5tupleIJNS5_1CILi1EEES8_S8_EEENS6_IJNS7_ILi128EEENS7_ILi96EEENS7_ILi64EEEEEELi256ENS_6half_tEfNS_4arch4Sm90ELb1ELb0ELb1ELb1ELb1ELb0ELb1ELb1ELb0ELb1ELb1ELb0EEENS1_21CollectiveEpilogueFwdINS6_IJSA_NS7_ILi256EEESB_EEES9_SE_SG_Li256ELb1ELb1ELb1ELb0EEENS1_36VarlenDynamicPersistentTileSchedulerILi128ELi96ELi256ELi128ELb1ELb1ELb1ELb1ELb1ELb1EEEEEEEEEvNT_6ParamsE,(.L_x_88 - _ZN7cutlass13device_kernelIN5flash11enable_sm90INS1_16FlashAttnFwdSm90INS1_25CollectiveMainloopFwdSm90ILi2EN4cute5tupleIJNS5_1CILi1EEES8_S8_EEENS6_IJNS7_ILi128EEENS7_ILi96EEENS7_ILi64EEEEEELi256ENS_6half_tEfNS_4arch4Sm90ELb1ELb0ELb1ELb1ELb1ELb0ELb1ELb1ELb0ELb1ELb1ELb0EEENS1_21CollectiveEpilogueFwdINS6_IJSA_NS7_ILi256EEESB_EEES9_SE_SG_Li256ELb1ELb1ELb1ELb0EEENS1_36VarlenDynamicPersistentTileSchedulerILi128ELi96ELi256ELi128ELb1ELb1ELb1ELb1ELb1ELb1EEEEEEEEEvNT_6ParamsE)
        .other          _ZN7cutlass13device_kernelIN5flash11enable_sm90INS1_16FlashAttnFwdSm90INS1_25CollectiveMainloopFwdSm90ILi2EN4cute5tupleIJNS5_1CILi1EEES8_S8_EEENS6_IJNS7_ILi128EEENS7_ILi96EEENS7_ILi64EEEEEELi256ENS_6half_tEfNS_4arch4Sm90ELb1ELb0ELb1ELb1ELb1ELb0ELb1ELb1ELb0ELb1ELb1ELb0EEENS1_21CollectiveEpilogueFwdINS6_IJSA_NS7_ILi256EEESB_EEES9_SE_SG_Li256ELb1ELb1ELb1ELb0EEENS1_36VarlenDynamicPersistentTileSchedulerILi128ELi96ELi256ELi128ELb1ELb1ELb1ELb1ELb1ELb1EEEEEEEEEvNT_6ParamsE,@"STO_CUDA_ENTRY STV_DEFAULT"
_ZN7cutlass13device_kernelIN5flash11enable_sm90INS1_16FlashAttnFwdSm90INS1_25CollectiveMainloopFwdSm90ILi2EN4cute5tupleIJNS5_1CILi1EEES8_S8_EEENS6_IJNS7_ILi128EEENS7_ILi96EEENS7_ILi64EEEEEELi256ENS_6half_tEfNS_4arch4Sm90ELb1ELb0ELb1ELb1ELb1ELb0ELb1ELb1ELb0ELb1ELb1ELb0EEENS1_21CollectiveEpilogueFwdINS6_IJSA_NS7_ILi256EEESB_EEES9_SE_SG_Li256ELb1ELb1ELb1ELb0EEENS1_36VarlenDynamicPersistentTileSchedulerILi128ELi96ELi256ELi128ELb1ELb1ELb1ELb1ELb1ELb1EEEEEEEEEvNT_6ParamsE:
[----:B------:R-:W-:Y:S01]  /*0000*/  LDC R1, c[0x0][0x37c] ;  /* 0x0000df00ff017b82 */ /* 0x000fe20000000800 */
[----:B------:R-:W-:Y:S05]  /*0010*/  EXIT ;  /* 0x000000000000794d */ /* 0x000fea0003800000 */
.L_x_43:
        /* <DEDUP_REMOVED lines=14> */
.L_x_88:


//--------------------- .text._ZN7cutlass13device_kernelIN5flash11enable_sm90INS1_16FlashAttnFwdSm90INS1_25CollectiveMainloopFwdSm90ILi2EN4cute5tupleIJNS5_1CILi1EEES8_S8_EEENS6_IJNS7_ILi128EEENS7_ILi96EEENS7_ILi64EEEEEELi256ENS_6half_tEfNS_4arch4Sm90ELb1ELb0ELb1ELb1ELb1ELb1ELb1ELb1ELb0ELb1ELb1ELb0EEENS1_21CollectiveEpilogueFwdINS6_IJSA_NS7_ILi256EEESB_EEES9_SE_SG_Li256ELb1ELb1ELb1ELb0EEENS1_36VarlenDynamicPersistentTileSchedulerILi128ELi96ELi256ELi128ELb1ELb1ELb1ELb1ELb1ELb1EEEEEEEEEvNT_6ParamsE --------------------------
	.section	.text._ZN7cutlass13device_kernelIN5flash11enable_sm90INS1_16FlashAttnFwdSm90INS1_25CollectiveMainloopFwdSm90ILi2EN4cute5tupleIJNS5_1CILi1EEES8_S8_EEENS6_IJNS7_ILi128EEENS7_ILi96EEENS7_ILi64EEEEEELi256ENS_6half_tEfNS_4arch4Sm90ELb1ELb0ELb1ELb1ELb1ELb1ELb1ELb1ELb0ELb1ELb1ELb0EEENS1_21CollectiveEpilogueFwdINS6_IJSA_NS7_ILi256EEESB_EEES9_SE_SG_Li256ELb1ELb1ELb1ELb0EEENS1_36VarlenDynamicPersistentTileSchedulerILi128ELi96ELi256ELi128ELb1ELb1ELb1ELb1ELb1ELb1EEEEEEEEEvNT_6ParamsE,"ax",@progbits
	.align	128
.text._ZN7cutlass13device_kernelIN5flash11enable_sm90INS1_16FlashAttnFwdSm90INS1_25CollectiveMainloopFwdSm90ILi2EN4cute5tupleIJNS5_1CILi1EEES8_S8_EEENS6_IJNS7_ILi128EEENS7_ILi96EEENS7_ILi64EEEEEELi256ENS_6half_tEfNS_4arch4Sm90ELb1ELb0ELb1ELb1ELb1ELb1ELb1ELb1ELb0ELb1ELb1ELb0EEENS1_21CollectiveEpilogueFwdINS6_IJSA_NS7_ILi256EEESB_EEES9_SE_SG_Li256ELb1ELb1ELb1ELb0EEENS1_36VarlenDynamicPersistentTileSchedulerILi128ELi96ELi256ELi128ELb1ELb1ELb1ELb1ELb1ELb1EEEEEEEEEvNT_6ParamsE:
        .type           _ZN7cutlass13device_kernelIN5flash11enable_sm90INS1_16FlashAttnFwdSm90INS1_25CollectiveMainloopFwdSm90ILi2EN4cute5tupleIJNS5_1CILi1EEES8_S8_EEENS6_IJNS7_ILi128EEENS7_ILi96EEENS7_ILi64EEEEEELi256ENS_6half_tEfNS_4arch4Sm90ELb1ELb0ELb1ELb1ELb1ELb1ELb1ELb1ELb0ELb1ELb1ELb0EEENS1_21CollectiveEpilogueFwdINS6_IJSA_NS7_ILi256EEESB_EEES9_SE_SG_Li256ELb1ELb1ELb1ELb0EEENS1_36VarlenDynamicPersistentTileSchedulerILi128ELi96ELi256ELi128ELb1ELb1ELb1ELb1ELb1ELb1EEEEEEEEEvNT_6ParamsE,@function
        .size           _ZN7cutlass13device_kernelIN5flash11enable_sm90INS1_16FlashAttnFwdSm90INS1_25CollectiveMainloopFwdSm90ILi2EN4cute5tupleIJNS5_1CILi1EEES8_S8_EEENS6_IJNS7_ILi128EEENS7_ILi96EEENS7_ILi64EEEEEELi256ENS_6half_tEfNS_4arch4Sm90ELb1ELb0ELb1ELb1ELb1ELb1ELb1ELb1ELb0ELb1ELb1ELb0EEENS1_21CollectiveEpilogueFwdINS6_IJSA_NS7_ILi256EEESB_EEES9_SE_SG_Li256ELb1ELb1ELb1ELb0EEENS1_36VarlenDynamicPersistentTileSchedulerILi128ELi96ELi256ELi128ELb1ELb1ELb1ELb1ELb1ELb1EEEEEEEEEvNT_6ParamsE,(.L_x_89 - _ZN7cutlass13device_kernelIN5flash11enable_sm90INS1_16FlashAttnFwdSm90INS1_25CollectiveMainloopFwdSm90ILi2EN4cute5tupleIJNS5_1CILi1EEES8_S8_EEENS6_IJNS7_ILi128EEENS7_ILi96EEENS7_ILi64EEEEEELi256ENS_6half_tEfNS_4arch4Sm90ELb1ELb0ELb1ELb1ELb1ELb1ELb1ELb1ELb0ELb1ELb1ELb0EEENS1_21CollectiveEpilogueFwdINS6_IJSA_NS7_ILi256EEESB_EEES9_SE_SG_Li256ELb1ELb1ELb1ELb0EEENS1_36VarlenDynamicPersistentTileSchedulerILi128ELi96ELi256ELi128ELb1ELb1ELb1ELb1ELb1ELb1EEEEEEEEEvNT_6ParamsE)
        .other          _ZN7cutlass13device_kernelIN5flash11enable_sm90INS1_16FlashAttnFwdSm90INS1_25CollectiveMainloopFwdSm90ILi2EN4cute5tupleIJNS5_1CILi1EEES8_S8_EEENS6_IJNS7_ILi128EEENS7_ILi96EEENS7_ILi64EEEEEELi256ENS_6half_tEfNS_4arch4Sm90ELb1ELb0ELb1ELb1ELb1ELb1ELb1ELb1ELb0ELb1ELb1ELb0EEENS1_21CollectiveEpilogueFwdINS6_IJSA_NS7_ILi256EEESB_EEES9_SE_SG_Li256ELb1ELb1ELb1ELb0EEENS1_36VarlenDynamicPersistentTileSchedulerILi128ELi96ELi256ELi128ELb1ELb1ELb1ELb1ELb1ELb1EEEEEEEEEvNT_6ParamsE,@"STO_CUDA_ENTRY STV_DEFAULT"
_ZN7cutlass13device_kernelIN5flash11enable_sm90INS1_16FlashAttnFwdSm90INS1_25CollectiveMainloopFwdSm90ILi2EN4cute5tupleIJNS5_1CILi1EEES8_S8_EEENS6_IJNS7_ILi128EEENS7_ILi96EEENS7_ILi64EEEEEELi256ENS_6half_tEfNS_4arch4Sm90ELb1ELb0ELb1ELb1ELb1ELb1ELb1ELb1ELb0ELb1ELb1ELb0EEENS1_21CollectiveEpilogueFwdINS6_IJSA_NS7_ILi256EEESB_EEES9_SE_SG_Li256ELb1ELb1ELb1ELb0EEENS1_36VarlenDynamicPersistentTileSchedulerILi128ELi96ELi256ELi128ELb1ELb1ELb1ELb1ELb1ELb1EEEEEEEEEvNT_6ParamsE:
[----:B------:R-:W-:Y:S01]  /*0000*/  LDC R1, c[0x0][0x37c] ;  /* 0x0000df00ff017b82 */ /* 0x000fe20000000800 */
[----:B------:R-:W-:Y:S05]  /*0010*/  EXIT ;  /* 0x000000000000794d */ /* 0x000fea0003800000 */
.L_x_44:
        /* <DEDUP_REMOVED lines=14> */
.L_x_89:


//--------------------- .nv.shared.reserved.0     --------------------------
	.section	.nv.shared.reserved.0,"aw",@nobits
	.weak		__nv_reservedSMEM_offset_0_alias
	.size		__nv_reservedSMEM_offset_0_alias, 0, 64
	.other		__nv_reservedSMEM_offset_0_alias,@"STO_CUDA_RESERVED_SHARED STV_DEFAULT"
__nv_reservedSMEM_offset_0_alias:
	.zero		0
	.zero		64


//--------------------- .nv.global                --------------------------
	.section	.nv.global,"aw",@nobits
.nv.global:
	.type		_ZN87_INTERNAL_4220636e_51_flash_fwd_hdimdiff_fp16_paged_split_softcap_sm90_cu_21e1f8cb_36394cute1_E,@object
	.size		_ZN87_INTERNAL_4220636e_51_flash_fwd_hdimdiff_fp16_paged_split_softcap_sm90_cu_21e1f8cb_36394cute1_E,(_ZN87_INTERNAL_4220636e_51_flash_fwd_hdimdiff_fp16_paged_split_softcap_sm90_cu_21e1f8cb_36394cuda3std3__45__cpo6cbeginE - _ZN87_INTERNAL_4220636e_51_flash_fwd_hdimdiff_fp16_paged_split_softcap_sm90_cu_21e1f8cb_36394cute1_E)
_ZN87_INTERNAL_4220636e_51_flash_fwd_hdimdiff_fp16_paged_split_softcap_sm90_cu_21e1f8cb_36394cute1_E:
	.zero		1
	.type		_ZN87_INTERNAL_4220636e_51_flash_fwd_hdimdiff_fp16_paged_split_softcap_sm90_cu_21e1f8cb_36394cuda3std3__45__cpo6cbeginE,@object
	.size		_ZN87_INTERNAL_4220636e_51_flash_fwd_hdimdiff_fp16_paged_split_softcap_sm90_cu_21e1f8cb_36394cuda3std3__45__cpo6cbeginE,(_ZN87_INTERNAL_4220636e_51_flash_fwd_hdimdiff_fp16_paged_split_softcap_sm90_cu_21e1f8cb_36394cuda3std3__48in_placeE - _ZN87_INTERNAL_4220636e_51_flash_fwd_hdimdiff_fp16_paged_split_softcap_sm90_cu_21e1f8cb_36394cuda3std3__45__cpo6cbeginE)
_ZN87_INTERNAL_4220636e_51_flash_fwd_hdimdiff_fp16_paged_split_softcap_sm90_cu_21e1f8cb_36394cuda3std3__45__cpo6cbeginE:
	.zero		1
	.type		_ZN87_INTERNAL_4220636e_51_flash_fwd_hdimdiff_fp16_paged_split_softcap_sm90_cu_21e1f8cb_36394cuda3std3__48in_placeE,@object
	.size		_ZN87_INTERNAL_4220636e_51_flash_fwd_hdimdiff_fp16_paged_split_softcap_sm90_cu_21e1f8cb_36394cuda3std3__48in_placeE,(_ZN87_INTERNAL_4220636e_51_flash_fwd_hdimdiff_fp16_paged_split_softcap_sm90_cu_21e1f8cb_36394cuda3std6ranges3__45__cpo9iter_moveE - _ZN87_INTERNAL_4220636e_51_flash_fwd_hdimdiff_fp16_paged_split_softcap_sm90_cu_21e1f8cb_36394cuda3std3__48in_placeE)
_ZN87_INTERNAL_4220636e_51_flash_fwd_hdimdiff_fp16_paged_split_softcap_sm90_cu_21e1f8cb_36394cuda3std3__48in_placeE:
	.zero		1
	.type		_ZN87_INTERNAL_4220636e_51_flash_fwd_hdimdiff_fp16_paged_split_softcap_sm90_cu_21e1f8cb_36394cuda3std6ranges3__45__cpo9iter_moveE,@object
	.size		_ZN87_INTERNAL_4220636e_51_flash_fwd_hdimdiff_fp16_paged_split_softcap_sm90_cu_21e1f8cb_36394cuda3std6ranges3__45__cpo9iter_moveE,(_ZN87_INTERNAL_4220636e_51_flash_fwd_hdimdiff_fp16_paged_split_softcap_sm90_cu_21e1f8cb_36394cuda3std3__45__cpo5beginE - _ZN87_INTERNAL_4220636e_51_flash_fwd_hdimdiff_fp16_paged_split_softcap_sm90_cu_21e1f8cb_36394cuda3std6ranges3__45__cpo9iter_moveE)
_ZN87_INTERNAL_4220636e_51_flash_fwd_hdimdiff_fp16_paged_split_softcap_sm90_cu_21e1f8cb_36394cuda3std6ranges3__45__cpo9iter_moveE:
	.zero		1
	.type		_ZN87_INTERNAL_4220636e_51_flash_fwd_hdimdiff_fp16_paged_split_softcap_sm90_cu_21e1f8cb_36394cuda3std3__45__cpo5beginE,@object
	.size		_ZN87_INTERNAL_4220636e_51_flash_fwd_hdimdiff_fp16_paged_split_softcap_sm90_cu_21e1f8cb_36394cuda3std3__45__cpo5beginE,(_ZN87_INTERNAL_4220636e_51_flash_fwd_hdimdiff_fp16_paged_split_softcap_sm90_cu_21e1f8cb_36394cuda3std3__489_GLOBAL__N__4220636e_51_flash_fwd_hdimdiff_fp16_paged_split_softcap_sm90_cu_21e1f8cb_36396ignoreE - _ZN87_INTERNAL_4220636e_51_flash_fwd_hdimdiff_fp16_paged_split_softcap_sm90_cu_21e1f8cb_36394cuda3std3__45__cpo5beginE)
_ZN87_INTERNAL_4220636e_51_flash_fwd_hdimdiff_fp16_paged_split_softcap_sm90_cu_21e1f8cb_36394cuda3std3__45__cpo5beginE:
	.zero		1
	.type		_ZN87_INTERNAL_4220636e_51_flash_fwd_hdimdiff_fp16_paged_split_softcap_sm90_cu_21e1f8cb_36394cuda3std3__489_GLOBAL__N__4220636e_51_flash_fwd_hdimdiff_fp16_paged_split_softcap_sm90_cu_21e1f8cb_36396ignoreE,@object
	.size		_ZN87_INTERNAL_4220636e_51_flash_fwd_hdimdiff_fp16_paged_split_softcap_sm90_cu_21e1f8cb_36394cuda3std3__489_GLOBAL__N__4220636e_51_flash_fwd_hdimdiff_fp16_paged_split_softcap_sm90_cu_21e1f8cb_36396ignoreE,(_ZN87_INTERNAL_4220636e_51_flash_fwd_hdimdiff_fp16_paged_split_softcap_sm90_cu_21e1f8cb_36394cute7productE - _ZN87_INTERNAL_4220636e_51_flash_fwd_hdimdiff_fp16_paged_split_softcap_sm90_cu_21e1f8cb_36394cuda3std3__489_GLOBAL__N__4220636e_51_flash_fwd_hdimdiff_fp16_paged_split_softcap_sm90_cu_21e1f8cb_36396ignoreE)
_ZN87_INTERNAL_4220636e_51_flash_fwd_hdimdiff_fp16_paged_split_softcap_sm90_cu_21e1f8cb_36394cuda3std3__489_GLOBAL__N__4220636e_51_flash_fwd_hdimdiff_fp16_paged_split_softcap_sm90_cu_21e1f8cb_36396ignoreE:
	.zero		1
	.type		_ZN87_INTERNAL_4220636e_51_flash_fwd_hdimdiff_fp16_paged_split_softcap_sm90_cu_21e1f8cb_36394cute7productE,@object
	.size		_ZN87_INTERNAL_4220636e_51_flash_fwd_hdimdiff_fp16_paged_split_softcap_sm90_cu_21e1f8cb_36394cute7productE,(_ZN87_INTERNAL_4220636e_51_flash_fwd_hdimdiff_fp16_paged_split_softcap_sm90_cu_21e1f8cb_36394cuda3std3__45__cpo3endE - _ZN87_INTERNAL_4220636e_51_flash_fwd_hdimdiff_fp16_paged_split_softcap_sm90_cu_21e1f8cb_36394cute7productE)
_ZN87_INTERNAL_4220636e_51_flash_fwd_hdimdiff_fp16_paged_split_softcap_sm90_cu_21e1f8cb_36394cute7productE:
	.zero		1
	.type		_ZN87_INTERNAL_4220636e_51_flash_fwd_hdimdiff_fp16_paged_split_softcap_sm90_cu_21e1f8cb_36394cuda3std3__45__cpo3endE,@object
	.size		_ZN87_INTERNAL_4220636e_51_flash_fwd_hdimdiff_fp16_paged_split_softcap_sm90_cu_21e1f8cb_36394cuda3std3__45__cpo3endE,(_ZN87_INTERNAL_4220636e_51_flash_fwd_hdimdiff_fp16_paged_split_softcap_sm90_cu_21e1f8cb_36394cuda3std3__419piecewise_constructE - _ZN87_INTERNAL_4220636e_51_flash_fwd_hdimdiff_fp16_paged_split_softcap_sm90_cu_21e1f8cb_36394cuda3std3__45__cpo3endE)
_ZN87_INTERNAL_4220636e_51_flash_fwd_hdimdiff_fp16_paged_split_softcap_sm90_cu_21e1f8cb_36394cuda3std3__45__cpo3endE:
	.zero		1
	.type		_ZN87_INTERNAL_4220636e_51_flash_fwd_hdimdiff_fp16_paged_split_softcap_sm90_cu_21e1f8cb_36394cuda3std3__419piecewise_constructE,@object
	.size		_ZN87_INTERNAL_4220636e_51_flash_fwd_hdimdiff_fp16_paged_split_softcap_sm90_cu_21e1f8cb_36394cuda3std3__419piecewise_constructE,(_ZN87_INTERNAL_4220636e_51_flash_fwd_hdimdiff_fp16_paged_split_softcap_sm90_cu_21e1f8cb_36394cuda3std3__45__cpo4cendE - _ZN87_INTERNAL_4220636e_51_flash_fwd_hdimdiff_fp16_paged_split_softcap_sm90_cu_21e1f8cb_36394cuda3std3__419piecewise_constructE)
_ZN87_INTERNAL_4220636e_51_flash_fwd_hdimdiff_fp16_paged_split_softcap_sm90_cu_21e1f8cb_36394cuda3std3__419piecewise_constructE:
	.zero		1
	.type		_ZN87_INTERNAL_4220636e_51_flash_fwd_hdimdiff_fp16_paged_split_softcap_sm90_cu_21e1f8cb_36394cuda3std3__45__cpo4cendE,@object
	.size		_ZN87_INTERNAL_4220636e_51_flash_fwd_hdimdiff_fp16_paged_split_softcap_sm90_cu_21e1f8cb_36394cuda3std3__45__cpo4cendE,(_ZN87_INTERNAL_4220636e_51_flash_fwd_hdimdiff_fp16_paged_split_softcap_sm90_cu_21e1f8cb_36394cuda3std6ranges3__45__cpo4swapE - _ZN87_INTERNAL_4220636e_51_flash_fwd_hdimdiff_fp16_paged_split_softcap_sm90_cu_21e1f8cb_36394cuda3std3__45__cpo4cendE)
_ZN87_INTERNAL_4220636e_51_flash_fwd_hdimdiff_fp16_paged_split_softcap_sm90_cu_21e1f8cb_36394cuda3std3__45__cpo4cendE:
	.zero		1
	.type		_ZN87_INTERNAL_4220636e_51_flash_fwd_hdimdiff_fp16_paged_split_softcap_sm90_cu_21e1f8cb_36394cuda3std6ranges3__45__cpo4swapE,@object
	.size		_ZN87_INTERNAL_4220636e_51_flash_fwd_hdimdiff_fp16_paged_split_softcap_sm90_cu_21e1f8cb_36394cuda3std6ranges3__45__cpo4swapE,(.L_7 - _ZN87_INTERNAL_4220636e_51_flash_fwd_hdimdiff_fp16_paged_split_softcap_sm90_cu_21e1f8cb_36394cuda3std6ranges3__45__cpo4swapE)
_ZN87_INTERNAL_4220636e_51_flash_fwd_hdimdiff_fp16_paged_split_softcap_sm90_cu_21e1f8cb_36394cuda3std6ranges3__45__cpo4swapE:
	.zero		1
.L_7:


//--------------------- .nv.constant0._ZN7cutlass13device_kernelIN5flash11enable_sm90INS1_16FlashAttnFwdSm90INS1_25CollectiveMainloopFwdSm90ILi2EN4cute5tupleIJNS5_1CILi1EEES8_S8_EEENS6_IJNS7_ILi128EEENS7_ILi96EEENS7_ILi192EEEEEELi128ENS_6half_tEfNS_4arch4Sm90ELb0ELb0ELb1ELb0ELb1ELb0ELb0ELb1ELb1ELb1ELb1ELb0EEENS1_21CollectiveEpilogueFwdINS6_IJSA_SA_SB_EEES9_SE_SG_Li256ELb0ELb1ELb1ELb0EEENS1_19SingleTileSchedulerILb0ELb1ELb1ELi128EEEEEEEEEvNT_6ParamsE --------------------------
	.section	.nv.constant0._ZN7cutlass13device_kernelIN5flash11enable_sm90INS1_16FlashAttnFwdSm90INS1_25CollectiveMainloopFwdSm90ILi2EN4cute5tupleIJNS5_1CILi1EEES8_S8_EEENS6_IJNS7_ILi128EEENS7_ILi96EEENS7_ILi192EEEEEELi128ENS_6half_tEfNS_4arch4Sm90ELb0ELb0ELb1ELb0ELb1ELb0ELb0ELb1ELb1ELb1ELb1ELb0EEENS1_21CollectiveEpilogueFwdINS6_IJSA_SA_SB_EEES9_SE_SG_Li256ELb0ELb1ELb1ELb0EEENS1_19SingleTileSchedulerILb0ELb1ELb1ELi128EEEEEEEEEvNT_6ParamsE,"a",@progbits
	.sectionflags	@""
	.align	4
.nv.constant0._ZN7cutlass13device_kernelIN5flash11enable_sm90INS1_16FlashAttnFwdSm90INS1_25CollectiveMainloopFwdSm90ILi2EN4cute5tupleIJNS5_1CILi1EEES8_S8_EEENS6_IJNS7_ILi128EEENS7_ILi96EEENS7_ILi192EEEEEELi128ENS_6half_tEfNS_4arch4Sm90ELb0ELb0ELb1ELb0ELb1ELb0ELb0ELb1ELb1ELb1ELb1ELb0EEENS1_21CollectiveEpilogueFwdINS6_IJSA_SA_SB_EEES9_SE_SG_Li256ELb0ELb1ELb1ELb0EEENS1_19SingleTileSchedulerILb0ELb1ELb1ELi128EEEEEEEEEvNT_6ParamsE:
	.zero		3456


//--------------------- .nv.constant0._ZN7cutlass13device_kernelIN5flash11enable_sm90INS1_16FlashAttnFwdSm90INS1_25CollectiveMainloopFwdSm90ILi2EN4cute5tupleIJNS5_1CILi1EEES8_S8_EEENS6_IJNS7_ILi128EEENS7_ILi96EEENS7_ILi192EEEEEELi128ENS_6half_tEfNS_4arch4Sm90ELb0ELb0ELb1ELb1ELb1ELb0ELb0ELb1ELb1ELb1ELb1ELb0EEENS1_21CollectiveEpilogueFwdINS6_IJSA_SA_SB_EEES9_SE_SG_Li256ELb1ELb1ELb1ELb0EEENS1_36VarlenDynamicPersistentTileSchedulerILi128ELi96ELi256ELi128ELb1ELb1ELb1ELb0ELb1ELb1EEEEEEEEEvNT_6ParamsE --------------------------
	.section	.nv.constant0._ZN7cutlass13device_kernelIN5flash11enable_sm90INS1_16FlashAttnFwdSm90INS1_25CollectiveMainloopFwdSm90ILi2EN4cute5tupleIJNS5_1CILi1EEES8_S8_EEENS6_IJNS7_ILi128EEENS7_ILi96EEENS7_ILi192EEEEEELi128ENS_6half_tEfNS_4arch4Sm90ELb0ELb0ELb1ELb1ELb1ELb0ELb0ELb1ELb1ELb1ELb1ELb0EEENS1_21CollectiveEpilogueFwdINS6_IJSA_SA_SB_EEES9_SE_SG_Li256ELb1ELb1ELb1ELb0EEENS1_36VarlenDynamicPersistentTileSchedulerILi128ELi96ELi256ELi128ELb1ELb1ELb1ELb0ELb1ELb1EEEEEEEEEvNT_6ParamsE,"a",@progbits
	.sectionflags	@""
	.align	4
.nv.constant0._ZN7cutlass13device_kernelIN5flash11enable_sm90INS1_16FlashAttnFwdSm90INS1_25CollectiveMainloopFwdSm90ILi2EN4cute5tupleIJNS5_1CILi1EEES8_S8_EEENS6_IJNS7_ILi128EEENS7_ILi96EEENS7_ILi192EEEEEELi128ENS_6half_tEfNS_4arch4Sm90ELb0ELb0ELb1ELb1ELb1ELb0ELb0ELb1ELb1ELb1ELb1ELb0EEENS1_21CollectiveEpilogueFwdINS6_IJSA_SA_SB_EEES9_SE_SG_Li256ELb1ELb1ELb1ELb0EEENS1_36VarlenDynamicPersistentTileSchedulerILi128ELi96ELi256ELi128ELb1ELb1ELb1ELb0ELb1ELb1EEEEEEEEEvNT_6ParamsE:
	.zero		3584


//--------------------- .nv.constant0._ZN7cutlass13device_kernelIN5flash11enable_sm90INS1_16FlashAttnFwdSm90INS1_25CollectiveMainloopFwdSm90ILi2EN4cute5tupleIJNS5_1CILi1EEES8_S8_EEENS6_IJNS7_ILi128EEENS7_ILi96EEENS7_ILi192EEEEEELi128ENS_6half_tEfNS_4arch4Sm90ELb0ELb0ELb1ELb1ELb1ELb1ELb0ELb1ELb1ELb1ELb1ELb0EEENS1_21CollectiveEpilogueFwdINS6_IJSA_SA_SB_EEES9_SE_SG_Li256ELb1ELb1ELb1ELb0EEENS1_36VarlenDynamicPersistentTileSchedulerILi128ELi96ELi256ELi128ELb1ELb1ELb1ELb0ELb1ELb1EEEEEEEEEvNT_6ParamsE --------------------------
	.section	.nv.constant0._ZN7cutlass13device_kernelIN5flash11enable_sm90INS1_16FlashAttnFwdSm90INS1_25CollectiveMainloopFwdSm90ILi2EN4cute5tupleIJNS5_1CILi1EEES8_S8_EEENS6_IJNS7_ILi128EEENS7_ILi96EEENS7_ILi192EEEEEELi128ENS_6half_tEfNS_4arch4Sm90ELb0ELb0ELb1ELb1ELb1ELb1ELb0ELb1ELb1ELb1ELb1ELb0EEENS1_21CollectiveEpilogueFwdINS6_IJSA_SA_SB_EEES9_SE_SG_Li256ELb1ELb1ELb1ELb0EEENS1_36VarlenDynamicPersistentTileSchedulerILi128ELi96ELi256ELi128ELb1ELb1ELb1ELb0ELb1ELb1EEEEEEEEEvNT_6ParamsE,"a",@progbits
	.sectionflags	@""
	.align	4
.nv.constant0._ZN7cutlass13device_kernelIN5flash11enable_sm90INS1_16FlashAttnFwdSm90INS1_25CollectiveMainloopFwdSm90ILi2EN4cute5tupleIJNS5_1CILi1EEES8_S8_EEENS6_IJNS7_ILi128EEENS7_ILi96EEENS7_ILi192EEEEEELi128ENS_6half_tEfNS_4arch4Sm90ELb0ELb0ELb1ELb1ELb1ELb1ELb0ELb1ELb1ELb1ELb1ELb0EEENS1_21CollectiveEpilogueFwdINS6_IJSA_SA_SB_EEES9_SE_SG_Li256ELb1ELb1ELb1ELb0EEENS1_36VarlenDynamicPersistentTileSchedulerILi128ELi96ELi256ELi128ELb1ELb1ELb1ELb0ELb1ELb1EEEEEEEEEvNT_6ParamsE:
	.zero		3584


//--------------------- .nv.constant0._ZN7cutlass13device_kernelIN5flash11enable_sm90INS1_16FlashAttnFwdSm90INS1_25CollectiveMainloopFwdSm90ILi2EN4cute5tupleIJNS5_1CILi1EEES8_S8_EEENS6_IJNS7_ILi128EEENS7_ILi96EEENS7_ILi192EEEEEELi128ENS_6half_tEfNS_4arch4Sm90ELb0ELb1ELb1ELb0ELb1ELb0ELb0ELb1ELb1ELb1ELb1ELb0EEENS1_21CollectiveEpilogueFwdINS6_IJSA_SA_SB_EEES9_SE_SG_Li256ELb0ELb1ELb1ELb0EEENS1_19SingleTileSchedulerILb0ELb1ELb1ELi128EEEEEEEEEvNT_6ParamsE --------------------------
	.section	.nv.constant0._ZN7cutlass13device_kernelIN5flash11enable_sm90INS1_16FlashAttnFwdSm90INS1_25CollectiveMainloopFwdSm90ILi2EN4cute5tupleIJNS5_1CILi1EEES8_S8_EEENS6_IJNS7_ILi128EEENS7_ILi96EEENS7_ILi192EEEEEELi128ENS_6half_tEfNS_4arch4Sm90ELb0ELb1ELb1ELb0ELb1ELb0ELb0ELb1ELb1ELb1ELb1ELb0EEENS1_21CollectiveEpilogueFwdINS6_IJSA_SA_SB_EEES9_SE_SG_Li256ELb0ELb1ELb1ELb0EEENS1_19SingleTileSchedulerILb0ELb1ELb1ELi128EEEEEEEEEvNT_6ParamsE,"a",@progbits
	.sectionflags	@""
	.align	4
.nv.constant0._ZN7cutlass13device_kernelIN5flash11enable_sm90INS1_16FlashAttnFwdSm90INS1_25CollectiveMainloopFwdSm90ILi2EN4cute5tupleIJNS5_1CILi1EEES8_S8_EEENS6_IJNS7_ILi128EEENS7_ILi96EEENS7_ILi192EEEEEELi128ENS_6half_tEfNS_4arch4Sm90ELb0ELb1ELb1ELb0ELb1ELb0ELb0ELb1ELb1ELb1ELb1ELb0EEENS1_21CollectiveEpilogueFwdINS6_IJSA_SA_SB_EEES9_SE_SG_Li256ELb0ELb1ELb1ELb0EEENS1_19SingleTileSchedulerILb0ELb1ELb1ELi128EEEEEEEEEvNT_6ParamsE:
	.zero		3456


//--------------------- .nv.constant0._ZN7cutlass13device_kernelIN5flash11enable_sm90INS1_16FlashAttnFwdSm90INS1_25CollectiveMainloopFwdSm90ILi2EN4cute5tupleIJNS5_1CILi1EEES8_S8_EEENS6_IJNS7_ILi128EEENS7_ILi96EEENS7_ILi192EEEEEELi128ENS_6half_tEfNS_4arch4Sm90ELb0ELb1ELb1ELb1ELb1ELb0ELb0ELb1ELb1ELb1ELb1ELb0EEENS1_21CollectiveEpilogueFwdINS6_IJSA_SA_SB_EEES9_SE_SG_Li256ELb1ELb1ELb1ELb0EEENS1_36VarlenDynamicPersistentTileSchedulerILi128ELi96ELi256ELi128ELb1ELb1ELb1ELb1ELb0ELb1EEEEEEEEEvNT_6ParamsE --------------------------
	.section	.nv.constant0._ZN7cutlass13device_kernelIN5flash11enable_sm90INS1_16FlashAttnFwdSm90INS1_25CollectiveMainloopFwdSm90ILi2EN4cute5tupleIJNS5_1CILi1EEES8_S8_EEENS6_IJNS7_ILi128EEENS7_ILi96EEENS7_ILi192EEEEEELi128ENS_6half_tEfNS_4arch4Sm90ELb0ELb1ELb1ELb1ELb1ELb0ELb0ELb1ELb1ELb1ELb1ELb0EEENS1_21CollectiveEpilogueFwdINS6_IJSA_SA_SB_EEES9_SE_SG_Li256ELb1ELb1ELb1ELb0EEENS1_36VarlenDynamicPersistentTileSchedulerILi128ELi96ELi256ELi128ELb1ELb1ELb1ELb1ELb0ELb1EEEEEEEEEvNT_6ParamsE,"a",@progbits
	.sectionflags	@""
	.align	4
.nv.constant0._ZN7cutlass13device_kernelIN5flash11enable_sm90INS1_16FlashAttnFwdSm90INS1_25CollectiveMainloopFwdSm90ILi2EN4cute5tupleIJNS5_1CILi1EEES8_S8_EEENS6_IJNS7_ILi128EEENS7_ILi96EEENS7_ILi192EEEEEELi128ENS_6half_tEfNS_4arch4Sm90ELb0ELb1ELb1ELb1ELb1ELb0ELb0ELb1ELb1ELb1ELb1ELb0EEENS1_21CollectiveEpilogueFwdINS6_IJSA_SA_SB_EEES9_SE_SG_Li256ELb1ELb1ELb1ELb0EEENS1_36VarlenDynamicPersistentTileSchedulerILi128ELi96ELi256ELi128ELb1ELb1ELb1ELb1ELb0ELb1EEEEEEEEEvNT_6ParamsE:
	.zero		3584


//--------------------- .nv.constant0._ZN7cutlass13device_kernelIN5flash11enable_sm90INS1_16FlashAttnFwdSm90INS1_25CollectiveMainloopFwdSm90ILi2EN4cute5tupleIJNS5_1CILi1EEES8_S8_EEENS6_IJNS7_ILi128EEENS7_ILi96EEENS7_ILi192EEEEEELi128ENS_6half_tEfNS_4arch4Sm90ELb0ELb1ELb1ELb1ELb1ELb1ELb0ELb1ELb1ELb1ELb1ELb0EEENS1_21CollectiveEpilogueFwdINS6_IJSA_SA_SB_EEES9_SE_SG_Li256ELb1ELb1ELb1ELb0EEENS1_36VarlenDynamicPersistentTileSchedulerILi128ELi96ELi256ELi128ELb1ELb1ELb1ELb1ELb0ELb1EEEEEEEEEvNT_6ParamsE --------------------------
	.section	.nv.constant0._ZN7cutlass13device_kernelIN5flash11enable_sm90INS1_16FlashAttnFwdSm90INS1_25CollectiveMainloopFwdSm90ILi2EN4cute5tupleIJNS5_1CILi1EEES8_S8_EEENS6_IJNS7_ILi128EEENS7_ILi96EEENS7_ILi192EEEEEELi128ENS_6half_tEfNS_4arch4Sm90ELb0ELb1ELb1ELb1ELb1ELb1ELb0ELb1ELb1ELb1ELb1ELb0EEENS1_21CollectiveEpilogueFwdINS6_IJSA_SA_SB_EEES9_SE_SG_Li256ELb1ELb1ELb1ELb0EEENS1_36VarlenDynamicPersistentTileSchedulerILi128ELi96ELi256ELi128ELb1ELb1ELb1ELb1ELb0ELb1EEEEEEEEEvNT_6ParamsE,"a",@progbits
	.sectionflags	@""
	.align	4
.nv.constant0._ZN7cutlass13device_kernelIN5flash11enable_sm90INS1_16FlashAttnFwdSm90INS1_25CollectiveMainloopFwdSm90ILi2EN4cute5tupleIJNS5_1CILi1EEES8_S8_EEENS6_IJNS7_ILi128EEENS7_ILi96EEENS7_ILi192EEEEEELi128ENS_6half_tEfNS_4arch4Sm90ELb0ELb1ELb1ELb1ELb1ELb1ELb0ELb1ELb1ELb1ELb1ELb0EEENS1_21CollectiveEpilogueFwdINS6_IJSA_SA_SB_EEES9_SE_SG_Li256ELb1ELb1ELb1ELb0EEENS1_36VarlenDynamicPersistentTileSchedulerILi128ELi96ELi256ELi128ELb1ELb1ELb1ELb1ELb0ELb1EEEEEEEEEvNT_6ParamsE:
	.zero		3584


//--------------------- .nv.constant0._ZN7cutlass13device_kernelIN5flash11enable_sm90INS1_16FlashAttnFwdSm90INS1_25CollectiveMainloopFwdSm90ILi2EN4cute5tupleIJNS5_1CILi1EEES8_S8_EEENS6_IJNS7_ILi128EEENS7_ILi96EEENS7_ILi192EEEEEELi128ENS_6half_tEfNS_4arch4Sm90ELb1ELb0ELb1ELb0ELb1ELb0ELb0ELb1ELb1ELb1ELb1ELb0EEENS1_21CollectiveEpilogueFwdINS6_IJSA_SA_SB_EEES9_SE_SG_Li256ELb0ELb1ELb1ELb0EEENS1_19SingleTileSchedulerILb0ELb1ELb1ELi128EEEEEEEEEvNT_6ParamsE --------------------------
	.section	.nv.constant0._ZN7cutlass13device_kernelIN5flash11enable_sm90INS1_16FlashAttnFwdSm90INS1_25CollectiveMainloopFwdSm90ILi2EN4cute5tupleIJNS5_1CILi1EEES8_S8_EEENS6_IJNS7_ILi128EEENS7_ILi96EEENS7_ILi192EEEEEELi128ENS_6half_tEfNS_4arch4Sm90ELb1ELb0ELb1ELb0ELb1ELb0ELb0ELb1ELb1ELb1ELb1ELb0EEENS1_21CollectiveEpilogueFwdINS6_IJSA_SA_SB_EEES9_SE_SG_Li256ELb0ELb1ELb1ELb0EEENS1_19SingleTileSchedulerILb0ELb1ELb1ELi128EEEEEEEEEvNT_6ParamsE,"a",@progbits
	.sectionflags	@""
	.align	4
.nv.constant0._ZN7cutlass13device_kernelIN5flash11enable_sm90INS1_16FlashAttnFwdSm90INS1_25CollectiveMainloopFwdSm90ILi2EN4cute5tupleIJNS5_1CILi1EEES8_S8_EEENS6_IJNS7_ILi128EEENS7_ILi96EEENS7_ILi192EEEEEELi128ENS_6half_tEfNS_4arch4Sm90ELb1ELb0ELb1ELb0ELb1ELb0ELb0ELb1ELb1ELb1ELb1ELb0EEENS1_21CollectiveEpilogueFwdINS6_IJSA_SA_SB_EEES9_SE_SG_Li256ELb0ELb1ELb1ELb0EEENS1_19SingleTileSchedulerILb0ELb1ELb1ELi128EEEEEEEEEvNT_6ParamsE:
	.zero		3456


//--------------------- .nv.constant0._ZN7cutlass13device_kernelIN5flash11enable_sm90INS1_16FlashAttnFwdSm90INS1_25CollectiveMainloopFwdSm90ILi2EN4cute5tupleIJNS5_1CILi1EEES8_S8_EEENS6_IJNS7_ILi128EEENS7_ILi96EEENS7_ILi192EEEEEELi128ENS_6half_tEfNS_4arch4Sm90ELb1ELb0ELb1ELb1ELb1ELb0ELb0ELb1ELb1ELb1ELb1ELb0EEENS1_21CollectiveEpilogueFwdINS6_IJSA_SA_SB_EEES9_SE_SG_Li256ELb1ELb1ELb1ELb0EEENS1_36VarlenDynamicPersistentTileSchedulerILi128ELi96ELi256ELi128ELb1ELb1ELb1ELb1ELb1ELb1EEEEEEEEEvNT_6ParamsE --------------------------
	.section	.nv.constant0._ZN7cutlass13device_kernelIN5flash11enable_sm90INS1_16FlashAttnFwdSm90INS1_25CollectiveMainloopFwdSm90ILi2EN4cute5tupleIJNS5_1CILi1EEES8_S8_EEENS6_IJNS7_ILi128EEENS7_ILi96EEENS7_ILi192EEEEEELi128ENS_6half_tEfNS_4arch4Sm90ELb1ELb0ELb1ELb1ELb1ELb0ELb0ELb1ELb1ELb1ELb1ELb0EEENS1_21CollectiveEpilogueFwdINS6_IJSA_SA_SB_EEES9_SE_SG_Li256ELb1ELb1ELb1ELb0EEENS1_36VarlenDynamicPersistentTileSchedulerILi128ELi96ELi256ELi128ELb1ELb1ELb1ELb1ELb1ELb1EEEEEEEEEvNT_6ParamsE,"a",@progbits
	.sectionflags	@""
	.align	4
.nv.constant0._ZN7cutlass13device_kernelIN5flash11enable_sm90INS1_16FlashAttnFwdSm90INS1_25CollectiveMainloopFwdSm90ILi2EN4cute5tupleIJNS5_1CILi1EEES8_S8_EEENS6_IJNS7_ILi128EEENS7_ILi96EEENS7_ILi192EEEEEELi128ENS_6half_tEfNS_4arch4Sm90ELb1ELb0ELb1ELb1ELb1ELb0ELb0ELb1ELb1ELb1ELb1ELb0EEENS1_21CollectiveEpilogueFwdINS6_IJSA_SA_SB_EEES9_SE_SG_Li256ELb1ELb1ELb1ELb0EEENS1_36VarlenDynamicPersistentTileSchedulerILi128ELi96ELi256ELi128ELb1ELb1ELb1ELb1ELb1ELb1EEEEEEEEEvNT_6ParamsE:
	.zero		3584


//--------------------- .nv.constant0._ZN7cutlass13device_kernelIN5flash11enable_sm90INS1_16FlashAttnFwdSm90INS1_25CollectiveMainloopFwdSm90ILi2EN4cute5tupleIJNS5_1CILi1EEES8_S8_EEENS6_IJNS7_ILi128EEENS7_ILi96EEENS7_ILi192EEEEEELi128ENS_6half_tEfNS_4arch4Sm90ELb1ELb0ELb1ELb1ELb1ELb1ELb0ELb1ELb1ELb1ELb1ELb0EEENS1_21CollectiveEpilogueFwdINS6_IJSA_SA_SB_EEES9_SE_SG_Li256ELb1ELb1ELb1ELb0EEENS1_36VarlenDynamicPersistentTileSchedulerILi128ELi96ELi256ELi128ELb1ELb1ELb1ELb1ELb1ELb1EEEEEEEEEvNT_6ParamsE --------------------------
	.section	.nv.constant0._ZN7cutlass13device_kernelIN5flash11enable_sm90INS1_16FlashAttnFwdSm90INS1_25CollectiveMainloopFwdSm90ILi2EN4cute5tupleIJNS5_1CILi1EEES8_S8_EEENS6_IJNS7_ILi128EEENS7_ILi96EEENS7_ILi192EEEEEELi128ENS_6half_tEfNS_4arch4Sm90ELb1ELb0ELb1ELb1ELb1ELb1ELb0ELb1ELb1ELb1ELb1ELb0EEENS1_21CollectiveEpilogueFwdINS6_IJSA_SA_SB_EEES9_SE_SG_Li256ELb1ELb1ELb1ELb0EEENS1_36VarlenDynamicPersistentTileSchedulerILi128ELi96ELi256ELi128ELb1ELb1ELb1ELb1ELb1ELb1EEEEEEEEEvNT_6ParamsE,"a",@progbits
	.sectionflags	@""
	.align	4
.nv.constant0._ZN7cutlass13device_kernelIN5flash11enable_sm90INS1_16FlashAttnFwdSm90INS1_25CollectiveMainloopFwdSm90ILi2EN4cute5tupleIJNS5_1CILi1EEES8_S8_EEENS6_IJNS7_ILi128EEENS7_ILi96EEENS7_ILi192EEEEEELi128ENS_6half_tEfNS_4arch4Sm90ELb1ELb0ELb1ELb1ELb1ELb1ELb0ELb1ELb1ELb1ELb1ELb0EEENS1_21CollectiveEpilogueFwdINS6_IJSA_SA_SB_EEES9_SE_SG_Li256ELb1ELb1ELb1ELb0EEENS1_36VarlenDynamicPersistentTileSchedulerILi128ELi96ELi256ELi128ELb1ELb1ELb1ELb1ELb1ELb1EEEEEEEEEvNT_6ParamsE:
	.zero		3584


//--------------------- .nv.constant0._ZN7cutlass13device_kernelIN5flash11enable_sm90INS1_16FlashAttnFwdSm90INS1_25CollectiveMainloopFwdSm90ILi2EN4cute5tupleIJNS5_1CILi1EEES8_S8_EEENS6_IJNS7_ILi64EEESA_SA_EEELi512ENS_6half_tEfNS_4arch4Sm90ELb0ELb0ELb1ELb0ELb1ELb0ELb0ELb0ELb0ELb1ELb1ELb0EEENS1_21CollectiveEpilogueFwdINS6_IJSA_NS7_ILi512EEESA_EEES9_SC_SE_Li256ELb0ELb1ELb1ELb0EEENS1_19SingleTileSchedulerILb0ELb1ELb1ELi64EEEEEEEEEvNT_6ParamsE --------------------------
	.section	.nv.constant0._ZN7cutlass13device_kernelIN5flash11enable_sm90INS1_16FlashAttnFwdSm90INS1_25CollectiveMainloopFwdSm90ILi2EN4cute5tupleIJNS5_1CILi1EEES8_S8_EEENS6_IJNS7_ILi64EEESA_SA_EEELi512ENS_6half_tEfNS_4arch4Sm90ELb0ELb0ELb1ELb0ELb1ELb0ELb0ELb0ELb0ELb1ELb1ELb0EEENS1_21CollectiveEpilogueFwdINS6_IJSA_NS7_ILi512EEESA_EEES9_SC_SE_Li256ELb0ELb1ELb1ELb0EEENS1_19SingleTileSchedulerILb0ELb1ELb1ELi64EEEEEEEEEvNT_6ParamsE,"a",@progbits
	.sectionflags	@""
	.align	4
.nv.constant0._ZN7cutlass13device_kernelIN5flash11enable_sm90INS1_16FlashAttnFwdSm90INS1_25CollectiveMainloopFwdSm90ILi2EN4cute5tupleIJNS5_1CILi1EEES8_S8_EEENS6_IJNS7_ILi64EEESA_SA_EEELi512ENS_6half_tEfNS_4arch4Sm90ELb0ELb0ELb1ELb0ELb1ELb0ELb0ELb0ELb0ELb1ELb1ELb0EEENS1_21CollectiveEpilogueFwdINS6_IJSA_NS7_ILi512EEESA_EEES9_SC_SE_Li256ELb0ELb1ELb1ELb0EEENS1_19SingleTileSchedulerILb0ELb1ELb1ELi64EEEEEEEEEvNT_6ParamsE:
	.zero		3456


//--------------------- .nv.constant0._ZN7cutlass13device_kernelIN5flash11enable_sm90INS1_16FlashAttnFwdSm90INS1_25CollectiveMainloopFwdSm90ILi2EN4cute5tupleIJNS5_1CILi1EEES8_S8_EEENS6_IJNS7_ILi64EEESA_SA_EEELi512ENS_6half_tEfNS_4arch4Sm90ELb0ELb0ELb1ELb0ELb1ELb0ELb1ELb0ELb0ELb1ELb1ELb0EEENS1_21CollectiveEpilogueFwdINS6_IJSA_NS7_ILi512EEESA_EEES9_SC_SE_Li256ELb0ELb1ELb1ELb0EEENS1_19SingleTileSchedulerILb0ELb1ELb1ELi64EEEEEEEEEvNT_6ParamsE --------------------------
	.section	.nv.constant0._ZN7cutlass13device_kernelIN5flash11enable_sm90INS1_16FlashAttnFwdSm90INS1_25CollectiveMainloopFwdSm90ILi2EN4cute5tupleIJNS5_1CILi1EEES8_S8_EEENS6_IJNS7_ILi64EEESA_SA_EEELi512ENS_6half_tEfNS_4arch4Sm90ELb0ELb0ELb1ELb0ELb1ELb0ELb1ELb0ELb0ELb1ELb1ELb0EEENS1_21CollectiveEpilogueFwdINS6_IJSA_NS7_ILi512EEESA_EEES9_SC_SE_Li256ELb0ELb1ELb1ELb0EEENS1_19SingleTileSchedulerILb0ELb1ELb1ELi64EEEEEEEEEvNT_6ParamsE,"a",@progbits
	.sectionflags	@""
	.align	4
.nv.constant0._ZN7cutlass13device_kernelIN5flash11enable_sm90INS1_16FlashAttnFwdSm90INS1_25CollectiveMainloopFwdSm90ILi2EN4cute5tupleIJNS5_1CILi1EEES8_S8_EEENS6_IJNS7_ILi64EEESA_SA_EEELi512ENS_6half_tEfNS_4arch4Sm90ELb0ELb0ELb1ELb0ELb1ELb0ELb1ELb0ELb0ELb1ELb1ELb0EEENS1_21CollectiveEpilogueFwdINS6_IJSA_NS7_ILi512EEESA_EEES9_SC_SE_Li256ELb0ELb1ELb1ELb0EEENS1_19SingleTileSchedulerILb0ELb1ELb1ELi64EEEEEEEEEvNT_6ParamsE:
	.zero		3712


//--------------------- .nv.constant0._ZN7cutlass13device_kernelIN5flash11enable_sm90INS1_16FlashAttnFwdSm90INS1_25CollectiveMainloopFwdSm90ILi2EN4cute5tupleIJNS5_1CILi1EEES8_S8_EEENS6_IJNS7_ILi64EEESA_SA_EEELi512ENS_6half_tEfNS_4arch4Sm90ELb0ELb0ELb1ELb1ELb1ELb0ELb0ELb0ELb0ELb1ELb1ELb0EEENS1_21CollectiveEpilogueFwdINS6_IJSA_NS7_ILi512EEESA_EEES9_SC_SE_Li256ELb1ELb1ELb1ELb0EEENS1_36VarlenDynamicPersistentTileSchedulerILi64ELi64ELi256ELi128ELb1ELb1ELb1ELb0ELb1ELb1EEEEEEEEEvNT_6ParamsE --------------------------
	.section	.nv.constant0._ZN7cutlass13device_kernelIN5flash11enable_sm90INS1_16FlashAttnFwdSm90INS1_25CollectiveMainloopFwdSm90ILi2EN4cute5tupleIJNS5_1CILi1EEES8_S8_EEENS6_IJNS7_ILi64EEESA_SA_EEELi512ENS_6half_tEfNS_4arch4Sm90ELb0ELb0ELb1ELb1ELb1ELb0ELb0ELb0ELb0ELb1ELb1ELb0EEENS1_21CollectiveEpilogueFwdINS6_IJSA_NS7_ILi512EEESA_EEES9_SC_SE_Li256ELb1ELb1ELb1ELb0EEENS1_36VarlenDynamicPersistentTileSchedulerILi64ELi64ELi256ELi128ELb1ELb1ELb1ELb0ELb1ELb1EEEEEEEEEvNT_6ParamsE,"a",@progbits
	.sectionflags	@""
	.align	4
.nv.constant0._ZN7cutlass13device_kernelIN5flash11enable_sm90INS1_16FlashAttnFwdSm90INS1_25CollectiveMainloopFwdSm90ILi2EN4cute5tupleIJNS5_1CILi1EEES8_S8_EEENS6_IJNS7_ILi64EEESA_SA_EEELi512ENS_6half_tEfNS_4arch4Sm90ELb0ELb0ELb1ELb1ELb1ELb0ELb0ELb0ELb0ELb1ELb1ELb0EEENS1_21CollectiveEpilogueFwdINS6_IJSA_NS7_ILi512EEESA_EEES9_SC_SE_Li256ELb1ELb1ELb1ELb0EEENS1_36VarlenDynamicPersistentTileSchedulerILi64ELi64ELi256ELi128ELb1ELb1ELb1ELb0ELb1ELb1EEEEEEEEEvNT_6ParamsE:
	.zero		3584


//--------------------- .nv.constant0._ZN7cutlass13device_kernelIN5flash11enable_sm90INS1_16FlashAttnFwdSm90INS1_25CollectiveMainloopFwdSm90ILi2EN4cute5tupleIJNS5_1CILi1EEES8_S8_EEENS6_IJNS7_ILi64EEESA_SA_EEELi512ENS_6half_tEfNS_4arch4Sm90ELb0ELb0ELb1ELb1ELb1ELb1ELb0ELb0ELb0ELb1ELb1ELb0EEENS1_21CollectiveEpilogueFwdINS6_IJSA_NS7_ILi512EEESA_EEES9_SC_SE_Li256ELb1ELb1ELb1ELb0EEENS1_36VarlenDynamicPersistentTileSchedulerILi64ELi64ELi256ELi128ELb1ELb1ELb1ELb0ELb1ELb1EEEEEEEEEvNT_6ParamsE --------------------------
	.section	.nv.constant0._ZN7cutlass13device_kernelIN5flash11enable_sm90INS1_16FlashAttnFwdSm90INS1_25CollectiveMainloopFwdSm90ILi2EN4cute5tupleIJNS5_1CILi1EEES8_S8_EEENS6_IJNS7_ILi64EEESA_SA_EEELi512ENS_6half_tEfNS_4arch4Sm90ELb0ELb0ELb1ELb1ELb1ELb1ELb0ELb0ELb0ELb1ELb1ELb0EEENS1_21CollectiveEpilogueFwdINS6_IJSA_NS7_ILi512EEESA_EEES9_SC_SE_Li256ELb1ELb1ELb1ELb0EEENS1_36VarlenDynamicPersistentTileSchedulerILi64ELi64ELi256ELi128ELb1ELb1ELb1ELb0ELb1ELb1EEEEEEEEEvNT_6ParamsE,"a",@progbits
	.sectionflags	@""
	.align	4
.nv.constant0._ZN7cutlass13device_kernelIN5flash11enable_sm90INS1_16FlashAttnFwdSm90INS1_25CollectiveMainloopFwdSm90ILi2EN4cute5tupleIJNS5_1CILi1EEES8_S8_EEENS6_IJNS7_ILi64EEESA_SA_EEELi512ENS_6half_tEfNS_4arch4Sm90ELb0ELb0ELb1ELb1ELb1ELb1ELb0ELb0ELb0ELb1ELb1ELb0EEENS1_21CollectiveEpilogueFwdINS6_IJSA_NS7_ILi512EEESA_EEES9_SC_SE_Li256ELb1ELb1ELb1ELb0EEENS1_36VarlenDynamicPersistentTileSchedulerILi64ELi64ELi256ELi128ELb1ELb1ELb1ELb0ELb1ELb1EEEEEEEEEvNT_6ParamsE:
	.zero		3584


//--------------------- .nv.constant0._ZN7cutlass13device_kernelIN5flash11enable_sm90INS1_16FlashAttnFwdSm90INS1_25CollectiveMainloopFwdSm90ILi2EN4cute5tupleIJNS5_1CILi1EEES8_S8_EEENS6_IJNS7_ILi64EEESA_SA_EEELi512ENS_6half_tEfNS_4arch4Sm90ELb0ELb0ELb1ELb1ELb1ELb0ELb1ELb0ELb0ELb1ELb1ELb0EEENS1_21CollectiveEpilogueFwdINS6_IJSA_NS7_ILi512EEESA_EEES9_SC_SE_Li256ELb1ELb1ELb1ELb0EEENS1_36VarlenDynamicPersistentTileSchedulerILi64ELi64ELi256ELi128ELb1ELb1ELb1ELb0ELb1ELb1EEEEEEEEEvNT_6ParamsE --------------------------
	.section	.nv.constant0._ZN7cutlass13device_kernelIN5flash11enable_sm90INS1_16FlashAttnFwdSm90INS1_25CollectiveMainloopFwdSm90ILi2EN4cute5tupleIJNS5_1CILi1EEES8_S8_EEENS6_IJNS7_ILi64EEESA_SA_EEELi512ENS_6half_tEfNS_4arch4Sm90ELb0ELb0ELb1ELb1ELb1ELb0ELb1ELb0ELb0ELb1ELb1ELb0EEENS1_21CollectiveEpilogueFwdINS6_IJSA_NS7_ILi512EEESA_EEES9_SC_SE_Li256ELb1ELb1ELb1ELb0EEENS1_36VarlenDynamicPersistentTileSchedulerILi64ELi64ELi256ELi128ELb1ELb1ELb1ELb0ELb1ELb1EEEEEEEEEvNT_6ParamsE,"a",@progbits
	.sectionflags	@""
	.align	4
.nv.constant0._ZN7cutlass13device_kernelIN5flash11enable_sm90INS1_16FlashAttnFwdSm90INS1_25CollectiveMainloopFwdSm90ILi2EN4cute5tupleIJNS5_1CILi1EEES8_S8_EEENS6_IJNS7_ILi64EEESA_SA_EEELi512ENS_6half_tEfNS_4arch4Sm90ELb0ELb0ELb1ELb1ELb1ELb0ELb1ELb0ELb0ELb1ELb1ELb0EEENS1_21CollectiveEpilogueFwdINS6_IJSA_NS7_ILi512EEESA_EEES9_SC_SE_Li256ELb1ELb1ELb1ELb0EEENS1_36VarlenDynamicPersistentTileSchedulerILi64ELi64ELi256ELi128ELb1ELb1ELb1ELb0ELb1ELb1EEEEEEEEEvNT_6ParamsE:
	.zero		3840


//--------------------- .nv.constant0._ZN7cutlass13device_kernelIN5flash11enable_sm90INS1_16FlashAttnFwdSm90INS1_25CollectiveMainloopFwdSm90ILi2EN4cute5tupleIJNS5_1CILi1EEES8_S8_EEENS6_IJNS7_ILi64EEESA_SA_EEELi512ENS_6half_tEfNS_4arch4Sm90ELb0ELb0ELb1ELb1ELb1ELb1ELb1ELb0ELb0ELb1ELb1ELb0EEENS1_21CollectiveEpilogueFwdINS6_IJSA_NS7_ILi512EEESA_EEES9_SC_SE_Li256ELb1ELb1ELb1ELb0EEENS1_36VarlenDynamicPersistentTileSchedulerILi64ELi64ELi256ELi128ELb1ELb1ELb1ELb0ELb1ELb1EEEEEEEEEvNT_6ParamsE --------------------------
	.section	.nv.constant0._ZN7cutlass13device_kernelIN5flash11enable_sm90INS1_16FlashAttnFwdSm90INS1_25CollectiveMainloopFwdSm90ILi2EN4cute5tupleIJNS5_1CILi1EEES8_S8_EEENS6_IJNS7_ILi64EEESA_SA_EEELi512ENS_6half_tEfNS_4arch4Sm90ELb0ELb0ELb1ELb1ELb1ELb1ELb1ELb0ELb0ELb1ELb1ELb0EEENS1_21CollectiveEpilogueFwdINS6_IJSA_NS7_ILi512EEESA_EEES9_SC_SE_Li256ELb1ELb1ELb1ELb0EEENS1_36VarlenDynamicPersistentTileSchedulerILi64ELi64ELi256ELi128ELb1ELb1ELb1ELb0ELb1ELb1EEEEEEEEEvNT_6ParamsE,"a",@progbits
	.sectionflags	@""
	.align	4
.nv.constant0._ZN7cutlass13device_kernelIN5flash11enable_sm90INS1_16FlashAttnFwdSm90INS1_25CollectiveMainloopFwdSm90ILi2EN4cute5tupleIJNS5_1CILi1EEES8_S8_EEENS6_IJNS7_ILi64EEESA_SA_EEELi512ENS_6half_tEfNS_4arch4Sm90ELb0ELb0ELb1ELb1ELb1ELb1ELb1ELb0ELb0ELb1ELb1ELb0EEENS1_21CollectiveEpilogueFwdINS6_IJSA_NS7_ILi512EEESA_EEES9_SC_SE_Li256ELb1ELb1ELb1ELb0EEENS1_36VarlenDynamicPersistentTileSchedulerILi64ELi64ELi256ELi128ELb1ELb1ELb1ELb0ELb1ELb1EEEEEEEEEvNT_6ParamsE:
	.zero		3840


//--------------------- .nv.constant0._ZN7cutlass13device_kernelIN5flash11enable_sm90INS1_16FlashAttnFwdSm90INS1_25CollectiveMainloopFwdSm90ILi2EN4cute5tupleIJNS5_1CILi1EEES8_S8_EEENS6_IJNS7_ILi64EEESA_SA_EEELi512ENS_6half_tEfNS_4arch4Sm90ELb0ELb1ELb1ELb0ELb1ELb0ELb0ELb0ELb0ELb1ELb1ELb0EEENS1_21CollectiveEpilogueFwdINS6_IJSA_NS7_ILi512EEESA_EEES9_SC_SE_Li256ELb0ELb1ELb1ELb0EEENS1_19SingleTileSchedulerILb0ELb1ELb1ELi64EEEEEEEEEvNT_6ParamsE --------------------------
	.section	.nv.constant0._ZN7cutlass13device_kernelIN5flash11enable_sm90INS1_16FlashAttnFwdSm90INS1_25CollectiveMainloopFwdSm90ILi2EN4cute5tupleIJNS5_1CILi1EEES8_S8_EEENS6_IJNS7_ILi64EEESA_SA_EEELi512ENS_6half_tEfNS_4arch4Sm90ELb0ELb1ELb1ELb0ELb1ELb0ELb0ELb0ELb0ELb1ELb1ELb0EEENS1_21CollectiveEpilogueFwdINS6_IJSA_NS7_ILi512EEESA_EEES9_SC_SE_Li256ELb0ELb1ELb1ELb0EEENS1_19SingleTileSchedulerILb0ELb1ELb1ELi64EEEEEEEEEvNT_6ParamsE,"a",@progbits
	.sectionflags	@""
	.align	4
.nv.constant0._ZN7cutlass13device_kernelIN5flash11enable_sm90INS1_16FlashAttnFwdSm90INS1_25CollectiveMainloopFwdSm90ILi2EN4cute5tupleIJNS5_1CILi1EEES8_S8_EEENS6_IJNS7_ILi64EEESA_SA_EEELi512ENS_6half_tEfNS_4arch4Sm90ELb0ELb1ELb1ELb0ELb1ELb0ELb0ELb0ELb0ELb1ELb1ELb0EEENS1_21CollectiveEpilogueFwdINS6_IJSA_NS7_ILi512EEESA_EEES9_SC_SE_Li256ELb0ELb1ELb1ELb0EEENS1_19SingleTileSchedulerILb0ELb1ELb1ELi64EEEEEEEEEvNT_6ParamsE:
	.zero		3456


//--------------------- .nv.constant0._ZN7cutlass13device_kernelIN5flash11enable_sm90INS1_16FlashAttnFwdSm90INS1_25CollectiveMainloopFwdSm90ILi2EN4cute5tupleIJNS5_1CILi1EEES8_S8_EEENS6_IJNS7_ILi64EEESA_SA_EEELi512ENS_6half_tEfNS_4arch4Sm90ELb0ELb1ELb1ELb0ELb1ELb0ELb1ELb0ELb0ELb1ELb1ELb0EEENS1_21CollectiveEpilogueFwdINS6_IJSA_NS7_ILi512EEESA_EEES9_SC_SE_Li256ELb0ELb1ELb1ELb0EEENS1_19SingleTileSchedulerILb0ELb1ELb1ELi64EEEEEEEEEvNT_6ParamsE --------------------------
	.section	.nv.constant0._ZN7cutlass13device_kernelIN5flash11enable_sm90INS1_16FlashAttnFwdSm90INS1_25CollectiveMainloopFwdSm90ILi2EN4cute5tupleIJNS5_1CILi1EEES8_S8_EEENS6_IJNS7_ILi64EEESA_SA_EEELi512ENS_6half_tEfNS_4arch4Sm90ELb0ELb1ELb1ELb0ELb1ELb0ELb1ELb0ELb0ELb1ELb1ELb0EEENS1_21CollectiveEpilogueFwdINS6_IJSA_NS7_ILi512EEESA_EEES9_SC_SE_Li256ELb0ELb1ELb1ELb0EEENS1_19SingleTileSchedulerILb0ELb1ELb1ELi64EEEEEEEEEvNT_6ParamsE,"a",@progbits
	.sectionflags	@""
	.align	4
.nv.constant0._ZN7cutlass13device_kernelIN5flash11enable_sm90INS1_16FlashAttnFwdSm90INS1_25CollectiveMainloopFwdSm90ILi2EN4cute5tupleIJNS5_1CILi1EEES8_S8_EEENS6_IJNS7_ILi64EEESA_SA_EEELi512ENS_6half_tEfNS_4arch4Sm90ELb0ELb1ELb1ELb0ELb1ELb0ELb1ELb0ELb0ELb1ELb1ELb0EEENS1_21CollectiveEpilogueFwdINS6_IJSA_NS7_ILi512EEESA_EEES9_SC_SE_Li256ELb0ELb1ELb1ELb0EEENS1_19SingleTileSchedulerILb0ELb1ELb1ELi64EEEEEEEEEvNT_6ParamsE:
	.zero		3712


//--------------------- .nv.constant0._ZN7cutlass13device_kernelIN5flash11enable_sm90INS1_16FlashAttnFwdSm90INS1_25CollectiveMainloopFwdSm90ILi2EN4cute5tupleIJNS5_1CILi1EEES8_S8_EEENS6_IJNS7_ILi64EEESA_SA_EEELi512ENS_6half_tEfNS_4arch4Sm90ELb0ELb1ELb1ELb1ELb1ELb0ELb0ELb0ELb0ELb1ELb1ELb0EEENS1_21CollectiveEpilogueFwdINS6_IJSA_NS7_ILi512EEESA_EEES9_SC_SE_Li256ELb1ELb1ELb1ELb0EEENS1_36VarlenDynamicPersistentTileSchedulerILi64ELi64ELi256ELi128ELb1ELb1ELb1ELb1ELb0ELb1EEEEEEEEEvNT_6ParamsE --------------------------
	.section	.nv.constant0._ZN7cutlass13device_kernelIN5flash11enable_sm90INS1_16FlashAttnFwdSm90INS1_25CollectiveMainloopFwdSm90ILi2EN4cute5tupleIJNS5_1CILi1EEES8_S8_EEENS6_IJNS7_ILi64EEESA_SA_EEELi512ENS_6half_tEfNS_4arch4Sm90ELb0ELb1ELb1ELb1ELb1ELb0ELb0ELb0ELb0ELb1ELb1ELb0EEENS1_21CollectiveEpilogueFwdINS6_IJSA_NS7_ILi512EEESA_EEES9_SC_SE_Li256ELb1ELb1ELb1ELb0EEENS1_36VarlenDynamicPersistentTileSchedulerILi64ELi64ELi256ELi128ELb1ELb1ELb1ELb1ELb0ELb1EEEEEEEEEvNT_6ParamsE,"a",@progbits
	.sectionflags	@""
	.align	4
.nv.constant0._ZN7cutlass13device_kernelIN5flash11enable_sm90INS1_16FlashAttnFwdSm90INS1_25CollectiveMainloopFwdSm90ILi2EN4cute5tupleIJNS5_1CILi1EEES8_S8_EEENS6_IJNS7_ILi64EEESA_SA_EEELi512ENS_6half_tEfNS_4arch4Sm90ELb0ELb1ELb1ELb1ELb1ELb0ELb0ELb0ELb0ELb1ELb1ELb0EEENS1_21CollectiveEpilogueFwdINS6_IJSA_NS7_ILi512EEESA_EEES9_SC_SE_Li256ELb1ELb1ELb1ELb0EEENS1_36VarlenDynamicPersistentTileSchedulerILi64ELi64ELi256ELi128ELb1ELb1ELb1ELb1ELb0ELb1EEEEEEEEEvNT_6ParamsE:
	.zero		3584


//--------------------- .nv.constant0._ZN7cutlass13device_kernelIN5flash11enable_sm90INS1_16FlashAttnFwdSm90INS1_25CollectiveMainloopFwdSm90ILi2EN4cute5tupleIJNS5_1CILi1EEES8_S8_EEENS6_IJNS7_ILi64EEESA_SA_EEELi512ENS_6half_tEfNS_4arch4Sm90ELb0ELb1ELb1ELb1ELb1ELb1ELb0ELb0ELb0ELb1ELb1ELb0EEENS1_21CollectiveEpilogueFwdINS6_IJSA_NS7_ILi512EEESA_EEES9_SC_SE_Li256ELb1ELb1ELb1ELb0EEENS1_36VarlenDynamicPersistentTileSchedulerILi64ELi64ELi256ELi128ELb1ELb1ELb1ELb1ELb0ELb1EEEEEEEEEvNT_6ParamsE --------------------------
	.section	.nv.constant0._ZN7cutlass13device_kernelIN5flash11enable_sm90INS1_16FlashAttnFwdSm90INS1_25CollectiveMainloopFwdSm90ILi2EN4cute5tupleIJNS5_1CILi1EEES8_S8_EEENS6_IJNS7_ILi64EEESA_SA_EEELi512ENS_6half_tEfNS_4arch4Sm90ELb0ELb1ELb1ELb1ELb1ELb1ELb0ELb0ELb0ELb1ELb1ELb0EEENS1_21CollectiveEpilogueFwdINS6_IJSA_NS7_ILi512EEESA_EEES9_SC_SE_Li256ELb1ELb1ELb1ELb0EEENS1_36VarlenDynamicPersistentTileSchedulerILi64ELi64ELi256ELi128ELb1ELb1ELb1ELb1ELb0ELb1EEEEEEEEEvNT_6ParamsE,"a",@progbits
	.sectionflags	@""
	.align	4
.nv.constant0._ZN7cutlass13device_kernelIN5flash11enable_sm90INS1_16FlashAttnFwdSm90INS1_25CollectiveMainloopFwdSm90ILi2EN4cute5tupleIJNS5_1CILi1EEES8_S8_EEENS6_IJNS7_ILi64EEESA_SA_EEELi512ENS_6half_tEfNS_4arch4Sm90ELb0ELb1ELb1ELb1ELb1ELb1ELb0ELb0ELb0ELb1ELb1ELb0EEENS1_21CollectiveEpilogueFwdINS6_IJSA_NS7_ILi512EEESA_EEES9_SC_SE_Li256ELb1ELb1ELb1ELb0EEENS1_36VarlenDynamicPersistentTileSchedulerILi64ELi64ELi256ELi128ELb1ELb1ELb1ELb1ELb0ELb1EEEEEEEEEvNT_6ParamsE:
	.zero		3584


//--------------------- .nv.constant0._ZN7cutlass13device_kernelIN5flash11enable_sm90INS1_16FlashAttnFwdSm90INS1_25CollectiveMainloopFwdSm90ILi2EN4cute5tupleIJNS5_1CILi1EEES8_S8_EEENS6_IJNS7_ILi64EEESA_SA_EEELi512ENS_6half_tEfNS_4arch4Sm90ELb0ELb1ELb1ELb1ELb1ELb0ELb1ELb0ELb0ELb1ELb1ELb0EEENS1_21CollectiveEpilogueFwdINS6_IJSA_NS7_ILi512EEESA_EEES9_SC_SE_Li256ELb1ELb1ELb1ELb0EEENS1_36VarlenDynamicPersistentTileSchedulerILi64ELi64ELi256ELi128ELb1ELb1ELb1ELb1ELb0ELb1EEEEEEEEEvNT_6ParamsE --------------------------
	.section	.nv.constant0._ZN7cutlass13device_kernelIN5flash11enable_sm90INS1_16FlashAttnFwdSm90INS1_25CollectiveMainloopFwdSm90ILi2EN4cute5tupleIJNS5_1CILi1EEES8_S8_EEENS6_IJNS7_ILi64EEESA_SA_EEELi512ENS_6half_tEfNS_4arch4Sm90ELb0ELb1ELb1ELb1ELb1ELb0ELb1ELb0ELb0ELb1ELb1ELb0EEENS1_21CollectiveEpilogueFwdINS6_IJSA_NS7_ILi512EEESA_EEES9_SC_SE_Li256ELb1ELb1ELb1ELb0EEENS1_36VarlenDynamicPersistentTileSchedulerILi64ELi64ELi256ELi128ELb1ELb1ELb1ELb1ELb0ELb1EEEEEEEEEvNT_6ParamsE,"a",@progbits
	.sectionflags	@""
	.align	4
.nv.constant0._ZN7cutlass13device_kernelIN5flash11enable_sm90INS1_16FlashAttnFwdSm90INS1_25CollectiveMainloopFwdSm90ILi2EN4cute5tupleIJNS5_1CILi1EEES8_S8_EEENS6_IJNS7_ILi64EEESA_SA_EEELi512ENS_6half_tEfNS_4arch4Sm90ELb0ELb1ELb1ELb1ELb1ELb0ELb1ELb0ELb0ELb1ELb1ELb0EEENS1_21CollectiveEpilogueFwdINS6_IJSA_NS7_ILi512EEESA_EEES9_SC_SE_Li256ELb1ELb1ELb1ELb0EEENS1_36VarlenDynamicPersistentTileSchedulerILi64ELi64ELi256ELi128ELb1ELb1ELb1ELb1ELb0ELb1EEEEEEEEEvNT_6ParamsE:
	.zero		3840


//--------------------- .nv.constant0._ZN7cutlass13device_kernelIN5flash11enable_sm90INS1_16FlashAttnFwdSm90INS1_25CollectiveMainloopFwdSm90ILi2EN4cute5tupleIJNS5_1CILi1EEES8_S8_EEENS6_IJNS7_ILi64EEESA_SA_EEELi512ENS_6half_tEfNS_4arch4Sm90ELb0ELb1ELb1ELb1ELb1ELb1ELb1ELb0ELb0ELb1ELb1ELb0EEENS1_21CollectiveEpilogueFwdINS6_IJSA_NS7_ILi512EEESA_EEES9_SC_SE_Li256ELb1ELb1ELb1ELb0EEENS1_36VarlenDynamicPersistentTileSchedulerILi64ELi64ELi256ELi128ELb1ELb1ELb1ELb1ELb0ELb1EEEEEEEEEvNT_6ParamsE --------------------------
	.section	.nv.constant0._ZN7cutlass13device_kernelIN5flash11enable_sm90INS1_16FlashAttnFwdSm90INS1_25CollectiveMainloopFwdSm90ILi2EN4cute5tupleIJNS5_1CILi1EEES8_S8_EEENS6_IJNS7_ILi64EEESA_SA_EEELi512ENS_6half_tEfNS_4arch4Sm90ELb0ELb1ELb1ELb1ELb1ELb1ELb1ELb0ELb0ELb1ELb1ELb0EEENS1_21CollectiveEpilogueFwdINS6_IJSA_NS7_ILi512EEESA_EEES9_SC_SE_Li256ELb1ELb1ELb1ELb0EEENS1_36VarlenDynamicPersistentTileSchedulerILi64ELi64ELi256ELi128ELb1ELb1ELb1ELb1ELb0ELb1EEEEEEEEEvNT_6ParamsE,"a",@progbits
	.sectionflags	@""
	.align	4
.nv.constant0._ZN7cutlass13device_kernelIN5flash11enable_sm90INS1_16FlashAttnFwdSm90INS1_25CollectiveMainloopFwdSm90ILi2EN4cute5tupleIJNS5_1CILi1EEES8_S8_EEENS6_IJNS7_ILi64EEESA_SA_EEELi512ENS_6half_tEfNS_4arch4Sm90ELb0ELb1ELb1ELb1ELb1ELb1ELb1ELb0ELb0ELb1ELb1ELb0EEENS1_21CollectiveEpilogueFwdINS6_IJSA_NS7_ILi512EEESA_EEES9_SC_SE_Li256ELb1ELb1ELb1ELb0EEENS1_36VarlenDynamicPersistentTileSchedulerILi64ELi64ELi256ELi128ELb1ELb1ELb1ELb1ELb0ELb1EEEEEEEEEvNT_6ParamsE:
	.zero		3840


//--------------------- .nv.constant0._ZN7cutlass13device_kernelIN5flash11enable_sm90INS1_16FlashAttnFwdSm90INS1_25CollectiveMainloopFwdSm90ILi2EN4cute5tupleIJNS5_1CILi1EEES8_S8_EEENS6_IJNS7_ILi64EEESA_SA_EEELi512ENS_6half_tEfNS_4arch4Sm90ELb1ELb0ELb1ELb0ELb1ELb0ELb0ELb0ELb0ELb1ELb1ELb0EEENS1_21CollectiveEpilogueFwdINS6_IJSA_NS7_ILi512EEESA_EEES9_SC_SE_Li256ELb0ELb1ELb1ELb0EEENS1_19SingleTileSchedulerILb0ELb1ELb1ELi64EEEEEEEEEvNT_6ParamsE --------------------------
	.section	.nv.constant0._ZN7cutlass13device_kernelIN5flash11enable_sm90INS1_16FlashAttnFwdSm90INS1_25CollectiveMainloopFwdSm90ILi2EN4cute5tupleIJNS5_1CILi1EEES8_S8_EEENS6_IJNS7_ILi64EEESA_SA_EEELi512ENS_6half_tEfNS_4arch4Sm90ELb1ELb0ELb1ELb0ELb1ELb0ELb0ELb0ELb0ELb1ELb1ELb0EEENS1_21CollectiveEpilogueFwdINS6_IJSA_NS7_ILi512EEESA_EEES9_SC_SE_Li256ELb0ELb1ELb1ELb0EEENS1_19SingleTileSchedulerILb0ELb1ELb1ELi64EEEEEEEEEvNT_6ParamsE,"a",@progbits
	.sectionflags	@""
	.align	4
.nv.constant0._ZN7cutlass13device_kernelIN5flash11enable_sm90INS1_16FlashAttnFwdSm90INS1_25CollectiveMainloopFwdSm90ILi2EN4cute5tupleIJNS5_1CILi1EEES8_S8_EEENS6_IJNS7_ILi64EEESA_SA_EEELi512ENS_6half_tEfNS_4arch4Sm90ELb1ELb0ELb1ELb0ELb1ELb0ELb0ELb0ELb0ELb1ELb1ELb0EEENS1_21CollectiveEpilogueFwdINS6_IJSA_NS7_ILi512EEESA_EEES9_SC_SE_Li256ELb0ELb1ELb1ELb0EEENS1_19SingleTileSchedulerILb0ELb1ELb1ELi64EEEEEEEEEvNT_6ParamsE:
	.zero		3456


//--------------------- .nv.constant0._ZN7cutlass13device_kernelIN5flash11enable_sm90INS1_16FlashAttnFwdSm90INS1_25CollectiveMainloopFwdSm90ILi2EN4cute5tupleIJNS5_1CILi1EEES8_S8_EEENS6_IJNS7_ILi64EEESA_SA_EEELi512ENS_6half_tEfNS_4arch4Sm90ELb1ELb0ELb1ELb0ELb1ELb0ELb1ELb0ELb0ELb1ELb1ELb0EEENS1_21CollectiveEpilogueFwdINS6_IJSA_NS7_ILi512EEESA_EEES9_SC_SE_Li256ELb0ELb1ELb1ELb0EEENS1_19SingleTileSchedulerILb0ELb1ELb1ELi64EEEEEEEEEvNT_6ParamsE --------------------------
	.section	.nv.constant0._ZN7cutlass13device_kernelIN5flash11enable_sm90INS1_16FlashAttnFwdSm90INS1_25CollectiveMainloopFwdSm90ILi2EN4cute5tupleIJNS5_1CILi1EEES8_S8_EEENS6_IJNS7_ILi64EEESA_SA_EEELi512ENS_6half_tEfNS_4arch4Sm90ELb1ELb0ELb1ELb0ELb1ELb0ELb1ELb0ELb0ELb1ELb1ELb0EEENS1_21CollectiveEpilogueFwdINS6_IJSA_NS7_ILi512EEESA_EEES9_SC_SE_Li256ELb0ELb1ELb1ELb0EEENS1_19SingleTileSchedulerILb0ELb1ELb1ELi64EEEEEEEEEvNT_6ParamsE,"a",@progbits
	.sectionflags	@""
	.align	4
.nv.constant0._ZN7cutlass13device_kernelIN5flash11enable_sm90INS1_16FlashAttnFwdSm90INS1_25CollectiveMainloopFwdSm90ILi2EN4cute5tupleIJNS5_1CILi1EEES8_S8_EEENS6_IJNS7_ILi64EEESA_SA_EEELi512ENS_6half_tEfNS_4arch4Sm90ELb1ELb0ELb1ELb0ELb1ELb0ELb1ELb0ELb0ELb1ELb1ELb0EEENS1_21CollectiveEpilogueFwdINS6_IJSA_NS7_ILi512EEESA_EEES9_SC_SE_Li256ELb0ELb1ELb1ELb0EEENS1_19SingleTileSchedulerILb0ELb1ELb1ELi64EEEEEEEEEvNT_6ParamsE:
	.zero		3712


//--------------------- .nv.constant0._ZN7cutlass13device_kernelIN5flash11enable_sm90INS1_16FlashAttnFwdSm90INS1_25CollectiveMainloopFwdSm90ILi2EN4cute5tupleIJNS5_1CILi1EEES8_S8_EEENS6_IJNS7_ILi64EEESA_SA_EEELi512ENS_6half_tEfNS_4arch4Sm90ELb1ELb0ELb1ELb1ELb1ELb0ELb0ELb0ELb0ELb1ELb1ELb0EEENS1_21CollectiveEpilogueFwdINS6_IJSA_NS7_ILi512EEESA_EEES9_SC_SE_Li256ELb1ELb1ELb1ELb0EEENS1_36VarlenDynamicPersistentTileSchedulerILi64ELi64ELi256ELi128ELb1ELb1ELb1ELb1ELb1ELb1EEEEEEEEEvNT_6ParamsE --------------------------
	.section	.nv.constant0._ZN7cutlass13device_kernelIN5flash11enable_sm90INS1_16FlashAttnFwdSm90INS1_25CollectiveMainloopFwdSm90ILi2EN4cute5tupleIJNS5_1CILi1EEES8_S8_EEENS6_IJNS7_ILi64EEESA_SA_EEELi512ENS_6half_tEfNS_4arch4Sm90ELb1ELb0ELb1ELb1ELb1ELb0ELb0ELb0ELb0ELb1ELb1ELb0EEENS1_21CollectiveEpilogueFwdINS6_IJSA_NS7_ILi512EEESA_EEES9_SC_SE_Li256ELb1ELb1ELb1ELb0EEENS1_36VarlenDynamicPersistentTileSchedulerILi64ELi64ELi256ELi128ELb1ELb1ELb1ELb1ELb1ELb1EEEEEEEEEvNT_6ParamsE,"a",@progbits
	.sectionflags	@""
	.align	4
.nv.constant0._ZN7cutlass13device_kernelIN5flash11enable_sm90INS1_16FlashAttnFwdSm90INS1_25CollectiveMainloopFwdSm90ILi2EN4cute5tupleIJNS5_1CILi1EEES8_S8_EEENS6_IJNS7_ILi64EEESA_SA_EEELi512ENS_6half_tEfNS_4arch4Sm90ELb1ELb0ELb1ELb1ELb1ELb0ELb0ELb0ELb0ELb1ELb1ELb0EEENS1_21CollectiveEpilogueFwdINS6_IJSA_NS7_ILi512EEESA_EEES9_SC_SE_Li256ELb1ELb1ELb1ELb0EEENS1_36VarlenDynamicPersistentTileSchedulerILi64ELi64ELi256ELi128ELb1ELb1ELb1ELb1ELb1ELb1EEEEEEEEEvNT_6ParamsE:
	.zero		3584


//--------------------- .nv.constant0._ZN7cutlass13device_kernelIN5flash11enable_sm90INS1_16FlashAttnFwdSm90INS1_25CollectiveMainloopFwdSm90ILi2EN4cute5tupleIJNS5_1CILi1EEES8_S8_EEENS6_IJNS7_ILi64EEESA_SA_EEELi512ENS_6half_tEfNS_4arch4Sm90ELb1ELb0ELb1ELb1ELb1ELb1ELb0ELb0ELb0ELb1ELb1ELb0EEENS1_21CollectiveEpilogueFwdINS6_IJSA_NS7_ILi512EEESA_EEES9_SC_SE_Li256ELb1ELb1ELb1ELb0EEENS1_36VarlenDynamicPersistentTileSchedulerILi64ELi64ELi256ELi128ELb1ELb1ELb1ELb1ELb1ELb1EEEEEEEEEvNT_6ParamsE --------------------------
	.section	.nv.constant0._ZN7cutlass13device_kernelIN5flash11enable_sm90INS1_16FlashAttnFwdSm90INS1_25CollectiveMainloopFwdSm90ILi2EN4cute5tupleIJNS5_1CILi1EEES8_S8_EEENS6_IJNS7_ILi64EEESA_SA_EEELi512ENS_6half_tEfNS_4arch4Sm90ELb1ELb0ELb1ELb1ELb1ELb1ELb0ELb0ELb0ELb1ELb1ELb0EEENS1_21CollectiveEpilogueFwdINS6_IJSA_NS7_ILi512EEESA_EEES9_SC_SE_Li256ELb1ELb1ELb1ELb0EEENS1_36VarlenDynamicPersistentTileSchedulerILi64ELi64ELi256ELi128ELb1ELb1ELb1ELb1ELb1ELb1EEEEEEEEEvNT_6ParamsE,"a",@progbits
	.sectionflags	@""
	.align	4
.nv.constant0._ZN7cutlass13device_kernelIN5flash11enable_sm90INS1_16FlashAttnFwdSm90INS1_25CollectiveMainloopFwdSm90ILi2EN4cute5tupleIJNS5_1CILi1EEES8_S8_EEENS6_IJNS7_ILi64EEESA_SA_EEELi512ENS_6half_tEfNS_4arch4Sm90ELb1ELb0ELb1ELb1ELb1ELb1ELb0ELb0ELb0ELb1ELb1ELb0EEENS1_21CollectiveEpilogueFwdINS6_IJSA_NS7_ILi512EEESA_EEES9_SC_SE_Li256ELb1ELb1ELb1ELb0EEENS1_36VarlenDynamicPersistentTileSchedulerILi64ELi64ELi256ELi128ELb1ELb1ELb1ELb1ELb1ELb1EEEEEEEEEvNT_6ParamsE:
	.zero		3584


//--------------------- .nv.constant0._ZN7cutlass13device_kernelIN5flash11enable_sm90INS1_16FlashAttnFwdSm90INS1_25CollectiveMainloopFwdSm90ILi2EN4cute5tupleIJNS5_1CILi1EEES8_S8_EEENS6_IJNS7_ILi64EEESA_SA_EEELi512ENS_6half_tEfNS_4arch4Sm90ELb1ELb0ELb1ELb1ELb1ELb0ELb1ELb0ELb0ELb1ELb1ELb0EEENS1_21CollectiveEpilogueFwdINS6_IJSA_NS7_ILi512EEESA_EEES9_SC_SE_Li256ELb1ELb1ELb1ELb0EEENS1_36VarlenDynamicPersistentTileSchedulerILi64ELi64ELi256ELi128ELb1ELb1ELb1ELb1ELb1ELb1EEEEEEEEEvNT_6ParamsE --------------------------
	.section	.nv.constant0._ZN7cutlass13device_kernelIN5flash11enable_sm90INS1_16FlashAttnFwdSm90INS1_25CollectiveMainloopFwdSm90ILi2EN4cute5tupleIJNS5_1CILi1EEES8_S8_EEENS6_IJNS7_ILi64EEESA_SA_EEELi512ENS_6half_tEfNS_4arch4Sm90ELb1ELb0ELb1ELb1ELb1ELb0ELb1ELb0ELb0ELb1ELb1ELb0EEENS1_21CollectiveEpilogueFwdINS6_IJSA_NS7_ILi512EEESA_EEES9_SC_SE_Li256ELb1ELb1ELb1ELb0EEENS1_36VarlenDynamicPersistentTileSchedulerILi64ELi64ELi256ELi128ELb1ELb1ELb1ELb1ELb1ELb1EEEEEEEEEvNT_6ParamsE,"a",@progbits
	.sectionflags	@""
	.align	4
.nv.constant0._ZN7cutlass13device_kernelIN5flash11enable_sm90INS1_16FlashAttnFwdSm90INS1_25CollectiveMainloopFwdSm90ILi2EN4cute5tupleIJNS5_1CILi1EEES8_S8_EEENS6_IJNS7_ILi64EEESA_SA_EEELi512ENS_6half_tEfNS_4arch4Sm90ELb1ELb0ELb1ELb1ELb1ELb0ELb1ELb0ELb0ELb1ELb1ELb0EEENS1_21CollectiveEpilogueFwdINS6_IJSA_NS7_ILi512EEESA_EEES9_SC_SE_Li256ELb1ELb1ELb1ELb0EEENS1_36VarlenDynamicPersistentTileSchedulerILi64ELi64ELi256ELi128ELb1ELb1ELb1ELb1ELb1ELb1EEEEEEEEEvNT_6ParamsE:
	.zero		3840


//--------------------- .nv.constant0._ZN7cutlass13device_kernelIN5flash11enable_sm90INS1_16FlashAttnFwdSm90INS1_25CollectiveMainloopFwdSm90ILi2EN4cute5tupleIJNS5_1CILi1EEES8_S8_EEENS6_IJNS7_ILi64EEESA_SA_EEELi512ENS_6half_tEfNS_4arch4Sm90ELb1ELb0ELb1ELb1ELb1ELb1ELb1ELb0ELb0ELb1ELb1ELb0EEENS1_21CollectiveEpilogueFwdINS6_IJSA_NS7_ILi512EEESA_EEES9_SC_SE_Li256ELb1ELb1ELb1ELb0EEENS1_36VarlenDynamicPersistentTileSchedulerILi64ELi64ELi256ELi128ELb1ELb1ELb1ELb1ELb1ELb1EEEEEEEEEvNT_6ParamsE --------------------------
	.section	.nv.constant0._ZN7cutlass13device_kernelIN5flash11enable_sm90INS1_16FlashAttnFwdSm90INS1_25CollectiveMainloopFwdSm90ILi2EN4cute5tupleIJNS5_1CILi1EEES8_S8_EEENS6_IJNS7_ILi64EEESA_SA_EEELi512ENS_6half_tEfNS_4arch4Sm90ELb1ELb0ELb1ELb1ELb1ELb1ELb1ELb0ELb0ELb1ELb1ELb0EEENS1_21CollectiveEpilogueFwdINS6_IJSA_NS7_ILi512EEESA_EEES9_SC_SE_Li256ELb1ELb1ELb1ELb0EEENS1_36VarlenDynamicPersistentTileSchedulerILi64ELi64ELi256ELi128ELb1ELb1ELb1ELb1ELb1ELb1EEEEEEEEEvNT_6ParamsE,"a",@progbits
	.sectionflags	@""
	.align	4
.nv.constant0._ZN7cutlass13device_kernelIN5flash11enable_sm90INS1_16FlashAttnFwdSm90INS1_25CollectiveMainloopFwdSm90ILi2EN4cute5tupleIJNS5_1CILi1EEES8_S8_EEENS6_IJNS7_ILi64EEESA_SA_EEELi512ENS_6half_tEfNS_4arch4Sm90ELb1ELb0ELb1ELb1ELb1ELb1ELb1ELb0ELb0ELb1ELb1ELb0EEENS1_21CollectiveEpilogueFwdINS6_IJSA_NS7_ILi512EEESA_EEES9_SC_SE_Li256ELb1ELb1ELb1ELb0EEENS1_36VarlenDynamicPersistentTileSchedulerILi64ELi64ELi256ELi128ELb1ELb1ELb1ELb1ELb1ELb1EEEEEEEEEvNT_6ParamsE:
	.zero		3840


//--------------------- .nv.constant0._ZN7cutlass13device_kernelIN5flash11enable_sm90INS1_16FlashAttnFwdSm90INS1_25CollectiveMainloopFwdSm90ILi2EN4cute5tupleIJNS5_1CILi1EEES8_S8_EEENS6_IJNS7_ILi128EEENS7_ILi96EEENS7_ILi64EEEEEELi256ENS_6half_tEfNS_4arch4Sm90ELb0ELb0ELb1ELb0ELb1ELb0ELb0ELb1ELb0ELb1ELb1ELb0EEENS1_21CollectiveEpilogueFwdINS6_IJSA_NS7_ILi256EEESB_EEES9_SE_SG_Li256ELb0ELb1ELb1ELb0EEENS1_19SingleTileSchedulerILb0ELb1ELb1ELi128EEEEEEEEEvNT_6ParamsE --------------------------
	.section	.nv.constant0._ZN7cutlass13device_kernelIN5flash11enable_sm90INS1_16FlashAttnFwdSm90INS1_25CollectiveMainloopFwdSm90ILi2EN4cute5tupleIJNS5_1CILi1EEES8_S8_EEENS6_IJNS7_ILi128EEENS7_ILi96EEENS7_ILi64EEEEEELi256ENS_6half_tEfNS_4arch4Sm90ELb0ELb0ELb1ELb0ELb1ELb0ELb0ELb1ELb0ELb1ELb1ELb0EEENS1_21CollectiveEpilogueFwdINS6_IJSA_NS7_ILi256EEESB_EEES9_SE_SG_Li256ELb0ELb1ELb1ELb0EEENS1_19SingleTileSchedulerILb0ELb1ELb1ELi128EEEEEEEEEvNT_6ParamsE,"a",@progbits
	.sectionflags	@""
	.align	4
.nv.constant0._ZN7cutlass13device_kernelIN5flash11enable_sm90INS1_16FlashAttnFwdSm90INS1_25CollectiveMainloopFwdSm90ILi2EN4cute5tupleIJNS5_1CILi1EEES8_S8_EEENS6_IJNS7_ILi128EEENS7_ILi96EEENS7_ILi64EEEEEELi256ENS_6half_tEfNS_4arch4Sm90ELb0ELb0ELb1ELb0ELb1ELb0ELb0ELb1ELb0ELb1ELb1ELb0EEENS1_21CollectiveEpilogueFwdINS6_IJSA_NS7_ILi256EEESB_EEES9_SE_SG_Li256ELb0ELb1ELb1ELb0EEENS1_19SingleTileSchedulerILb0ELb1ELb1ELi128EEEEEEEEEvNT_6ParamsE:
	.zero		3456


//--------------------- .nv.constant0._ZN7cutlass13device_kernelIN5flash11enable_sm90INS1_16FlashAttnFwdSm90INS1_25CollectiveMainloopFwdSm90ILi2EN4cute5tupleIJNS5_1CILi1EEES8_S8_EEENS6_IJNS7_ILi128EEENS7_ILi96EEENS7_ILi64EEEEEELi256ENS_6half_tEfNS_4arch4Sm90ELb0ELb0ELb1ELb0ELb1ELb0ELb1ELb1ELb0ELb1ELb1ELb0EEENS1_21CollectiveEpilogueFwdINS6_IJSA_NS7_ILi256EEESB_EEES9_SE_SG_Li256ELb0ELb1ELb1ELb0EEENS1_19SingleTileSchedulerILb0ELb1ELb1ELi128EEEEEEEEEvNT_6ParamsE --------------------------
	.section	.nv.constant0._ZN7cutlass13device_kernelIN5flash11enable_sm90INS1_16FlashAttnFwdSm90INS1_25CollectiveMainloopFwdSm90ILi2EN4cute5tupleIJNS5_1CILi1EEES8_S8_EEENS6_IJNS7_ILi128EEENS7_ILi96EEENS7_ILi64EEEEEELi256ENS_6half_tEfNS_4arch4Sm90ELb0ELb0ELb1ELb0ELb1ELb0ELb1ELb1ELb0ELb1ELb1ELb0EEENS1_21CollectiveEpilogueFwdINS6_IJSA_NS7_ILi256EEESB_EEES9_SE_SG_Li256ELb0ELb1ELb1ELb0EEENS1_19SingleTileSchedulerILb0ELb1ELb1ELi128EEEEEEEEEvNT_6ParamsE,"a",@progbits
	.sectionflags	@""
	.align	4
.nv.constant0._ZN7cutlass13device_kernelIN5flash11enable_sm90INS1_16FlashAttnFwdSm90INS1_25CollectiveMainloopFwdSm90ILi2EN4cute5tupleIJNS5_1CILi1EEES8_S8_EEENS6_IJNS7_ILi128EEENS7_ILi96EEENS7_ILi64EEEEEELi256ENS_6half_tEfNS_4arch4Sm90ELb0ELb0ELb1ELb0ELb1ELb0ELb1ELb1ELb0ELb1ELb1ELb0EEENS1_21CollectiveEpilogueFwdINS6_IJSA_NS7_ILi256EEESB_EEES9_SE_SG_Li256ELb0ELb1ELb1ELb0EEENS1_19SingleTileSchedulerILb0ELb1ELb1ELi128EEEEEEEEEvNT_6ParamsE:
	.zero		3712


//--------------------- .nv.constant0._ZN7cutlass13device_kernelIN5flash11enable_sm90INS1_16FlashAttnFwdSm90INS1_25CollectiveMainloopFwdSm90ILi2EN4cute5tupleIJNS5_1CILi1EEES8_S8_EEENS6_IJNS7_ILi128EEENS7_ILi96EEENS7_ILi64EEEEEELi256ENS_6half_tEfNS_4arch4Sm90ELb0ELb0ELb1ELb1ELb1ELb0ELb0ELb1ELb0ELb1ELb1ELb0EEENS1_21CollectiveEpilogueFwdINS6_IJSA_NS7_ILi256EEESB_EEES9_SE_SG_Li256ELb1ELb1ELb1ELb0EEENS1_36VarlenDynamicPersistentTileSchedulerILi128ELi96ELi256ELi128ELb1ELb1ELb1ELb0ELb1ELb1EEEEEEEEEvNT_6ParamsE --------------------------
	.section	.nv.constant0._ZN7cutlass13device_kernelIN5flash11enable_sm90INS1_16FlashAttnFwdSm90INS1_25CollectiveMainloopFwdSm90ILi2EN4cute5tupleIJNS5_1CILi1EEES8_S8_EEENS6_IJNS7_ILi128EEENS7_ILi96EEENS7_ILi64EEEEEELi256ENS_6half_tEfNS_4arch4Sm90ELb0ELb0ELb1ELb1ELb1ELb0ELb0ELb1ELb0ELb1ELb1ELb0EEENS1_21CollectiveEpilogueFwdINS6_IJSA_NS7_ILi256EEESB_EEES9_SE_SG_Li256ELb1ELb1ELb1ELb0EEENS1_36VarlenDynamicPersistentTileSchedulerILi128ELi96ELi256ELi128ELb1ELb1ELb1ELb0ELb1ELb1EEEEEEEEEvNT_6ParamsE,"a",@progbits
	.sectionflags	@""
	.align	4
.nv.constant0._ZN7cutlass13device_kernelIN5flash11enable_sm90INS1_16FlashAttnFwdSm90INS1_25CollectiveMainloopFwdSm90ILi2EN4cute5tupleIJNS5_1CILi1EEES8_S8_EEENS6_IJNS7_ILi128EEENS7_ILi96EEENS7_ILi64EEEEEELi256ENS_6half_tEfNS_4arch4Sm90ELb0ELb0ELb1ELb1ELb1ELb0ELb0ELb1ELb0ELb1ELb1ELb0EEENS1_21CollectiveEpilogueFwdINS6_IJSA_NS7_ILi256EEESB_EEES9_SE_SG_Li256ELb1ELb1ELb1ELb0EEENS1_36VarlenDynamicPersistentTileSchedulerILi128ELi96ELi256ELi128ELb1ELb1ELb1ELb0ELb1ELb1EEEEEEEEEvNT_6ParamsE:
	.zero		3584


//--------------------- .nv.constant0._ZN7cutlass13device_kernelIN5flash11enable_sm90INS1_16FlashAttnFwdSm90INS1_25CollectiveMainloopFwdSm90ILi2EN4cute5tupleIJNS5_1CILi1EEES8_S8_EEENS6_IJNS7_ILi128EEENS7_ILi96EEENS7_ILi64EEEEEELi256ENS_6half_tEfNS_4arch4Sm90ELb0ELb0ELb1ELb1ELb1ELb1ELb0ELb1ELb0ELb1ELb1ELb0EEENS1_21CollectiveEpilogueFwdINS6_IJSA_NS7_ILi256EEESB_EEES9_SE_SG_Li256ELb1ELb1ELb1ELb0EEENS1_36VarlenDynamicPersistentTileSchedulerILi128ELi96ELi256ELi128ELb1ELb1ELb1ELb0ELb1ELb1EEEEEEEEEvNT_6ParamsE --------------------------
	.section	.nv.constant0._ZN7cutlass13device_kernelIN5flash11enable_sm90INS1_16FlashAttnFwdSm90INS1_25CollectiveMainloopFwdSm90ILi2EN4cute5tupleIJNS5_1CILi1EEES8_S8_EEENS6_IJNS7_ILi128EEENS7_ILi96EEENS7_ILi64EEEEEELi256ENS_6half_tEfNS_4arch4Sm90ELb0ELb0ELb1ELb1ELb1ELb1ELb0ELb1ELb0ELb1ELb1ELb0EEENS1_21CollectiveEpilogueFwdINS6_IJSA_NS7_ILi256EEESB_EEES9_SE_SG_Li256ELb1ELb1ELb1ELb0EEENS1_36VarlenDynamicPersistentTileSchedulerILi128ELi96ELi256ELi128ELb1ELb1ELb1ELb0ELb1ELb1EEEEEEEEEvNT_6ParamsE,"a",@progbits
	.sectionflags	@""
	.align	4
.nv.constant0._ZN7cutlass13device_kernelIN5flash11enable_sm90INS1_16FlashAttnFwdSm90INS1_25CollectiveMainloopFwdSm90ILi2EN4cute5tupleIJNS5_1CILi1EEES8_S8_EEENS6_IJNS7_ILi128EEENS7_ILi96EEENS7_ILi64EEEEEELi256ENS_6half_tEfNS_4arch4Sm90ELb0ELb0ELb1ELb1ELb1ELb1ELb0ELb1ELb0ELb1ELb1ELb0EEENS1_21CollectiveEpilogueFwdINS6_IJSA_NS7_ILi256EEESB_EEES9_SE_SG_Li256ELb1ELb1ELb1ELb0EEENS1_36VarlenDynamicPersistentTileSchedulerILi128ELi96ELi256ELi128ELb1ELb1ELb1ELb0ELb1ELb1EEEEEEEEEvNT_6ParamsE:
	.zero		3584


//--------------------- .nv.constant0._ZN7cutlass13device_kernelIN5flash11enable_sm90INS1_16FlashAttnFwdSm90INS1_25CollectiveMainloopFwdSm90ILi2EN4cute5tupleIJNS5_1CILi1EEES8_S8_EEENS6_IJNS7_ILi128EEENS7_ILi96EEENS7_ILi64EEEEEELi256ENS_6half_tEfNS_4arch4Sm90ELb0ELb0ELb1ELb1ELb1ELb0ELb1ELb1ELb0ELb1ELb1ELb0EEENS1_21CollectiveEpilogueFwdINS6_IJSA_NS7_ILi256EEESB_EEES9_SE_SG_Li256ELb1ELb1ELb1ELb0EEENS1_36VarlenDynamicPersistentTileSchedulerILi128ELi96ELi256ELi128ELb1ELb1ELb1ELb0ELb1ELb1EEEEEEEEEvNT_6ParamsE --------------------------
	.section	.nv.constant0._ZN7cutlass13device_kernelIN5flash11enable_sm90INS1_16FlashAttnFwdSm90INS1_25CollectiveMainloopFwdSm90ILi2EN4cute5tupleIJNS5_1CILi1EEES8_S8_EEENS6_IJNS7_ILi128EEENS7_ILi96EEENS7_ILi64EEEEEELi256ENS_6half_tEfNS_4arch4Sm90ELb0ELb0ELb1ELb1ELb1ELb0ELb1ELb1ELb0ELb1ELb1ELb0EEENS1_21CollectiveEpilogueFwdINS6_IJSA_NS7_ILi256EEESB_EEES9_SE_SG_Li256ELb1ELb1ELb1ELb0EEENS1_36VarlenDynamicPersistentTileSchedulerILi128ELi96ELi256ELi128ELb1ELb1ELb1ELb0ELb1ELb1EEEEEEEEEvNT_6ParamsE,"a",@progbits
	.sectionflags	@""
	.align	4
.nv.constant0._ZN7cutlass13device_kernelIN5flash11enable_sm90INS1_16FlashAttnFwdSm90INS1_25CollectiveMainloopFwdSm90ILi2EN4cute5tupleIJNS5_1CILi1EEES8_S8_EEENS6_IJNS7_ILi128EEENS7_ILi96EEENS7_ILi64EEEEEELi256ENS_6half_tEfNS_4arch4Sm90ELb0ELb0ELb1ELb1ELb1ELb0ELb1ELb1ELb0ELb1ELb1ELb0EEENS1_21CollectiveEpilogueFwdINS6_IJSA_NS7_ILi256EEESB_EEES9_SE_SG_Li256ELb1ELb1ELb1ELb0EEENS1_36VarlenDynamicPersistentTileSchedulerILi128ELi96ELi256ELi128ELb1ELb1ELb1ELb0ELb1ELb1EEEEEEEEEvNT_6ParamsE:
	.zero		3840


//--------------------- .nv.constant0._ZN7cutlass13device_kernelIN5flash11enable_sm90INS1_16FlashAttnFwdSm90INS1_25CollectiveMainloopFwdSm90ILi2EN4cute5tupleIJNS5_1CILi1EEES8_S8_EEENS6_IJNS7_ILi128EEENS7_ILi96EEENS7_ILi64EEEEEELi256ENS_6half_tEfNS_4arch4Sm90ELb0ELb0ELb1ELb1ELb1ELb1ELb1ELb1ELb0ELb1ELb1ELb0EEENS1_21CollectiveEpilogueFwdINS6_IJSA_NS7_ILi256EEESB_EEES9_SE_SG_Li256ELb1ELb1ELb1ELb0EEENS1_36VarlenDynamicPersistentTileSchedulerILi128ELi96ELi256ELi128ELb1ELb1ELb1ELb0ELb1ELb1EEEEEEEEEvNT_6ParamsE --------------------------
	.section	.nv.constant0._ZN7cutlass13device_kernelIN5flash11enable_sm90INS1_16FlashAttnFwdSm90INS1_25CollectiveMainloopFwdSm90ILi2EN4cute5tupleIJNS5_1CILi1EEES8_S8_EEENS6_IJNS7_ILi128EEENS7_ILi96EEENS7_ILi64EEEEEELi256ENS_6half_tEfNS_4arch4Sm90ELb0ELb0ELb1ELb1ELb1ELb1ELb1ELb1ELb0ELb1ELb1ELb0EEENS1_21CollectiveEpilogueFwdINS6_IJSA_NS7_ILi256EEESB_EEES9_SE_SG_Li256ELb1ELb1ELb1ELb0EEENS1_36VarlenDynamicPersistentTileSchedulerILi128ELi96ELi256ELi128ELb1ELb1ELb1ELb0ELb1ELb1EEEEEEEEEvNT_6ParamsE,"a",@progbits
	.sectionflags	@""
	.align	4
.nv.constant0._ZN7cutlass13device_kernelIN5flash11enable_sm90INS1_16FlashAttnFwdSm90INS1_25CollectiveMainloopFwdSm90ILi2EN4cute5tupleIJNS5_1CILi1EEES8_S8_EEENS6_IJNS7_ILi128EEENS7_ILi96EEENS7_ILi64EEEEEELi256ENS_6half_tEfNS_4arch4Sm90ELb0ELb0ELb1ELb1ELb1ELb1ELb1ELb1ELb0ELb1ELb1ELb0EEENS1_21CollectiveEpilogueFwdINS6_IJSA_NS7_ILi256EEESB_EEES9_SE_SG_Li256ELb1ELb1ELb1ELb0EEENS1_36VarlenDynamicPersistentTileSchedulerILi128ELi96ELi256ELi128ELb1ELb1ELb1ELb0ELb1ELb1EEEEEEEEEvNT_6ParamsE:
	.zero		3840


//--------------------- .nv.constant0._ZN7cutlass13device_kernelIN5flash11enable_sm90INS1_16FlashAttnFwdSm90INS1_25CollectiveMainloopFwdSm90ILi2EN4cute5tupleIJNS5_1CILi1EEES8_S8_EEENS6_IJNS7_ILi128EEENS7_ILi96EEENS7_ILi64EEEEEELi256ENS_6half_tEfNS_4arch4Sm90ELb0ELb1ELb1ELb0ELb1ELb0ELb0ELb1ELb0ELb1ELb1ELb0EEENS1_21CollectiveEpilogueFwdINS6_IJSA_NS7_ILi256EEESB_EEES9_SE_SG_Li256ELb0ELb1ELb1ELb0EEENS1_19SingleTileSchedulerILb0ELb1ELb1ELi128EEEEEEEEEvNT_6ParamsE --------------------------
	.section	.nv.constant0._ZN7cutlass13device_kernelIN5flash11enable_sm90INS1_16FlashAttnFwdSm90INS1_25CollectiveMainloopFwdSm90ILi2EN4cute5tupleIJNS5_1CILi1EEES8_S8_EEENS6_IJNS7_ILi128EEENS7_ILi96EEENS7_ILi64EEEEEELi256ENS_6half_tEfNS_4arch4Sm90ELb0ELb1ELb1ELb0ELb1ELb0ELb0ELb1ELb0ELb1ELb1ELb0EEENS1_21CollectiveEpilogueFwdINS6_IJSA_NS7_ILi256EEESB_EEES9_SE_SG_Li256ELb0ELb1ELb1ELb0EEENS1_19SingleTileSchedulerILb0ELb1ELb1ELi128EEEEEEEEEvNT_6ParamsE,"a",@progbits
	.sectionflags	@""
	.align	4
.nv.constant0._ZN7cutlass13device_kernelIN5flash11enable_sm90INS1_16FlashAttnFwdSm90INS1_25CollectiveMainloopFwdSm90ILi2EN4cute5tupleIJNS5_1CILi1EEES8_S8_EEENS6_IJNS7_ILi128EEENS7_ILi96EEENS7_ILi64EEEEEELi256ENS_6half_tEfNS_4arch4Sm90ELb0ELb1ELb1ELb0ELb1ELb0ELb0ELb1ELb0ELb1ELb1ELb0EEENS1_21CollectiveEpilogueFwdINS6_IJSA_NS7_ILi256EEESB_EEES9_SE_SG_Li256ELb0ELb1ELb1ELb0EEENS1_19SingleTileSchedulerILb0ELb1ELb1ELi128EEEEEEEEEvNT_6ParamsE:
	.zero		3456


//--------------------- .nv.constant0._ZN7cutlass13device_kernelIN5flash11enable_sm90INS1_16FlashAttnFwdSm90INS1_25CollectiveMainloopFwdSm90ILi2EN4cute5tupleIJNS5_1CILi1EEES8_S8_EEENS6_IJNS7_ILi128EEENS7_ILi96EEENS7_ILi64EEEEEELi256ENS_6half_tEfNS_4arch4Sm90ELb0ELb1ELb1ELb0ELb1ELb0ELb1ELb1ELb0ELb1ELb1ELb0EEENS1_21CollectiveEpilogueFwdINS6_IJSA_NS7_ILi256EEESB_EEES9_SE_SG_Li256ELb0ELb1ELb1ELb0EEENS1_19SingleTileSchedulerILb0ELb1ELb1ELi128EEEEEEEEEvNT_6ParamsE --------------------------
	.section	.nv.constant0._ZN7cutlass13device_kernelIN5flash11enable_sm90INS1_16FlashAttnFwdSm90INS1_25CollectiveMainloopFwdSm90ILi2EN4cute5tupleIJNS5_1CILi1EEES8_S8_EEENS6_IJNS7_ILi128EEENS7_ILi96EEENS7_ILi64EEEEEELi256ENS_6half_tEfNS_4arch4Sm90ELb0ELb1ELb1ELb0ELb1ELb0ELb1ELb1ELb0ELb1ELb1ELb0EEENS1_21CollectiveEpilogueFwdINS6_IJSA_NS7_ILi256EEESB_EEES9_SE_SG_Li256ELb0ELb1ELb1ELb0EEENS1_19SingleTileSchedulerILb0ELb1ELb1ELi128EEEEEEEEEvNT_6ParamsE,"a",@progbits
	.sectionflags	@""
	.align	4
.nv.constant0._ZN7cutlass13device_kernelIN5flash11enable_sm90INS1_16FlashAttnFwdSm90INS1_25CollectiveMainloopFwdSm90ILi2EN4cute5tupleIJNS5_1CILi1EEES8_S8_EEENS6_IJNS7_ILi128EEENS7_ILi96EEENS7_ILi64EEEEEELi256ENS_6half_tEfNS_4arch4Sm90ELb0ELb1ELb1ELb0ELb1ELb0ELb1ELb1ELb0ELb1ELb1ELb0EEENS1_21CollectiveEpilogueFwdINS6_IJSA_NS7_ILi256EEESB_EEES9_SE_SG_Li256ELb0ELb1ELb1ELb0EEENS1_19SingleTileSchedulerILb0ELb1ELb1ELi128EEEEEEEEEvNT_6ParamsE:
	.zero		3712


//--------------------- .nv.constant0._ZN7cutlass13device_kernelIN5flash11enable_sm90INS1_16FlashAttnFwdSm90INS1_25CollectiveMainloopFwdSm90ILi2EN4cute5tupleIJNS5_1CILi1EEES8_S8_EEENS6_IJNS7_ILi128EEENS7_ILi96EEENS7_ILi64EEEEEELi256ENS_6half_tEfNS_4arch4Sm90ELb0ELb1ELb1ELb1ELb1ELb0ELb0ELb1ELb0ELb1ELb1ELb0EEENS1_21CollectiveEpilogueFwdINS6_IJSA_NS7_ILi256EEESB_EEES9_SE_SG_Li256ELb1ELb1ELb1ELb0EEENS1_36VarlenDynamicPersistentTileSchedulerILi128ELi96ELi256ELi128ELb1ELb1ELb1ELb1ELb0ELb1EEEEEEEEEvNT_6ParamsE --------------------------
	.section	.nv.constant0._ZN7cutlass13device_kernelIN5flash11enable_sm90INS1_16FlashAttnFwdSm90INS1_25CollectiveMainloopFwdSm90ILi2EN4cute5tupleIJNS5_1CILi1EEES8_S8_EEENS6_IJNS7_ILi128EEENS7_ILi96EEENS7_ILi64EEEEEELi256ENS_6half_tEfNS_4arch4Sm90ELb0ELb1ELb1ELb1ELb1ELb0ELb0ELb1ELb0ELb1ELb1ELb0EEENS1_21CollectiveEpilogueFwdINS6_IJSA_NS7_ILi256EEESB_EEES9_SE_SG_Li256ELb1ELb1ELb1ELb0EEENS1_36VarlenDynamicPersistentTileSchedulerILi128ELi96ELi256ELi128ELb1ELb1ELb1ELb1ELb0ELb1EEEEEEEEEvNT_6ParamsE,"a",@progbits
	.sectionflags	@""
	.align	4
.nv.constant0._ZN7cutlass13device_kernelIN5flash11enable_sm90INS1_16FlashAttnFwdSm90INS1_25CollectiveMainloopFwdSm90ILi2EN4cute5tupleIJNS5_1CILi1EEES8_S8_EEENS6_IJNS7_ILi128EEENS7_ILi96EEENS7_ILi64EEEEEELi256ENS_6half_tEfNS_4arch4Sm90ELb0ELb1ELb1ELb1ELb1ELb0ELb0ELb1ELb0ELb1ELb1ELb0EEENS1_21CollectiveEpilogueFwdINS6_IJSA_NS7_ILi256EEESB_EEES9_SE_SG_Li256ELb1ELb1ELb1ELb0EEENS1_36VarlenDynamicPersistentTileSchedulerILi128ELi96ELi256ELi128ELb1ELb1ELb1ELb1ELb0ELb1EEEEEEEEEvNT_6ParamsE:
	.zero		3584


//--------------------- .nv.constant0._ZN7cutlass13device_kernelIN5flash11enable_sm90INS1_16FlashAttnFwdSm90INS1_25CollectiveMainloopFwdSm90ILi2EN4cute5tupleIJNS5_1CILi1EEES8_S8_EEENS6_IJNS7_ILi128EEENS7_ILi96EEENS7_ILi64EEEEEELi256ENS_6half_tEfNS_4arch4Sm90ELb0ELb1ELb1ELb1ELb1ELb1ELb0ELb1ELb0ELb1ELb1ELb0EEENS1_21CollectiveEpilogueFwdINS6_IJSA_NS7_ILi256EEESB_EEES9_SE_SG_Li256ELb1ELb1ELb1ELb0EEENS1_36VarlenDynamicPersistentTileSchedulerILi128ELi96ELi256ELi128ELb1ELb1ELb1ELb1ELb0ELb1EEEEEEEEEvNT_6ParamsE --------------------------
	.section	.nv.constant0._ZN7cutlass13device_kernelIN5flash11enable_sm90INS1_16FlashAttnFwdSm90INS1_25CollectiveMainloopFwdSm90ILi2EN4cute5tupleIJNS5_1CILi1EEES8_S8_EEENS6_IJNS7_ILi128EEENS7_ILi96EEENS7_ILi64EEEEEELi256ENS_6half_tEfNS_4arch4Sm90ELb0ELb1ELb1ELb1ELb1ELb1ELb0ELb1ELb0ELb1ELb1ELb0EEENS1_21CollectiveEpilogueFwdINS6_IJSA_NS7_ILi256EEESB_EEES9_SE_SG_Li256ELb1ELb1ELb1ELb0EEENS1_36VarlenDynamicPersistentTileSchedulerILi128ELi96ELi256ELi128ELb1ELb1ELb1ELb1ELb0ELb1EEEEEEEEEvNT_6ParamsE,"a",@progbits
	.sectionflags	@""
	.align	4
.nv.constant0._ZN7cutlass13device_kernelIN5flash11enable_sm90INS1_16FlashAttnFwdSm90INS1_25CollectiveMainloopFwdSm90ILi2EN4cute5tupleIJNS5_1CILi1EEES8_S8_EEENS6_IJNS7_ILi128EEENS7_ILi96EEENS7_ILi64EEEEEELi256ENS_6half_tEfNS_4arch4Sm90ELb0ELb1ELb1ELb1ELb1ELb1ELb0ELb1ELb0ELb1ELb1ELb0EEENS1_21CollectiveEpilogueFwdINS6_IJSA_NS7_ILi256EEESB_EEES9_SE_SG_Li256ELb1ELb1ELb1ELb0EEENS1_36VarlenDynamicPersistentTileSchedulerILi128ELi96ELi256ELi128ELb1ELb1ELb1ELb1ELb0ELb1EEEEEEEEEvNT_6ParamsE:
	.zero		3584


//--------------------- .nv.constant0._ZN7cutlass13device_kernelIN5flash11enable_sm90INS1_16FlashAttnFwdSm90INS1_25CollectiveMainloopFwdSm90ILi2EN4cute5tupleIJNS5_1CILi1EEES8_S8_EEENS6_IJNS7_ILi128EEENS7_ILi96EEENS7_ILi64EEEEEELi256ENS_6half_tEfNS_4arch4Sm90ELb0ELb1ELb1ELb1ELb1ELb0ELb1ELb1ELb0ELb1ELb1ELb0EEENS1_21CollectiveEpilogueFwdINS6_IJSA_NS7_ILi256EEESB_EEES9_SE_SG_Li256ELb1ELb1ELb1ELb0EEENS1_36VarlenDynamicPersistentTileSchedulerILi128ELi96ELi256ELi128ELb1ELb1ELb1ELb1ELb0ELb1EEEEEEEEEvNT_6ParamsE --------------------------
	.section	.nv.constant0._ZN7cutlass13device_kernelIN5flash11enable_sm90INS1_16FlashAttnFwdSm90INS1_25CollectiveMainloopFwdSm90ILi2EN4cute5tupleIJNS5_1CILi1EEES8_S8_EEENS6_IJNS7_ILi128EEENS7_ILi96EEENS7_ILi64EEEEEELi256ENS_6half_tEfNS_4arch4Sm90ELb0ELb1ELb1ELb1ELb1ELb0ELb1ELb1ELb0ELb1ELb1ELb0EEENS1_21CollectiveEpilogueFwdINS6_IJSA_NS7_ILi256EEESB_EEES9_SE_SG_Li256ELb1ELb1ELb1ELb0EEENS1_36VarlenDynamicPersistentTileSchedulerILi128ELi96ELi256ELi128ELb1ELb1ELb1ELb1ELb0ELb1EEEEEEEEEvNT_6ParamsE,"a",@progbits
	.sectionflags	@""
	.align	4
.nv.constant0._ZN7cutlass13device_kernelIN5flash11enable_sm90INS1_16FlashAttnFwdSm90INS1_25CollectiveMainloopFwdSm90ILi2EN4cute5tupleIJNS5_1CILi1EEES8_S8_EEENS6_IJNS7_ILi128EEENS7_ILi96EEENS7_ILi64EEEEEELi256ENS_6half_tEfNS_4arch4Sm90ELb0ELb1ELb1ELb1ELb1ELb0ELb1ELb1ELb0ELb1ELb1ELb0EEENS1_21CollectiveEpilogueFwdINS6_IJSA_NS7_ILi256EEESB_EEES9_SE_SG_Li256ELb1ELb1ELb1ELb0EEENS1_36VarlenDynamicPersistentTileSchedulerILi128ELi96ELi256ELi128ELb1ELb1ELb1ELb1ELb0ELb1EEEEEEEEEvNT_6ParamsE:
	.zero		3840


//--------------------- .nv.constant0._ZN7cutlass13device_kernelIN5flash11enable_sm90INS1_16FlashAttnFwdSm90INS1_25CollectiveMainloopFwdSm90ILi2EN4cute5tupleIJNS5_1CILi1EEES8_S8_EEENS6_IJNS7_ILi128EEENS7_ILi96EEENS7_ILi64EEEEEELi256ENS_6half_tEfNS_4arch4Sm90ELb0ELb1ELb1ELb1ELb1ELb1ELb1ELb1ELb0ELb1ELb1ELb0EEENS1_21CollectiveEpilogueFwdINS6_IJSA_NS7_ILi256EEESB_EEES9_SE_SG_Li256ELb1ELb1ELb1ELb0EEENS1_36VarlenDynamicPersistentTileSchedulerILi128ELi96ELi256ELi128ELb1ELb1ELb1ELb1ELb0ELb1EEEEEEEEEvNT_6ParamsE --------------------------
	.section	.nv.constant0._ZN7cutlass13device_kernelIN5flash11enable_sm90INS1_16FlashAttnFwdSm90INS1_25CollectiveMainloopFwdSm90ILi2EN4cute5tupleIJNS5_1CILi1EEES8_S8_EEENS6_IJNS7_ILi128EEENS7_ILi96EEENS7_ILi64EEEEEELi256ENS_6half_tEfNS_4arch4Sm90ELb0ELb1ELb1ELb1ELb1ELb1ELb1ELb1ELb0ELb1ELb1ELb0EEENS1_21CollectiveEpilogueFwdINS6_IJSA_NS7_ILi256EEESB_EEES9_SE_SG_Li256ELb1ELb1ELb1ELb0EEENS1_36VarlenDynamicPersistentTileSchedulerILi128ELi96ELi256ELi128ELb1ELb1ELb1ELb1ELb0ELb1EEEEEEEEEvNT_6ParamsE,"a",@progbits
	.sectionflags	@""
	.align	4
.nv.constant0._ZN7cutlass13device_kernelIN5flash11enable_sm90INS1_16FlashAttnFwdSm90INS1_25CollectiveMainloopFwdSm90ILi2EN4cute5tupleIJNS5_1CILi1EEES8_S8_EEENS6_IJNS7_ILi128EEENS7_ILi96EEENS7_ILi64EEEEEELi256ENS_6half_tEfNS_4arch4Sm90ELb0ELb1ELb1ELb1ELb1ELb1ELb1ELb1ELb0ELb1ELb1ELb0EEENS1_21CollectiveEpilogueFwdINS6_IJSA_NS7_ILi256EEESB_EEES9_SE_SG_Li256ELb1ELb1ELb1ELb0EEENS1_36VarlenDynamicPersistentTileSchedulerILi128ELi96ELi256ELi128ELb1ELb1ELb1ELb1ELb0ELb1EEEEEEEEEvNT_6ParamsE:
	.zero		3840


//--------------------- .nv.constant0._ZN7cutlass13device_kernelIN5flash11enable_sm90INS1_16FlashAttnFwdSm90INS1_25CollectiveMainloopFwdSm90ILi2EN4cute5tupleIJNS5_1CILi1EEES8_S8_EEENS6_IJNS7_ILi128EEENS7_ILi96EEENS7_ILi64EEEEEELi256ENS_6half_tEfNS_4arch4Sm90ELb1ELb0ELb1ELb0ELb1ELb0ELb0ELb1ELb0ELb1ELb1ELb0EEENS1_21CollectiveEpilogueFwdINS6_IJSA_NS7_ILi256EEESB_EEES9_SE_SG_Li256ELb0ELb1ELb1ELb0EEENS1_19SingleTileSchedulerILb0ELb1ELb1ELi128EEEEEEEEEvNT_6ParamsE --------------------------
	.section	.nv.constant0._ZN7cutlass13device_kernelIN5flash11enable_sm90INS1_16FlashAttnFwdSm90INS1_25CollectiveMainloopFwdSm90ILi2EN4cute5tupleIJNS5_1CILi1EEES8_S8_EEENS6_IJNS7_ILi128EEENS7_ILi96EEENS7_ILi64EEEEEELi256ENS_6half_tEfNS_4arch4Sm90ELb1ELb0ELb1ELb0ELb1ELb0ELb0ELb1ELb0ELb1ELb1ELb0EEENS1_21CollectiveEpilogueFwdINS6_IJSA_NS7_ILi256EEESB_EEES9_SE_SG_Li256ELb0ELb1ELb1ELb0EEENS1_19SingleTileSchedulerILb0ELb1ELb1ELi128EEEEEEEEEvNT_6ParamsE,"a",@progbits
	.sectionflags	@""
	.align	4
.nv.constant0._ZN7cutlass13device_kernelIN5flash11enable_sm90INS1_16FlashAttnFwdSm90INS1_25CollectiveMainloopFwdSm90ILi2EN4cute5tupleIJNS5_1CILi1EEES8_S8_EEENS6_IJNS7_ILi128EEENS7_ILi96EEENS7_ILi64EEEEEELi256ENS_6half_tEfNS_4arch4Sm90ELb1ELb0ELb1ELb0ELb1ELb0ELb0ELb1ELb0ELb1ELb1ELb0EEENS1_21CollectiveEpilogueFwdINS6_IJSA_NS7_ILi256EEESB_EEES9_SE_SG_Li256ELb0ELb1ELb1ELb0EEENS1_19SingleTileSchedulerILb0ELb1ELb1ELi128EEEEEEEEEvNT_6ParamsE:
	.zero		3456


//--------------------- .nv.constant0._ZN7cutlass13device_kernelIN5flash11enable_sm90INS1_16FlashAttnFwdSm90INS1_25CollectiveMainloopFwdSm90ILi2EN4cute5tupleIJNS5_1CILi1EEES8_S8_EEENS6_IJNS7_ILi128EEENS7_ILi96EEENS7_ILi64EEEEEELi256ENS_6half_tEfNS_4arch4Sm90ELb1ELb0ELb1ELb0ELb1ELb0ELb1ELb1ELb0ELb1ELb1ELb0EEENS1_21CollectiveEpilogueFwdINS6_IJSA_NS7_ILi256EEESB_EEES9_SE_SG_Li256ELb0ELb1ELb1ELb0EEENS1_19SingleTileSchedulerILb0ELb1ELb1ELi128EEEEEEEEEvNT_6ParamsE --------------------------
	.section	.nv.constant0._ZN7cutlass13device_kernelIN5flash11enable_sm90INS1_16FlashAttnFwdSm90INS1_25CollectiveMainloopFwdSm90ILi2EN4cute5tupleIJNS5_1CILi1EEES8_S8_EEENS6_IJNS7_ILi128EEENS7_ILi96EEENS7_ILi64EEEEEELi256ENS_6half_tEfNS_4arch4Sm90ELb1ELb0ELb1ELb0ELb1ELb0ELb1ELb1ELb0ELb1ELb1ELb0EEENS1_21CollectiveEpilogueFwdINS6_IJSA_NS7_ILi256EEESB_EEES9_SE_SG_Li256ELb0ELb1ELb1ELb0EEENS1_19SingleTileSchedulerILb0ELb1ELb1ELi128EEEEEEEEEvNT_6ParamsE,"a",@progbits
	.sectionflags	@""
	.align	4
.nv.constant0._ZN7cutlass13device_kernelIN5flash11enable_sm90INS1_16FlashAttnFwdSm90INS1_25CollectiveMainloopFwdSm90ILi2EN4cute5tupleIJNS5_1CILi1EEES8_S8_EEENS6_IJNS7_ILi128EEENS7_ILi96EEENS7_ILi64EEEEEELi256ENS_6half_tEfNS_4arch4Sm90ELb1ELb0ELb1ELb0ELb1ELb0ELb1ELb1ELb0ELb1ELb1ELb0EEENS1_21CollectiveEpilogueFwdINS6_IJSA_NS7_ILi256EEESB_EEES9_SE_SG_Li256ELb0ELb1ELb1ELb0EEENS1_19SingleTileSchedulerILb0ELb1ELb1ELi128EEEEEEEEEvNT_6ParamsE:
	.zero		3712


//--------------------- .nv.constant0._ZN7cutlass13device_kernelIN5flash11enable_sm90INS1_16FlashAttnFwdSm90INS1_25CollectiveMainloopFwdSm90ILi2EN4cute5tupleIJNS5_1CILi1EEES8_S8_EEENS6_IJNS7_ILi128EEENS7_ILi96EEENS7_ILi64EEEEEELi256ENS_6half_tEfNS_4arch4Sm90ELb1ELb0ELb1ELb1ELb1ELb0ELb0ELb1ELb0ELb1ELb1ELb0EEENS1_21CollectiveEpilogueFwdINS6_IJSA_NS7_ILi256EEESB_EEES9_SE_SG_Li256ELb1ELb1ELb1ELb0EEENS1_36VarlenDynamicPersistentTileSchedulerILi128ELi96ELi256ELi128ELb1ELb1ELb1ELb1ELb1ELb1EEEEEEEEEvNT_6ParamsE --------------------------
	.section	.nv.constant0._ZN7cutlass13device_kernelIN5flash11enable_sm90INS1_16FlashAttnFwdSm90INS1_25CollectiveMainloopFwdSm90ILi2EN4cute5tupleIJNS5_1CILi1EEES8_S8_EEENS6_IJNS7_ILi128EEENS7_ILi96EEENS7_ILi64EEEEEELi256ENS_6half_tEfNS_4arch4Sm90ELb1ELb0ELb1ELb1ELb1ELb0ELb0ELb1ELb0ELb1ELb1ELb0EEENS1_21CollectiveEpilogueFwdINS6_IJSA_NS7_ILi256EEESB_EEES9_SE_SG_Li256ELb1ELb1ELb1ELb0EEENS1_36VarlenDynamicPersistentTileSchedulerILi128ELi96ELi256ELi128ELb1ELb1ELb1ELb1ELb1ELb1EEEEEEEEEvNT_6ParamsE,"a",@progbits
	.sectionflags	@""
	.align	4
.nv.constant0._ZN7cutlass13device_kernelIN5flash11enable_sm90INS1_16FlashAttnFwdSm90INS1_25CollectiveMainloopFwdSm90ILi2EN4cute5tupleIJNS5_1CILi1EEES8_S8_EEENS6_IJNS7_ILi128EEENS7_ILi96EEENS7_ILi64EEEEEELi256ENS_6half_tEfNS_4arch4Sm90ELb1ELb0ELb1ELb1ELb1ELb0ELb0ELb1ELb0ELb1ELb1ELb0EEENS1_21CollectiveEpilogueFwdINS6_IJSA_NS7_ILi256EEESB_EEES9_SE_SG_Li256ELb1ELb1ELb1ELb0EEENS1_36VarlenDynamicPersistentTileSchedulerILi128ELi96ELi256ELi128ELb1ELb1ELb1ELb1ELb1ELb1EEEEEEEEEvNT_6ParamsE:
	.zero		3584


//--------------------- .nv.constant0._ZN7cutlass13device_kernelIN5flash11enable_sm90INS1_16FlashAttnFwdSm90INS1_25CollectiveMainloopFwdSm90ILi2EN4cute5tupleIJNS5_1CILi1EEES8_S8_EEENS6_IJNS7_ILi128EEENS7_ILi96EEENS7_ILi64EEEEEELi256ENS_6half_tEfNS_4arch4Sm90ELb1ELb0ELb1ELb1ELb1ELb1ELb0ELb1ELb0ELb1ELb1ELb0EEENS1_21CollectiveEpilogueFwdINS6_IJSA_NS7_ILi256EEESB_EEES9_SE_SG_Li256ELb1ELb1ELb1ELb0EEENS1_36VarlenDynamicPersistentTileSchedulerILi128ELi96ELi256ELi128ELb1ELb1ELb1ELb1ELb1ELb1EEEEEEEEEvNT_6ParamsE --------------------------
	.section	.nv.constant0._ZN7cutlass13device_kernelIN5flash11enable_sm90INS1_16FlashAttnFwdSm90INS1_25CollectiveMainloopFwdSm90ILi2EN4cute5tupleIJNS5_1CILi1EEES8_S8_EEENS6_IJNS7_ILi128EEENS7_ILi96EEENS7_ILi64EEEEEELi256ENS_6half_tEfNS_4arch4Sm90ELb1ELb0ELb1ELb1ELb1ELb1ELb0ELb1ELb0ELb1ELb1ELb0EEENS1_21CollectiveEpilogueFwdINS6_IJSA_NS7_ILi256EEESB_EEES9_SE_SG_Li256ELb1ELb1ELb1ELb0EEENS1_36VarlenDynamicPersistentTileSchedulerILi128ELi96ELi256ELi128ELb1ELb1ELb1ELb1ELb1ELb1EEEEEEEEEvNT_6ParamsE,"a",@progbits
	.sectionflags	@""
	.align	4
.nv.constant0._ZN7cutlass13device_kernelIN5flash11enable_sm90INS1_16FlashAttnFwdSm90INS1_25CollectiveMainloopFwdSm90ILi2EN4cute5tupleIJNS5_1CILi1EEES8_S8_EEENS6_IJNS7_ILi128EEENS7_ILi96EEENS7_ILi64EEEEEELi256ENS_6half_tEfNS_4arch4Sm90ELb1ELb0ELb1ELb1ELb1ELb1ELb0ELb1ELb0ELb1ELb1ELb0EEENS1_21CollectiveEpilogueFwdINS6_IJSA_NS7_ILi256EEESB_EEES9_SE_SG_Li256ELb1ELb1ELb1ELb0EEENS1_36VarlenDynamicPersistentTileSchedulerILi128ELi96ELi256ELi128ELb1ELb1ELb1ELb1ELb1ELb1EEEEEEEEEvNT_6ParamsE:
	.zero		3584


//--------------------- .nv.constant0._ZN7cutlass13device_kernelIN5flash11enable_sm90INS1_16FlashAttnFwdSm90INS1_25CollectiveMainloopFwdSm90ILi2EN4cute5tupleIJNS5_1CILi1EEES8_S8_EEENS6_IJNS7_ILi128EEENS7_ILi96EEENS7_ILi64EEEEEELi256ENS_6half_tEfNS_4arch4Sm90ELb1ELb0ELb1ELb1ELb1ELb0ELb1ELb1ELb0ELb1ELb1ELb0EEENS1_21CollectiveEpilogueFwdINS6_IJSA_NS7_ILi256EEESB_EEES9_SE_SG_Li256ELb1ELb1ELb1ELb0EEENS1_36VarlenDynamicPersistentTileSchedulerILi128ELi96ELi256ELi128ELb1ELb1ELb1ELb1ELb1ELb1EEEEEEEEEvNT_6ParamsE --------------------------
	.section	.nv.constant0._ZN7cutlass13device_kernelIN5flash11enable_sm90INS1_16FlashAttnFwdSm90INS1_25CollectiveMainloopFwdSm90ILi2EN4cute5tupleIJNS5_1CILi1EEES8_S8_EEENS6_IJNS7_ILi128EEENS7_ILi96EEENS7_ILi64EEEEEELi256ENS_6half_tEfNS_4arch4Sm90ELb1ELb0ELb1ELb1ELb1ELb0ELb1ELb1ELb0ELb1ELb1ELb0EEENS1_21CollectiveEpilogueFwdINS6_IJSA_NS7_ILi256EEESB_EEES9_SE_SG_Li256ELb1ELb1ELb1ELb0EEENS1_36VarlenDynamicPersistentTileSchedulerILi128ELi96ELi256ELi128ELb1ELb1ELb1ELb1ELb1ELb1EEEEEEEEEvNT_6ParamsE,"a",@progbits
	.sectionflags	@""
	.align	4
.nv.constant0._ZN7cutlass13device_kernelIN5flash11enable_sm90INS1_16FlashAttnFwdSm90INS1_25CollectiveMainloopFwdSm90ILi2EN4cute5tupleIJNS5_1CILi1EEES8_S8_EEENS6_IJNS7_ILi128EEENS7_ILi96EEENS7_ILi64EEEEEELi256ENS_6half_tEfNS_4arch4Sm90ELb1ELb0ELb1ELb1ELb1ELb0ELb1ELb1ELb0ELb1ELb1ELb0EEENS1_21CollectiveEpilogueFwdINS6_IJSA_NS7_ILi256EEESB_EEES9_SE_SG_Li256ELb1ELb1ELb1ELb0EEENS1_36VarlenDynamicPersistentTileSchedulerILi128ELi96ELi256ELi128ELb1ELb1ELb1ELb1ELb1ELb1EEEEEEEEEvNT_6ParamsE:
	.zero		3840


//--------------------- .nv.constant0._ZN7cutlass13device_kernelIN5flash11enable_sm90INS1_16FlashAttnFwdSm90INS1_25CollectiveMainloopFwdSm90ILi2EN4cute5tupleIJNS5_1CILi1EEES8_S8_EEENS6_IJNS7_ILi128EEENS7_ILi96EEENS7_ILi64EEEEEELi256ENS_6half_tEfNS_4arch4Sm90ELb1ELb0ELb1ELb1ELb1ELb1ELb1ELb1ELb0ELb1ELb1ELb0EEENS1_21CollectiveEpilogueFwdINS6_IJSA_NS7_ILi256EEESB_EEES9_SE_SG_Li256ELb1ELb1ELb1ELb0EEENS1_36VarlenDynamicPersistentTileSchedulerILi128ELi96ELi256ELi128ELb1ELb1ELb1ELb1ELb1ELb1EEEEEEEEEvNT_6ParamsE --------------------------
	.section	.nv.constant0._ZN7cutlass13device_kernelIN5flash11enable_sm90INS1_16FlashAttnFwdSm90INS1_25CollectiveMainloopFwdSm90ILi2EN4cute5tupleIJNS5_1CILi1EEES8_S8_EEENS6_IJNS7_ILi128EEENS7_ILi96EEENS7_ILi64EEEEEELi256ENS_6half_tEfNS_4arch4Sm90ELb1ELb0ELb1ELb1ELb1ELb1ELb1ELb1ELb0ELb1ELb1ELb0EEENS1_21CollectiveEpilogueFwdINS6_IJSA_NS7_ILi256EEESB_EEES9_SE_SG_Li256ELb1ELb1ELb1ELb0EEENS1_36VarlenDynamicPersistentTileSchedulerILi128ELi96ELi256ELi128ELb1ELb1ELb1ELb1ELb1ELb1EEEEEEEEEvNT_6ParamsE,"a",@progbits
	.sectionflags	@""
	.align	4
.nv.constant0._ZN7cutlass13device_kernelIN5flash11enable_sm90INS1_16FlashAttnFwdSm90INS1_25CollectiveMainloopFwdSm90ILi2EN4cute5tupleIJNS5_1CILi1EEES8_S8_EEENS6_IJNS7_ILi128EEENS7_ILi96EEENS7_ILi64EEEEEELi256ENS_6half_tEfNS_4arch4Sm90ELb1ELb0ELb1ELb1ELb1ELb1ELb1ELb1ELb0ELb1ELb1ELb0EEENS1_21CollectiveEpilogueFwdINS6_IJSA_NS7_ILi256EEESB_EEES9_SE_SG_Li256ELb1ELb1ELb1ELb0EEENS1_36VarlenDynamicPersistentTileSchedulerILi128ELi96ELi256ELi128ELb1ELb1ELb1ELb1ELb1ELb1EEEEEEEEEvNT_6ParamsE:
	.zero		3840


//--------------------- SYMBOLS --------------------------

	.type		.nv.reservedSmem.offset0,@object
	.size		.nv.reservedSmem.offset0,0x4
